//
// Generated by NVIDIA NVVM Compiler
//
// Compiler Build ID: CL-36424714
// Cuda compilation tools, release 13.0, V13.0.88
// Based on NVVM 20.0.0
//

.version 9.0
.target sm_100
.address_size 64

	// .globl	_Z15initialize_refsiPiS_S_
// _ZZN3cub18CUB_300001_SM_10006detail10radix_sort31DeviceRadixSortSingleTileKernelINS1_5radix10policy_hubIiiyE10Policy1000ELNS0_9SortOrderE0EiiyNS1_21identity_decomposer_tEEEvPKT1_PSA_PKT2_PSE_T3_iiT4_E12temp_storage has been demoted
// _ZZN3cub18CUB_300001_SM_10006detail10radix_sort30DeviceRadixSortHistogramKernelINS1_5radix10policy_hubIiiyE10Policy1000ELNS0_9SortOrderE0EiyNS1_21identity_decomposer_tEEEvPT2_PKT1_SA_iiT3_E12temp_storage has been demoted
// _ZZN3cub18CUB_300001_SM_10006detail10radix_sort33DeviceRadixSortExclusiveSumKernelINS1_5radix10policy_hubIiiyE10Policy1000EyEEvPT0_E12temp_storage has been demoted
// _ZZN3cub18CUB_300001_SM_10006detail10radix_sort29DeviceRadixSortOnesweepKernelINS1_5radix10policy_hubIiiyE10Policy1000ELNS0_9SortOrderE0EiiyiiNS1_21identity_decomposer_tEEEvPT5_SB_PT3_PKSC_PT1_PKSG_PT2_PKSK_T4_iiT6_E1s has been demoted
.global .align 1 .b8 _ZN34_INTERNAL_6c93967b_4_k_cu_7bca8e554cuda3std3__45__cpo5beginE[1];
.global .align 1 .b8 _ZN34_INTERNAL_6c93967b_4_k_cu_7bca8e554cuda3std3__45__cpo3endE[1];
.global .align 1 .b8 _ZN34_INTERNAL_6c93967b_4_k_cu_7bca8e554cuda3std3__45__cpo6cbeginE[1];
.global .align 1 .b8 _ZN34_INTERNAL_6c93967b_4_k_cu_7bca8e554cuda3std3__45__cpo4cendE[1];
.global .align 1 .b8 _ZN34_INTERNAL_6c93967b_4_k_cu_7bca8e554cuda3std3__45__cpo6rbeginE[1];
.global .align 1 .b8 _ZN34_INTERNAL_6c93967b_4_k_cu_7bca8e554cuda3std3__45__cpo4rendE[1];
.global .align 1 .b8 _ZN34_INTERNAL_6c93967b_4_k_cu_7bca8e554cuda3std3__45__cpo7crbeginE[1];
.global .align 1 .b8 _ZN34_INTERNAL_6c93967b_4_k_cu_7bca8e554cuda3std3__45__cpo5crendE[1];
.global .align 1 .b8 _ZN34_INTERNAL_6c93967b_4_k_cu_7bca8e554cuda3std3__436_GLOBAL__N__6c93967b_4_k_cu_7bca8e556ignoreE[1];
.global .align 1 .b8 _ZN34_INTERNAL_6c93967b_4_k_cu_7bca8e554cuda3std3__419piecewise_constructE[1];
.global .align 1 .b8 _ZN34_INTERNAL_6c93967b_4_k_cu_7bca8e554cuda3std3__48in_placeE[1];
.global .align 1 .b8 _ZN34_INTERNAL_6c93967b_4_k_cu_7bca8e554cuda3std3__420unreachable_sentinelE[1];
.global .align 1 .b8 _ZN34_INTERNAL_6c93967b_4_k_cu_7bca8e554cuda3std3__47nulloptE[1];
.global .align 1 .b8 _ZN34_INTERNAL_6c93967b_4_k_cu_7bca8e554cuda3std3__48unexpectE[1];
.global .align 1 .b8 _ZN34_INTERNAL_6c93967b_4_k_cu_7bca8e554cuda3std6ranges3__45__cpo4swapE[1];
.global .align 1 .b8 _ZN34_INTERNAL_6c93967b_4_k_cu_7bca8e554cuda3std6ranges3__45__cpo9iter_moveE[1];
.global .align 1 .b8 _ZN34_INTERNAL_6c93967b_4_k_cu_7bca8e554cuda3std6ranges3__45__cpo5beginE[1];
.global .align 1 .b8 _ZN34_INTERNAL_6c93967b_4_k_cu_7bca8e554cuda3std6ranges3__45__cpo3endE[1];
.global .align 1 .b8 _ZN34_INTERNAL_6c93967b_4_k_cu_7bca8e554cuda3std6ranges3__45__cpo6cbeginE[1];
.global .align 1 .b8 _ZN34_INTERNAL_6c93967b_4_k_cu_7bca8e554cuda3std6ranges3__45__cpo4cendE[1];
.global .align 1 .b8 _ZN34_INTERNAL_6c93967b_4_k_cu_7bca8e554cuda3std6ranges3__45__cpo7advanceE[1];
.global .align 1 .b8 _ZN34_INTERNAL_6c93967b_4_k_cu_7bca8e554cuda3std6ranges3__45__cpo9iter_swapE[1];
.global .align 1 .b8 _ZN34_INTERNAL_6c93967b_4_k_cu_7bca8e554cuda3std6ranges3__45__cpo4nextE[1];
.global .align 1 .b8 _ZN34_INTERNAL_6c93967b_4_k_cu_7bca8e554cuda3std6ranges3__45__cpo4prevE[1];
.global .align 1 .b8 _ZN34_INTERNAL_6c93967b_4_k_cu_7bca8e554cuda3std6ranges3__45__cpo4dataE[1];
.global .align 1 .b8 _ZN34_INTERNAL_6c93967b_4_k_cu_7bca8e554cuda3std6ranges3__45__cpo5cdataE[1];
.global .align 1 .b8 _ZN34_INTERNAL_6c93967b_4_k_cu_7bca8e554cuda3std6ranges3__45__cpo4sizeE[1];
.global .align 1 .b8 _ZN34_INTERNAL_6c93967b_4_k_cu_7bca8e554cuda3std6ranges3__45__cpo5ssizeE[1];
.global .align 1 .b8 _ZN34_INTERNAL_6c93967b_4_k_cu_7bca8e554cuda3std6ranges3__45__cpo8distanceE[1];
.global .align 1 .b8 _ZN34_INTERNAL_6c93967b_4_k_cu_7bca8e556thrust24THRUST_300001_SM_1000_NS8cuda_cub3parE[1];
.global .align 1 .b8 _ZN34_INTERNAL_6c93967b_4_k_cu_7bca8e556thrust24THRUST_300001_SM_1000_NS8cuda_cub10par_nosyncE[1];
.global .align 1 .b8 _ZN34_INTERNAL_6c93967b_4_k_cu_7bca8e556thrust24THRUST_300001_SM_1000_NS6system6detail10sequential3seqE[1];
.global .align 1 .b8 _ZN34_INTERNAL_6c93967b_4_k_cu_7bca8e556thrust24THRUST_300001_SM_1000_NS6system3cpp3parE[1];
.global .align 1 .b8 _ZN34_INTERNAL_6c93967b_4_k_cu_7bca8e556thrust24THRUST_300001_SM_1000_NS12placeholders2_1E[1];
.global .align 1 .b8 _ZN34_INTERNAL_6c93967b_4_k_cu_7bca8e556thrust24THRUST_300001_SM_1000_NS12placeholders2_2E[1];
.global .align 1 .b8 _ZN34_INTERNAL_6c93967b_4_k_cu_7bca8e556thrust24THRUST_300001_SM_1000_NS12placeholders2_3E[1];
.global .align 1 .b8 _ZN34_INTERNAL_6c93967b_4_k_cu_7bca8e556thrust24THRUST_300001_SM_1000_NS12placeholders2_4E[1];
.global .align 1 .b8 _ZN34_INTERNAL_6c93967b_4_k_cu_7bca8e556thrust24THRUST_300001_SM_1000_NS12placeholders2_5E[1];
.global .align 1 .b8 _ZN34_INTERNAL_6c93967b_4_k_cu_7bca8e556thrust24THRUST_300001_SM_1000_NS12placeholders2_6E[1];
.global .align 1 .b8 _ZN34_INTERNAL_6c93967b_4_k_cu_7bca8e556thrust24THRUST_300001_SM_1000_NS12placeholders2_7E[1];
.global .align 1 .b8 _ZN34_INTERNAL_6c93967b_4_k_cu_7bca8e556thrust24THRUST_300001_SM_1000_NS12placeholders2_8E[1];
.global .align 1 .b8 _ZN34_INTERNAL_6c93967b_4_k_cu_7bca8e556thrust24THRUST_300001_SM_1000_NS12placeholders2_9E[1];
.global .align 1 .b8 _ZN34_INTERNAL_6c93967b_4_k_cu_7bca8e556thrust24THRUST_300001_SM_1000_NS12placeholders3_10E[1];
.global .align 1 .b8 _ZN34_INTERNAL_6c93967b_4_k_cu_7bca8e556thrust24THRUST_300001_SM_1000_NS3seqE[1];
.global .align 1 .b8 _ZN34_INTERNAL_6c93967b_4_k_cu_7bca8e556thrust24THRUST_300001_SM_1000_NS6deviceE[1];

.visible .entry _Z15initialize_refsiPiS_S_(
	.param .u32 _Z15initialize_refsiPiS_S__param_0,
	.param .u64 .ptr .align 1 _Z15initialize_refsiPiS_S__param_1,
	.param .u64 .ptr .align 1 _Z15initialize_refsiPiS_S__param_2,
	.param .u64 .ptr .align 1 _Z15initialize_refsiPiS_S__param_3
)
{
	.reg .pred 	%p<2>;
	.reg .b32 	%r<9>;
	.reg .b64 	%rd<11>;

	ld.param.u32 	%r2, [_Z15initialize_refsiPiS_S__param_0];
	ld.param.u64 	%rd1, [_Z15initialize_refsiPiS_S__param_1];
	ld.param.u64 	%rd2, [_Z15initialize_refsiPiS_S__param_2];
	ld.param.u64 	%rd3, [_Z15initialize_refsiPiS_S__param_3];
	mov.u32 	%r3, %ctaid.x;
	mov.u32 	%r4, %ntid.x;
	mov.u32 	%r5, %tid.x;
	mad.lo.s32 	%r1, %r3, %r4, %r5;
	setp.ge.s32 	%p1, %r1, %r2;
	@%p1 bra 	$L__BB0_2;
	cvta.to.global.u64 	%rd4, %rd1;
	cvta.to.global.u64 	%rd5, %rd2;
	cvta.to.global.u64 	%rd6, %rd3;
	mul.wide.s32 	%rd7, %r1, 4;
	add.s64 	%rd8, %rd4, %rd7;
	ld.global.u32 	%r6, [%rd8+4];
	ld.global.u32 	%r7, [%rd8];
	sub.s32 	%r8, %r6, %r7;
	add.s64 	%rd9, %rd5, %rd7;
	st.global.u32 	[%rd9], %r8;
	add.s64 	%rd10, %rd6, %rd7;
	st.global.u32 	[%rd10], %r1;
$L__BB0_2:
	ret;

}
	// .globl	_Z16initialize_graphiPiS_i
.visible .entry _Z16initialize_graphiPiS_i(
	.param .u32 _Z16initialize_graphiPiS_i_param_0,
	.param .u64 .ptr .align 1 _Z16initialize_graphiPiS_i_param_1,
	.param .u64 .ptr .align 1 _Z16initialize_graphiPiS_i_param_2,
	.param .u32 _Z16initialize_graphiPiS_i_param_3
)
{
	.reg .pred 	%p<3>;
	.reg .b32 	%r<9>;
	.reg .b64 	%rd<10>;

	ld.param.u32 	%r3, [_Z16initialize_graphiPiS_i_param_0];
	ld.param.u64 	%rd2, [_Z16initialize_graphiPiS_i_param_1];
	ld.param.u64 	%rd3, [_Z16initialize_graphiPiS_i_param_2];
	ld.param.u32 	%r2, [_Z16initialize_graphiPiS_i_param_3];
	cvta.to.global.u64 	%rd1, %rd3;
	mov.u32 	%r4, %ctaid.x;
	mov.u32 	%r5, %ntid.x;
	mov.u32 	%r6, %tid.x;
	mad.lo.s32 	%r1, %r4, %r5, %r6;
	setp.ge.s32 	%p1, %r1, %r3;
	@%p1 bra 	$L__BB1_3;
	cvta.to.global.u64 	%rd4, %rd2;
	mul.wide.s32 	%rd5, %r1, 4;
	add.s64 	%rd6, %rd4, %rd5;
	mov.b32 	%r7, -1;
	st.global.u32 	[%rd6], %r7;
	add.s64 	%rd7, %rd1, %rd5;
	st.global.u32 	[%rd7], %r7;
	setp.ne.s32 	%p2, %r1, %r2;
	@%p2 bra 	$L__BB1_3;
	mul.wide.s32 	%rd8, %r2, 4;
	add.s64 	%rd9, %rd1, %rd8;
	mov.b32 	%r8, 0;
	st.global.u32 	[%rd9], %r8;
$L__BB1_3:
	ret;

}
	// .globl	_Z15broadcast_graphiiPiS_S_S_S_S_
.visible .entry _Z15broadcast_graphiiPiS_S_S_S_S_(
	.param .u32 _Z15broadcast_graphiiPiS_S_S_S_S__param_0,
	.param .u32 _Z15broadcast_graphiiPiS_S_S_S_S__param_1,
	.param .u64 .ptr .align 1 _Z15broadcast_graphiiPiS_S_S_S_S__param_2,
	.param .u64 .ptr .align 1 _Z15broadcast_graphiiPiS_S_S_S_S__param_3,
	.param .u64 .ptr .align 1 _Z15broadcast_graphiiPiS_S_S_S_S__param_4,
	.param .u64 .ptr .align 1 _Z15broadcast_graphiiPiS_S_S_S_S__param_5,
	.param .u64 .ptr .align 1 _Z15broadcast_graphiiPiS_S_S_S_S__param_6,
	.param .u64 .ptr .align 1 _Z15broadcast_graphiiPiS_S_S_S_S__param_7
)
{
	.reg .pred 	%p<6>;
	.reg .b32 	%r<31>;
	.reg .b64 	%rd<25>;

	ld.param.u32 	%r15, [_Z15broadcast_graphiiPiS_S_S_S_S__param_0];
	ld.param.u32 	%r16, [_Z15broadcast_graphiiPiS_S_S_S_S__param_1];
	ld.param.u64 	%rd12, [_Z15broadcast_graphiiPiS_S_S_S_S__param_2];
	ld.param.u64 	%rd7, [_Z15broadcast_graphiiPiS_S_S_S_S__param_3];
	ld.param.u64 	%rd8, [_Z15broadcast_graphiiPiS_S_S_S_S__param_4];
	ld.param.u64 	%rd9, [_Z15broadcast_graphiiPiS_S_S_S_S__param_5];
	ld.param.u64 	%rd10, [_Z15broadcast_graphiiPiS_S_S_S_S__param_6];
	ld.param.u64 	%rd11, [_Z15broadcast_graphiiPiS_S_S_S_S__param_7];
	cvta.to.global.u64 	%rd1, %rd12;
	mov.u32 	%r17, %ctaid.x;
	mov.u32 	%r18, %ntid.x;
	mov.u32 	%r19, %tid.x;
	mad.lo.s32 	%r1, %r17, %r18, %r19;
	setp.ge.s32 	%p1, %r1, %r16;
	@%p1 bra 	$L__BB2_7;
	cvta.to.global.u64 	%rd13, %rd11;
	mul.wide.s32 	%rd14, %r1, 4;
	add.s64 	%rd15, %rd13, %rd14;
	ld.global.u32 	%r2, [%rd15];
	mul.wide.s32 	%rd16, %r2, 4;
	add.s64 	%rd17, %rd1, %rd16;
	ld.global.u32 	%r20, [%rd17];
	setp.ne.s32 	%p2, %r20, %r15;
	@%p2 bra 	$L__BB2_7;
	cvta.to.global.u64 	%rd18, %rd7;
	add.s64 	%rd2, %rd18, %rd16;
	ld.global.u32 	%r30, [%rd2+4];
	ld.global.u32 	%r29, [%rd2];
	setp.le.s32 	%p3, %r30, %r29;
	@%p3 bra 	$L__BB2_7;
	add.s32 	%r5, %r15, 1;
	cvta.to.global.u64 	%rd3, %rd8;
	cvta.to.global.u64 	%rd4, %rd9;
	cvta.to.global.u64 	%rd5, %rd10;
	mov.b32 	%r28, 0;
$L__BB2_4:
	add.s32 	%r22, %r29, %r28;
	mul.wide.s32 	%rd20, %r22, 4;
	add.s64 	%rd21, %rd3, %rd20;
	ld.global.u32 	%r9, [%rd21];
	mul.wide.s32 	%rd22, %r9, 4;
	add.s64 	%rd6, %rd1, %rd22;
	ld.global.u32 	%r23, [%rd6];
	setp.gt.s32 	%p4, %r23, -1;
	@%p4 bra 	$L__BB2_6;
	st.global.u32 	[%rd6], %r5;
	add.s64 	%rd24, %rd4, %rd22;
	st.global.u32 	[%rd24], %r2;
	mov.b32 	%r24, 0;
	st.global.u32 	[%rd5], %r24;
	ld.global.u32 	%r30, [%rd2+4];
	ld.global.u32 	%r29, [%rd2];
$L__BB2_6:
	add.s32 	%r28, %r28, 1;
	sub.s32 	%r25, %r30, %r29;
	setp.lt.s32 	%p5, %r28, %r25;
	@%p5 bra 	$L__BB2_4;
$L__BB2_7:
	ret;

}
	// .globl	_ZN3cub18CUB_300001_SM_10006detail11EmptyKernelIvEEvv
.visible .entry _ZN3cub18CUB_300001_SM_10006detail11EmptyKernelIvEEvv()
{


	ret;

}
	// .globl	_ZN3cub18CUB_300001_SM_10006detail10radix_sort31DeviceRadixSortSingleTileKernelINS1_5radix10policy_hubIiiyE10Policy1000ELNS0_9SortOrderE0EiiyNS1_21identity_decomposer_tEEEvPKT1_PSA_PKT2_PSE_T3_iiT4_
.visible .entry _ZN3cub18CUB_300001_SM_10006detail10radix_sort31DeviceRadixSortSingleTileKernelINS1_5radix10policy_hubIiiyE10Policy1000ELNS0_9SortOrderE0EiiyNS1_21identity_decomposer_tEEEvPKT1_PSA_PKT2_PSE_T3_iiT4_(
	.param .u64 .ptr .align 1 _ZN3cub18CUB_300001_SM_10006detail10radix_sort31DeviceRadixSortSingleTileKernelINS1_5radix10policy_hubIiiyE10Policy1000ELNS0_9SortOrderE0EiiyNS1_21identity_decomposer_tEEEvPKT1_PSA_PKT2_PSE_T3_iiT4__param_0,
	.param .u64 .ptr .align 1 _ZN3cub18CUB_300001_SM_10006detail10radix_sort31DeviceRadixSortSingleTileKernelINS1_5radix10policy_hubIiiyE10Policy1000ELNS0_9SortOrderE0EiiyNS1_21identity_decomposer_tEEEvPKT1_PSA_PKT2_PSE_T3_iiT4__param_1,
	.param .u64 .ptr .align 1 _ZN3cub18CUB_300001_SM_10006detail10radix_sort31DeviceRadixSortSingleTileKernelINS1_5radix10policy_hubIiiyE10Policy1000ELNS0_9SortOrderE0EiiyNS1_21identity_decomposer_tEEEvPKT1_PSA_PKT2_PSE_T3_iiT4__param_2,
	.param .u64 .ptr .align 1 _ZN3cub18CUB_300001_SM_10006detail10radix_sort31DeviceRadixSortSingleTileKernelINS1_5radix10policy_hubIiiyE10Policy1000ELNS0_9SortOrderE0EiiyNS1_21identity_decomposer_tEEEvPKT1_PSA_PKT2_PSE_T3_iiT4__param_3,
	.param .u64 _ZN3cub18CUB_300001_SM_10006detail10radix_sort31DeviceRadixSortSingleTileKernelINS1_5radix10policy_hubIiiyE10Policy1000ELNS0_9SortOrderE0EiiyNS1_21identity_decomposer_tEEEvPKT1_PSA_PKT2_PSE_T3_iiT4__param_4,
	.param .u32 _ZN3cub18CUB_300001_SM_10006detail10radix_sort31DeviceRadixSortSingleTileKernelINS1_5radix10policy_hubIiiyE10Policy1000ELNS0_9SortOrderE0EiiyNS1_21identity_decomposer_tEEEvPKT1_PSA_PKT2_PSE_T3_iiT4__param_5,
	.param .u32 _ZN3cub18CUB_300001_SM_10006detail10radix_sort31DeviceRadixSortSingleTileKernelINS1_5radix10policy_hubIiiyE10Policy1000ELNS0_9SortOrderE0EiiyNS1_21identity_decomposer_tEEEvPKT1_PSA_PKT2_PSE_T3_iiT4__param_6,
	.param .align 1 .b8 _ZN3cub18CUB_300001_SM_10006detail10radix_sort31DeviceRadixSortSingleTileKernelINS1_5radix10policy_hubIiiyE10Policy1000ELNS0_9SortOrderE0EiiyNS1_21identity_decomposer_tEEEvPKT1_PSA_PKT2_PSE_T3_iiT4__param_7[1]
)
.maxntid 256
.minnctapersm 1
{
	.reg .pred 	%p<73>;
	.reg .b16 	%rs<39>;
	.reg .b32 	%r<900>;
	.reg .b64 	%rd<37>;
	// demoted variable
	.shared .align 16 .b8 _ZZN3cub18CUB_300001_SM_10006detail10radix_sort31DeviceRadixSortSingleTileKernelINS1_5radix10policy_hubIiiyE10Policy1000ELNS0_9SortOrderE0EiiyNS1_21identity_decomposer_tEEEvPKT1_PSA_PKT2_PSE_T3_iiT4_E12temp_storage[33856];
	ld.param.u64 	%rd10, [_ZN3cub18CUB_300001_SM_10006detail10radix_sort31DeviceRadixSortSingleTileKernelINS1_5radix10policy_hubIiiyE10Policy1000ELNS0_9SortOrderE0EiiyNS1_21identity_decomposer_tEEEvPKT1_PSA_PKT2_PSE_T3_iiT4__param_0];
	ld.param.u64 	%rd6, [_ZN3cub18CUB_300001_SM_10006detail10radix_sort31DeviceRadixSortSingleTileKernelINS1_5radix10policy_hubIiiyE10Policy1000ELNS0_9SortOrderE0EiiyNS1_21identity_decomposer_tEEEvPKT1_PSA_PKT2_PSE_T3_iiT4__param_1];
	ld.param.u64 	%rd7, [_ZN3cub18CUB_300001_SM_10006detail10radix_sort31DeviceRadixSortSingleTileKernelINS1_5radix10policy_hubIiiyE10Policy1000ELNS0_9SortOrderE0EiiyNS1_21identity_decomposer_tEEEvPKT1_PSA_PKT2_PSE_T3_iiT4__param_2];
	ld.param.u64 	%rd8, [_ZN3cub18CUB_300001_SM_10006detail10radix_sort31DeviceRadixSortSingleTileKernelINS1_5radix10policy_hubIiiyE10Policy1000ELNS0_9SortOrderE0EiiyNS1_21identity_decomposer_tEEEvPKT1_PSA_PKT2_PSE_T3_iiT4__param_3];
	ld.param.u64 	%rd9, [_ZN3cub18CUB_300001_SM_10006detail10radix_sort31DeviceRadixSortSingleTileKernelINS1_5radix10policy_hubIiiyE10Policy1000ELNS0_9SortOrderE0EiiyNS1_21identity_decomposer_tEEEvPKT1_PSA_PKT2_PSE_T3_iiT4__param_4];
	ld.param.u32 	%r303, [_ZN3cub18CUB_300001_SM_10006detail10radix_sort31DeviceRadixSortSingleTileKernelINS1_5radix10policy_hubIiiyE10Policy1000ELNS0_9SortOrderE0EiiyNS1_21identity_decomposer_tEEEvPKT1_PSA_PKT2_PSE_T3_iiT4__param_5];
	ld.param.u32 	%r304, [_ZN3cub18CUB_300001_SM_10006detail10radix_sort31DeviceRadixSortSingleTileKernelINS1_5radix10policy_hubIiiyE10Policy1000ELNS0_9SortOrderE0EiiyNS1_21identity_decomposer_tEEEvPKT1_PSA_PKT2_PSE_T3_iiT4__param_6];
	cvta.to.global.u64 	%rd11, %rd10;
	cvt.u32.u64 	%r1, %rd9;
	mov.u32 	%r2, %tid.x;
	mul.lo.s32 	%r3, %r2, 19;
	setp.ge.s32 	%p1, %r3, %r1;
	mul.wide.u32 	%rd12, %r3, 4;
	add.s64 	%rd1, %rd11, %rd12;
	mov.b32 	%r878, -1;
	@%p1 bra 	$L__BB4_2;
	ld.global.u32 	%r306, [%rd1];
	xor.b32  	%r878, %r306, -2147483648;
$L__BB4_2:
	add.s32 	%r6, %r3, 1;
	setp.ge.s32 	%p2, %r6, %r1;
	mov.b32 	%r877, -1;
	@%p2 bra 	$L__BB4_4;
	ld.global.u32 	%r308, [%rd1+4];
	xor.b32  	%r877, %r308, -2147483648;
$L__BB4_4:
	add.s32 	%r9, %r3, 2;
	setp.ge.s32 	%p3, %r9, %r1;
	mov.b32 	%r876, -1;
	@%p3 bra 	$L__BB4_6;
	ld.global.u32 	%r310, [%rd1+8];
	xor.b32  	%r876, %r310, -2147483648;
$L__BB4_6:
	add.s32 	%r12, %r3, 3;
	setp.ge.s32 	%p4, %r12, %r1;
	mov.b32 	%r875, -1;
	@%p4 bra 	$L__BB4_8;
	ld.global.u32 	%r312, [%rd1+12];
	xor.b32  	%r875, %r312, -2147483648;
$L__BB4_8:
	add.s32 	%r15, %r3, 4;
	setp.ge.s32 	%p5, %r15, %r1;
	mov.b32 	%r874, -1;
	@%p5 bra 	$L__BB4_10;
	ld.global.u32 	%r314, [%rd1+16];
	xor.b32  	%r874, %r314, -2147483648;
$L__BB4_10:
	add.s32 	%r18, %r3, 5;
	setp.ge.s32 	%p6, %r18, %r1;
	mov.b32 	%r873, -1;
	@%p6 bra 	$L__BB4_12;
	ld.global.u32 	%r316, [%rd1+20];
	xor.b32  	%r873, %r316, -2147483648;
$L__BB4_12:
	add.s32 	%r21, %r3, 6;
	setp.ge.s32 	%p7, %r21, %r1;
	mov.b32 	%r872, -1;
	@%p7 bra 	$L__BB4_14;
	ld.global.u32 	%r318, [%rd1+24];
	xor.b32  	%r872, %r318, -2147483648;
$L__BB4_14:
	add.s32 	%r24, %r3, 7;
	setp.ge.s32 	%p8, %r24, %r1;
	mov.b32 	%r871, -1;
	@%p8 bra 	$L__BB4_16;
	ld.global.u32 	%r320, [%rd1+28];
	xor.b32  	%r871, %r320, -2147483648;
$L__BB4_16:
	add.s32 	%r27, %r3, 8;
	setp.ge.s32 	%p9, %r27, %r1;
	mov.b32 	%r870, -1;
	@%p9 bra 	$L__BB4_18;
	ld.global.u32 	%r322, [%rd1+32];
	xor.b32  	%r870, %r322, -2147483648;
$L__BB4_18:
	add.s32 	%r30, %r3, 9;
	setp.ge.s32 	%p10, %r30, %r1;
	mov.b32 	%r869, -1;
	@%p10 bra 	$L__BB4_20;
	ld.global.u32 	%r324, [%rd1+36];
	xor.b32  	%r869, %r324, -2147483648;
$L__BB4_20:
	add.s32 	%r33, %r3, 10;
	setp.ge.s32 	%p11, %r33, %r1;
	mov.b32 	%r868, -1;
	@%p11 bra 	$L__BB4_22;
	ld.global.u32 	%r326, [%rd1+40];
	xor.b32  	%r868, %r326, -2147483648;
$L__BB4_22:
	add.s32 	%r36, %r3, 11;
	setp.ge.s32 	%p12, %r36, %r1;
	mov.b32 	%r867, -1;
	@%p12 bra 	$L__BB4_24;
	ld.global.u32 	%r328, [%rd1+44];
	xor.b32  	%r867, %r328, -2147483648;
$L__BB4_24:
	add.s32 	%r39, %r3, 12;
	setp.ge.s32 	%p13, %r39, %r1;
	mov.b32 	%r866, -1;
	@%p13 bra 	$L__BB4_26;
	ld.global.u32 	%r330, [%rd1+48];
	xor.b32  	%r866, %r330, -2147483648;
$L__BB4_26:
	add.s32 	%r42, %r3, 13;
	setp.ge.s32 	%p14, %r42, %r1;
	mov.b32 	%r865, -1;
	@%p14 bra 	$L__BB4_28;
	ld.global.u32 	%r332, [%rd1+52];
	xor.b32  	%r865, %r332, -2147483648;
$L__BB4_28:
	add.s32 	%r45, %r3, 14;
	setp.ge.s32 	%p15, %r45, %r1;
	mov.b32 	%r864, -1;
	@%p15 bra 	$L__BB4_30;
	ld.global.u32 	%r334, [%rd1+56];
	xor.b32  	%r864, %r334, -2147483648;
$L__BB4_30:
	add.s32 	%r48, %r3, 15;
	setp.ge.s32 	%p16, %r48, %r1;
	mov.b32 	%r863, -1;
	@%p16 bra 	$L__BB4_32;
	ld.global.u32 	%r336, [%rd1+60];
	xor.b32  	%r863, %r336, -2147483648;
$L__BB4_32:
	add.s32 	%r51, %r3, 16;
	setp.ge.s32 	%p17, %r51, %r1;
	mov.b32 	%r862, -1;
	@%p17 bra 	$L__BB4_34;
	ld.global.u32 	%r338, [%rd1+64];
	xor.b32  	%r862, %r338, -2147483648;
$L__BB4_34:
	add.s32 	%r54, %r3, 17;
	setp.ge.s32 	%p18, %r54, %r1;
	mov.b32 	%r861, -1;
	@%p18 bra 	$L__BB4_36;
	ld.global.u32 	%r340, [%rd1+68];
	xor.b32  	%r861, %r340, -2147483648;
$L__BB4_36:
	add.s32 	%r57, %r3, 18;
	setp.ge.s32 	%p19, %r57, %r1;
	mov.b32 	%r860, -1;
	@%p19 bra 	$L__BB4_38;
	ld.global.u32 	%r342, [%rd1+72];
	xor.b32  	%r860, %r342, -2147483648;
$L__BB4_38:
	bar.sync 	0;
	mov.b64 	{%r344, %r345}, %rd9;
	shfl.sync.idx.b32	%r60|%p20, %r344, 0, 31, -1;
	shfl.sync.idx.b32	%r346|%p21, %r345, 0, 31, -1;
	mov.b64 	%rd2, {%r60, %r346};
	setp.ge.s32 	%p22, %r3, %r60;
	cvta.to.global.u64 	%rd13, %rd7;
	add.s64 	%rd3, %rd13, %rd12;
	@%p22 bra 	$L__BB4_40;
	ld.global.u32 	%r897, [%rd3];
$L__BB4_40:
	setp.ge.s32 	%p23, %r6, %r60;
	@%p23 bra 	$L__BB4_42;
	ld.global.u32 	%r896, [%rd3+4];
$L__BB4_42:
	setp.ge.s32 	%p24, %r9, %r60;
	@%p24 bra 	$L__BB4_44;
	ld.global.u32 	%r895, [%rd3+8];
$L__BB4_44:
	setp.ge.s32 	%p25, %r12, %r60;
	@%p25 bra 	$L__BB4_46;
	ld.global.u32 	%r894, [%rd3+12];
$L__BB4_46:
	setp.ge.s32 	%p26, %r15, %r60;
	@%p26 bra 	$L__BB4_48;
	ld.global.u32 	%r893, [%rd3+16];
$L__BB4_48:
	setp.ge.s32 	%p27, %r18, %r60;
	@%p27 bra 	$L__BB4_50;
	ld.global.u32 	%r892, [%rd3+20];
$L__BB4_50:
	setp.ge.s32 	%p28, %r21, %r60;
	@%p28 bra 	$L__BB4_52;
	ld.global.u32 	%r891, [%rd3+24];
$L__BB4_52:
	setp.ge.s32 	%p29, %r24, %r60;
	@%p29 bra 	$L__BB4_54;
	ld.global.u32 	%r890, [%rd3+28];
$L__BB4_54:
	setp.ge.s32 	%p30, %r27, %r60;
	@%p30 bra 	$L__BB4_56;
	ld.global.u32 	%r889, [%rd3+32];
$L__BB4_56:
	setp.ge.s32 	%p31, %r30, %r60;
	@%p31 bra 	$L__BB4_58;
	ld.global.u32 	%r888, [%rd3+36];
$L__BB4_58:
	setp.ge.s32 	%p32, %r33, %r60;
	@%p32 bra 	$L__BB4_60;
	ld.global.u32 	%r887, [%rd3+40];
$L__BB4_60:
	setp.ge.s32 	%p33, %r36, %r60;
	@%p33 bra 	$L__BB4_62;
	ld.global.u32 	%r886, [%rd3+44];
$L__BB4_62:
	setp.ge.s32 	%p34, %r39, %r60;
	@%p34 bra 	$L__BB4_64;
	ld.global.u32 	%r885, [%rd3+48];
$L__BB4_64:
	setp.ge.s32 	%p35, %r42, %r60;
	@%p35 bra 	$L__BB4_66;
	ld.global.u32 	%r884, [%rd3+52];
$L__BB4_66:
	setp.ge.s32 	%p36, %r45, %r60;
	@%p36 bra 	$L__BB4_68;
	ld.global.u32 	%r883, [%rd3+56];
$L__BB4_68:
	setp.ge.s32 	%p37, %r48, %r60;
	@%p37 bra 	$L__BB4_70;
	ld.global.u32 	%r882, [%rd3+60];
$L__BB4_70:
	setp.ge.s32 	%p38, %r51, %r60;
	@%p38 bra 	$L__BB4_72;
	ld.global.u32 	%r881, [%rd3+64];
$L__BB4_72:
	setp.ge.s32 	%p39, %r54, %r60;
	@%p39 bra 	$L__BB4_74;
	ld.global.u32 	%r880, [%rd3+68];
$L__BB4_74:
	setp.ge.s32 	%p40, %r57, %r60;
	@%p40 bra 	$L__BB4_76;
	ld.global.u32 	%r879, [%rd3+72];
$L__BB4_76:
	bar.sync 	0;
	shr.u32 	%r99, %r2, 5;
	shl.b32 	%r366, %r2, 2;
	mov.u32 	%r367, _ZZN3cub18CUB_300001_SM_10006detail10radix_sort31DeviceRadixSortSingleTileKernelINS1_5radix10policy_hubIiiyE10Policy1000ELNS0_9SortOrderE0EiiyNS1_21identity_decomposer_tEEEvPKT1_PSA_PKT2_PSE_T3_iiT4_E12temp_storage;
	add.s32 	%r100, %r367, %r366;
	shl.b32 	%r368, %r2, 7;
	add.s32 	%r101, %r100, %r368;
	shl.b32 	%r369, %r99, 2;
	add.s32 	%r370, %r367, %r369;
	add.s32 	%r102, %r370, 33792;
	mad.lo.s32 	%r103, %r2, -56, %r101;
	add.s32 	%r859, %r303, 6;
	sub.s32 	%r858, %r304, %r303;
$L__BB4_77:
	add.s32 	%r430, %r859, -6;
	min.s32 	%r373, %r858, 6;
	mov.b32 	%r459, 0;
	st.shared.u32 	[%r100], %r459;
	st.shared.u32 	[%r100+1024], %r459;
	st.shared.u32 	[%r100+2048], %r459;
	st.shared.u32 	[%r100+3072], %r459;
	st.shared.u32 	[%r100+4096], %r459;
	st.shared.u32 	[%r100+5120], %r459;
	st.shared.u32 	[%r100+6144], %r459;
	st.shared.u32 	[%r100+7168], %r459;
	st.shared.u32 	[%r100+8192], %r459;
	st.shared.u32 	[%r100+9216], %r459;
	st.shared.u32 	[%r100+10240], %r459;
	st.shared.u32 	[%r100+11264], %r459;
	st.shared.u32 	[%r100+12288], %r459;
	st.shared.u32 	[%r100+13312], %r459;
	st.shared.u32 	[%r100+14336], %r459;
	st.shared.u32 	[%r100+15360], %r459;
	st.shared.u32 	[%r100+16384], %r459;
	st.shared.u32 	[%r100+17408], %r459;
	st.shared.u32 	[%r100+18432], %r459;
	st.shared.u32 	[%r100+19456], %r459;
	st.shared.u32 	[%r100+20480], %r459;
	st.shared.u32 	[%r100+21504], %r459;
	st.shared.u32 	[%r100+22528], %r459;
	st.shared.u32 	[%r100+23552], %r459;
	st.shared.u32 	[%r100+24576], %r459;
	st.shared.u32 	[%r100+25600], %r459;
	st.shared.u32 	[%r100+26624], %r459;
	st.shared.u32 	[%r100+27648], %r459;
	st.shared.u32 	[%r100+28672], %r459;
	st.shared.u32 	[%r100+29696], %r459;
	st.shared.u32 	[%r100+30720], %r459;
	st.shared.u32 	[%r100+31744], %r459;
	st.shared.u32 	[%r100+32768], %r459;
	// begin inline asm
	bmsk.clamp.b32 %r371, %r459, %r373;
	// end inline asm
	// begin inline asm
	shr.b32 %r374, %r878, %r430;
	// end inline asm
	and.b32  	%r462, %r371, %r374;
	shl.b32 	%r463, %r462, 10;
	and.b32  	%r464, %r463, 31744;
	add.s32 	%r465, %r100, %r464;
	shr.u32 	%r466, %r462, 4;
	and.b32  	%r467, %r466, 268435454;
	add.s32 	%r147, %r465, %r467;
	ld.shared.u16 	%rs1, [%r147];
	add.s16 	%rs20, %rs1, 1;
	st.shared.u16 	[%r147], %rs20;
	// begin inline asm
	shr.b32 %r377, %r877, %r430;
	// end inline asm
	and.b32  	%r468, %r371, %r377;
	shl.b32 	%r469, %r468, 10;
	and.b32  	%r470, %r469, 31744;
	add.s32 	%r471, %r100, %r470;
	shr.u32 	%r472, %r468, 4;
	and.b32  	%r473, %r472, 268435454;
	add.s32 	%r148, %r471, %r473;
	ld.shared.u16 	%rs2, [%r148];
	add.s16 	%rs21, %rs2, 1;
	st.shared.u16 	[%r148], %rs21;
	// begin inline asm
	shr.b32 %r380, %r876, %r430;
	// end inline asm
	and.b32  	%r474, %r371, %r380;
	shl.b32 	%r475, %r474, 10;
	and.b32  	%r476, %r475, 31744;
	add.s32 	%r477, %r100, %r476;
	shr.u32 	%r478, %r474, 4;
	and.b32  	%r479, %r478, 268435454;
	add.s32 	%r149, %r477, %r479;
	ld.shared.u16 	%rs3, [%r149];
	add.s16 	%rs22, %rs3, 1;
	st.shared.u16 	[%r149], %rs22;
	// begin inline asm
	shr.b32 %r383, %r875, %r430;
	// end inline asm
	and.b32  	%r480, %r371, %r383;
	shl.b32 	%r481, %r480, 10;
	and.b32  	%r482, %r481, 31744;
	add.s32 	%r483, %r100, %r482;
	shr.u32 	%r484, %r480, 4;
	and.b32  	%r485, %r484, 268435454;
	add.s32 	%r150, %r483, %r485;
	ld.shared.u16 	%rs4, [%r150];
	add.s16 	%rs23, %rs4, 1;
	st.shared.u16 	[%r150], %rs23;
	// begin inline asm
	shr.b32 %r386, %r874, %r430;
	// end inline asm
	and.b32  	%r486, %r371, %r386;
	shl.b32 	%r487, %r486, 10;
	and.b32  	%r488, %r487, 31744;
	add.s32 	%r489, %r100, %r488;
	shr.u32 	%r490, %r486, 4;
	and.b32  	%r491, %r490, 268435454;
	add.s32 	%r151, %r489, %r491;
	ld.shared.u16 	%rs5, [%r151];
	add.s16 	%rs24, %rs5, 1;
	st.shared.u16 	[%r151], %rs24;
	// begin inline asm
	shr.b32 %r389, %r873, %r430;
	// end inline asm
	and.b32  	%r492, %r371, %r389;
	shl.b32 	%r493, %r492, 10;
	and.b32  	%r494, %r493, 31744;
	add.s32 	%r495, %r100, %r494;
	shr.u32 	%r496, %r492, 4;
	and.b32  	%r497, %r496, 268435454;
	add.s32 	%r152, %r495, %r497;
	ld.shared.u16 	%rs6, [%r152];
	add.s16 	%rs25, %rs6, 1;
	st.shared.u16 	[%r152], %rs25;
	// begin inline asm
	shr.b32 %r392, %r872, %r430;
	// end inline asm
	and.b32  	%r498, %r371, %r392;
	shl.b32 	%r499, %r498, 10;
	and.b32  	%r500, %r499, 31744;
	add.s32 	%r501, %r100, %r500;
	shr.u32 	%r502, %r498, 4;
	and.b32  	%r503, %r502, 268435454;
	add.s32 	%r153, %r501, %r503;
	ld.shared.u16 	%rs7, [%r153];
	add.s16 	%rs26, %rs7, 1;
	st.shared.u16 	[%r153], %rs26;
	// begin inline asm
	shr.b32 %r395, %r871, %r430;
	// end inline asm
	and.b32  	%r504, %r371, %r395;
	shl.b32 	%r505, %r504, 10;
	and.b32  	%r506, %r505, 31744;
	add.s32 	%r507, %r100, %r506;
	shr.u32 	%r508, %r504, 4;
	and.b32  	%r509, %r508, 268435454;
	add.s32 	%r154, %r507, %r509;
	ld.shared.u16 	%rs8, [%r154];
	add.s16 	%rs27, %rs8, 1;
	st.shared.u16 	[%r154], %rs27;
	// begin inline asm
	shr.b32 %r398, %r870, %r430;
	// end inline asm
	and.b32  	%r510, %r371, %r398;
	shl.b32 	%r511, %r510, 10;
	and.b32  	%r512, %r511, 31744;
	add.s32 	%r513, %r100, %r512;
	shr.u32 	%r514, %r510, 4;
	and.b32  	%r515, %r514, 268435454;
	add.s32 	%r155, %r513, %r515;
	ld.shared.u16 	%rs9, [%r155];
	add.s16 	%rs28, %rs9, 1;
	st.shared.u16 	[%r155], %rs28;
	// begin inline asm
	shr.b32 %r401, %r869, %r430;
	// end inline asm
	and.b32  	%r516, %r371, %r401;
	shl.b32 	%r517, %r516, 10;
	and.b32  	%r518, %r517, 31744;
	add.s32 	%r519, %r100, %r518;
	shr.u32 	%r520, %r516, 4;
	and.b32  	%r521, %r520, 268435454;
	add.s32 	%r156, %r519, %r521;
	ld.shared.u16 	%rs10, [%r156];
	add.s16 	%rs29, %rs10, 1;
	st.shared.u16 	[%r156], %rs29;
	// begin inline asm
	shr.b32 %r404, %r868, %r430;
	// end inline asm
	and.b32  	%r522, %r371, %r404;
	shl.b32 	%r523, %r522, 10;
	and.b32  	%r524, %r523, 31744;
	add.s32 	%r525, %r100, %r524;
	shr.u32 	%r526, %r522, 4;
	and.b32  	%r527, %r526, 268435454;
	add.s32 	%r157, %r525, %r527;
	ld.shared.u16 	%rs11, [%r157];
	add.s16 	%rs30, %rs11, 1;
	st.shared.u16 	[%r157], %rs30;
	// begin inline asm
	shr.b32 %r407, %r867, %r430;
	// end inline asm
	and.b32  	%r528, %r371, %r407;
	shl.b32 	%r529, %r528, 10;
	and.b32  	%r530, %r529, 31744;
	add.s32 	%r531, %r100, %r530;
	shr.u32 	%r532, %r528, 4;
	and.b32  	%r533, %r532, 268435454;
	add.s32 	%r158, %r531, %r533;
	ld.shared.u16 	%rs12, [%r158];
	add.s16 	%rs31, %rs12, 1;
	st.shared.u16 	[%r158], %rs31;
	// begin inline asm
	shr.b32 %r410, %r866, %r430;
	// end inline asm
	and.b32  	%r534, %r371, %r410;
	shl.b32 	%r535, %r534, 10;
	and.b32  	%r536, %r535, 31744;
	add.s32 	%r537, %r100, %r536;
	shr.u32 	%r538, %r534, 4;
	and.b32  	%r539, %r538, 268435454;
	add.s32 	%r159, %r537, %r539;
	ld.shared.u16 	%rs13, [%r159];
	add.s16 	%rs32, %rs13, 1;
	st.shared.u16 	[%r159], %rs32;
	// begin inline asm
	shr.b32 %r413, %r865, %r430;
	// end inline asm
	and.b32  	%r540, %r371, %r413;
	shl.b32 	%r541, %r540, 10;
	and.b32  	%r542, %r541, 31744;
	add.s32 	%r543, %r100, %r542;
	shr.u32 	%r544, %r540, 4;
	and.b32  	%r545, %r544, 268435454;
	add.s32 	%r160, %r543, %r545;
	ld.shared.u16 	%rs14, [%r160];
	add.s16 	%rs33, %rs14, 1;
	st.shared.u16 	[%r160], %rs33;
	// begin inline asm
	shr.b32 %r416, %r864, %r430;
	// end inline asm
	and.b32  	%r546, %r371, %r416;
	shl.b32 	%r547, %r546, 10;
	and.b32  	%r548, %r547, 31744;
	add.s32 	%r549, %r100, %r548;
	shr.u32 	%r550, %r546, 4;
	and.b32  	%r551, %r550, 268435454;
	add.s32 	%r161, %r549, %r551;
	ld.shared.u16 	%rs15, [%r161];
	add.s16 	%rs34, %rs15, 1;
	st.shared.u16 	[%r161], %rs34;
	// begin inline asm
	shr.b32 %r419, %r863, %r430;
	// end inline asm
	and.b32  	%r552, %r371, %r419;
	shl.b32 	%r553, %r552, 10;
	and.b32  	%r554, %r553, 31744;
	add.s32 	%r555, %r100, %r554;
	shr.u32 	%r556, %r552, 4;
	and.b32  	%r557, %r556, 268435454;
	add.s32 	%r162, %r555, %r557;
	ld.shared.u16 	%rs16, [%r162];
	add.s16 	%rs35, %rs16, 1;
	st.shared.u16 	[%r162], %rs35;
	// begin inline asm
	shr.b32 %r422, %r862, %r430;
	// end inline asm
	and.b32  	%r558, %r371, %r422;
	shl.b32 	%r559, %r558, 10;
	and.b32  	%r560, %r559, 31744;
	add.s32 	%r561, %r100, %r560;
	shr.u32 	%r562, %r558, 4;
	and.b32  	%r563, %r562, 268435454;
	add.s32 	%r163, %r561, %r563;
	ld.shared.u16 	%rs17, [%r163];
	add.s16 	%rs36, %rs17, 1;
	st.shared.u16 	[%r163], %rs36;
	// begin inline asm
	shr.b32 %r425, %r861, %r430;
	// end inline asm
	and.b32  	%r564, %r371, %r425;
	shl.b32 	%r565, %r564, 10;
	and.b32  	%r566, %r565, 31744;
	add.s32 	%r567, %r100, %r566;
	shr.u32 	%r568, %r564, 4;
	and.b32  	%r569, %r568, 268435454;
	add.s32 	%r164, %r567, %r569;
	ld.shared.u16 	%rs18, [%r164];
	add.s16 	%rs37, %rs18, 1;
	st.shared.u16 	[%r164], %rs37;
	// begin inline asm
	shr.b32 %r428, %r860, %r430;
	// end inline asm
	and.b32  	%r570, %r371, %r428;
	shl.b32 	%r571, %r570, 10;
	and.b32  	%r572, %r571, 31744;
	add.s32 	%r573, %r100, %r572;
	shr.u32 	%r574, %r570, 4;
	and.b32  	%r575, %r574, 268435454;
	add.s32 	%r165, %r573, %r575;
	ld.shared.u16 	%rs19, [%r165];
	add.s16 	%rs38, %rs19, 1;
	st.shared.u16 	[%r165], %rs38;
	bar.sync 	0;
	ld.shared.u32 	%r166, [%r101];
	ld.shared.u32 	%r576, [%r101+4];
	ld.shared.u32 	%r577, [%r101+8];
	ld.shared.u32 	%r578, [%r101+12];
	ld.shared.u32 	%r579, [%r101+16];
	ld.shared.u32 	%r580, [%r101+20];
	ld.shared.u32 	%r581, [%r101+24];
	ld.shared.u32 	%r582, [%r101+28];
	ld.shared.u32 	%r583, [%r101+32];
	ld.shared.u32 	%r584, [%r101+36];
	ld.shared.u32 	%r585, [%r101+40];
	ld.shared.u32 	%r586, [%r101+44];
	ld.shared.u32 	%r587, [%r101+48];
	ld.shared.u32 	%r588, [%r101+52];
	ld.shared.u32 	%r589, [%r101+56];
	ld.shared.u32 	%r590, [%r101+60];
	ld.shared.u32 	%r591, [%r101+64];
	ld.shared.u32 	%r592, [%r101+68];
	ld.shared.u32 	%r593, [%r101+72];
	ld.shared.u32 	%r594, [%r101+76];
	ld.shared.u32 	%r595, [%r101+80];
	ld.shared.u32 	%r596, [%r101+84];
	ld.shared.u32 	%r597, [%r101+88];
	ld.shared.u32 	%r598, [%r101+92];
	ld.shared.u32 	%r599, [%r101+96];
	ld.shared.u32 	%r600, [%r101+100];
	ld.shared.u32 	%r601, [%r101+104];
	ld.shared.u32 	%r602, [%r101+108];
	ld.shared.u32 	%r603, [%r101+112];
	ld.shared.u32 	%r604, [%r101+116];
	ld.shared.u32 	%r605, [%r101+120];
	ld.shared.u32 	%r606, [%r101+124];
	ld.shared.u32 	%r607, [%r101+128];
	add.s32 	%r167, %r576, %r166;
	add.s32 	%r168, %r577, %r167;
	add.s32 	%r169, %r578, %r168;
	add.s32 	%r170, %r579, %r169;
	add.s32 	%r171, %r580, %r170;
	add.s32 	%r172, %r581, %r171;
	add.s32 	%r173, %r582, %r172;
	add.s32 	%r174, %r583, %r173;
	add.s32 	%r175, %r584, %r174;
	add.s32 	%r176, %r585, %r175;
	add.s32 	%r177, %r586, %r176;
	add.s32 	%r178, %r587, %r177;
	add.s32 	%r179, %r588, %r178;
	add.s32 	%r180, %r589, %r179;
	add.s32 	%r181, %r590, %r180;
	add.s32 	%r182, %r591, %r181;
	add.s32 	%r183, %r592, %r182;
	add.s32 	%r184, %r593, %r183;
	add.s32 	%r185, %r594, %r184;
	add.s32 	%r186, %r595, %r185;
	add.s32 	%r187, %r596, %r186;
	add.s32 	%r188, %r597, %r187;
	add.s32 	%r189, %r598, %r188;
	add.s32 	%r190, %r599, %r189;
	add.s32 	%r191, %r600, %r190;
	add.s32 	%r192, %r601, %r191;
	add.s32 	%r193, %r602, %r192;
	add.s32 	%r194, %r603, %r193;
	add.s32 	%r195, %r604, %r194;
	add.s32 	%r196, %r605, %r195;
	add.s32 	%r197, %r606, %r196;
	add.s32 	%r436, %r607, %r197;
	// begin inline asm
	mov.u32 %r431, %laneid;
	// end inline asm
	mov.b32 	%r434, 1;
	mov.b32 	%r461, -1;
	// begin inline asm
	{  .reg .u32 r0;  .reg .pred p;  shfl.sync.up.b32 r0|p, %r436, %r434, %r459, %r461;  @p add.u32 r0, r0, %r436;  mov.u32 %r432, r0;}
	// end inline asm
	mov.b32 	%r440, 2;
	// begin inline asm
	{  .reg .u32 r0;  .reg .pred p;  shfl.sync.up.b32 r0|p, %r432, %r440, %r459, %r461;  @p add.u32 r0, r0, %r432;  mov.u32 %r438, r0;}
	// end inline asm
	mov.b32 	%r446, 4;
	// begin inline asm
	{  .reg .u32 r0;  .reg .pred p;  shfl.sync.up.b32 r0|p, %r438, %r446, %r459, %r461;  @p add.u32 r0, r0, %r438;  mov.u32 %r444, r0;}
	// end inline asm
	mov.b32 	%r452, 8;
	// begin inline asm
	{  .reg .u32 r0;  .reg .pred p;  shfl.sync.up.b32 r0|p, %r444, %r452, %r459, %r461;  @p add.u32 r0, r0, %r444;  mov.u32 %r450, r0;}
	// end inline asm
	mov.b32 	%r458, 16;
	// begin inline asm
	{  .reg .u32 r0;  .reg .pred p;  shfl.sync.up.b32 r0|p, %r450, %r458, %r459, %r461;  @p add.u32 r0, r0, %r450;  mov.u32 %r456, r0;}
	// end inline asm
	setp.ne.s32 	%p41, %r431, 31;
	@%p41 bra 	$L__BB4_79;
	st.shared.u32 	[%r102], %r456;
$L__BB4_79:
	sub.s32 	%r608, %r456, %r436;
	setp.gt.u32 	%p42, %r2, 31;
	setp.eq.s32 	%p43, %r99, 7;
	setp.eq.s32 	%p44, %r99, 6;
	setp.eq.s32 	%p45, %r99, 5;
	setp.eq.s32 	%p46, %r99, 4;
	setp.eq.s32 	%p47, %r99, 3;
	setp.eq.s32 	%p48, %r99, 2;
	setp.eq.s32 	%p49, %r99, 1;
	bar.sync 	0;
	ld.shared.v4.u32 	{%r609, %r610, %r611, %r612}, [_ZZN3cub18CUB_300001_SM_10006detail10radix_sort31DeviceRadixSortSingleTileKernelINS1_5radix10policy_hubIiiyE10Policy1000ELNS0_9SortOrderE0EiiyNS1_21identity_decomposer_tEEEvPKT1_PSA_PKT2_PSE_T3_iiT4_E12temp_storage+33792];
	selp.b32 	%r613, %r609, %r898, %p49;
	add.s32 	%r614, %r610, %r609;
	selp.b32 	%r615, %r614, %r613, %p48;
	add.s32 	%r616, %r614, %r611;
	selp.b32 	%r617, %r616, %r615, %p47;
	add.s32 	%r618, %r616, %r612;
	selp.b32 	%r619, %r618, %r617, %p46;
	ld.shared.v4.u32 	{%r620, %r621, %r622, %r623}, [_ZZN3cub18CUB_300001_SM_10006detail10radix_sort31DeviceRadixSortSingleTileKernelINS1_5radix10policy_hubIiiyE10Policy1000ELNS0_9SortOrderE0EiiyNS1_21identity_decomposer_tEEEvPKT1_PSA_PKT2_PSE_T3_iiT4_E12temp_storage+33808];
	add.s32 	%r624, %r618, %r620;
	selp.b32 	%r625, %r624, %r619, %p45;
	add.s32 	%r626, %r624, %r621;
	selp.b32 	%r627, %r626, %r625, %p44;
	add.s32 	%r628, %r626, %r622;
	selp.b32 	%r898, %r628, %r627, %p43;
	add.s32 	%r202, %r628, %r623;
	setp.ne.s32 	%p50, %r431, 0;
	selp.b32 	%r629, %r608, 0, %p50;
	add.s32 	%r630, %r898, %r629;
	or.pred  	%p51, %p42, %p50;
	selp.b32 	%r899, %r630, %r608, %p42;
	@%p51 bra 	$L__BB4_81;
	shl.b32 	%r899, %r202, 16;
	st.shared.u32 	[_ZZN3cub18CUB_300001_SM_10006detail10radix_sort31DeviceRadixSortSingleTileKernelINS1_5radix10policy_hubIiiyE10Policy1000ELNS0_9SortOrderE0EiiyNS1_21identity_decomposer_tEEEvPKT1_PSA_PKT2_PSE_T3_iiT4_E12temp_storage+33832], %r899;
$L__BB4_81:
	setp.eq.s32 	%p52, %r2, 0;
	bar.sync 	0;
	ld.shared.u32 	%r631, [_ZZN3cub18CUB_300001_SM_10006detail10radix_sort31DeviceRadixSortSingleTileKernelINS1_5radix10policy_hubIiiyE10Policy1000ELNS0_9SortOrderE0EiiyNS1_21identity_decomposer_tEEEvPKT1_PSA_PKT2_PSE_T3_iiT4_E12temp_storage+33832];
	selp.b32 	%r632, 0, %r631, %p52;
	add.s32 	%r633, %r899, %r632;
	add.s32 	%r634, %r166, %r633;
	add.s32 	%r635, %r167, %r633;
	add.s32 	%r636, %r168, %r633;
	add.s32 	%r637, %r169, %r633;
	add.s32 	%r638, %r170, %r633;
	add.s32 	%r639, %r171, %r633;
	add.s32 	%r640, %r172, %r633;
	add.s32 	%r641, %r173, %r633;
	add.s32 	%r642, %r174, %r633;
	add.s32 	%r643, %r175, %r633;
	add.s32 	%r644, %r176, %r633;
	add.s32 	%r645, %r177, %r633;
	add.s32 	%r646, %r178, %r633;
	add.s32 	%r647, %r179, %r633;
	add.s32 	%r648, %r180, %r633;
	add.s32 	%r649, %r181, %r633;
	add.s32 	%r650, %r182, %r633;
	add.s32 	%r651, %r183, %r633;
	add.s32 	%r652, %r184, %r633;
	add.s32 	%r653, %r185, %r633;
	add.s32 	%r654, %r186, %r633;
	add.s32 	%r655, %r187, %r633;
	add.s32 	%r656, %r188, %r633;
	add.s32 	%r657, %r189, %r633;
	add.s32 	%r658, %r190, %r633;
	add.s32 	%r659, %r191, %r633;
	add.s32 	%r660, %r192, %r633;
	add.s32 	%r661, %r193, %r633;
	add.s32 	%r662, %r194, %r633;
	add.s32 	%r663, %r195, %r633;
	add.s32 	%r664, %r196, %r633;
	add.s32 	%r665, %r197, %r633;
	st.shared.u32 	[%r101], %r633;
	st.shared.u32 	[%r101+4], %r634;
	st.shared.u32 	[%r101+8], %r635;
	st.shared.u32 	[%r101+12], %r636;
	st.shared.u32 	[%r101+16], %r637;
	st.shared.u32 	[%r101+20], %r638;
	st.shared.u32 	[%r101+24], %r639;
	st.shared.u32 	[%r101+28], %r640;
	st.shared.u32 	[%r101+32], %r641;
	st.shared.u32 	[%r101+36], %r642;
	st.shared.u32 	[%r101+40], %r643;
	st.shared.u32 	[%r101+44], %r644;
	st.shared.u32 	[%r101+48], %r645;
	st.shared.u32 	[%r101+52], %r646;
	st.shared.u32 	[%r101+56], %r647;
	st.shared.u32 	[%r101+60], %r648;
	st.shared.u32 	[%r101+64], %r649;
	st.shared.u32 	[%r101+68], %r650;
	st.shared.u32 	[%r101+72], %r651;
	st.shared.u32 	[%r101+76], %r652;
	st.shared.u32 	[%r101+80], %r653;
	st.shared.u32 	[%r101+84], %r654;
	st.shared.u32 	[%r101+88], %r655;
	st.shared.u32 	[%r101+92], %r656;
	st.shared.u32 	[%r101+96], %r657;
	st.shared.u32 	[%r101+100], %r658;
	st.shared.u32 	[%r101+104], %r659;
	st.shared.u32 	[%r101+108], %r660;
	st.shared.u32 	[%r101+112], %r661;
	st.shared.u32 	[%r101+116], %r662;
	st.shared.u32 	[%r101+120], %r663;
	st.shared.u32 	[%r101+124], %r664;
	st.shared.u32 	[%r101+128], %r665;
	bar.sync 	0;
	cvt.u32.u16 	%r666, %rs1;
	ld.shared.u16 	%r667, [%r147];
	add.s32 	%r206, %r667, %r666;
	cvt.u32.u16 	%r668, %rs2;
	ld.shared.u16 	%r669, [%r148];
	add.s32 	%r207, %r669, %r668;
	cvt.u32.u16 	%r670, %rs3;
	ld.shared.u16 	%r671, [%r149];
	add.s32 	%r208, %r671, %r670;
	cvt.u32.u16 	%r672, %rs4;
	ld.shared.u16 	%r673, [%r150];
	add.s32 	%r209, %r673, %r672;
	cvt.u32.u16 	%r674, %rs5;
	ld.shared.u16 	%r675, [%r151];
	add.s32 	%r210, %r675, %r674;
	cvt.u32.u16 	%r676, %rs6;
	ld.shared.u16 	%r677, [%r152];
	add.s32 	%r211, %r677, %r676;
	cvt.u32.u16 	%r678, %rs7;
	ld.shared.u16 	%r679, [%r153];
	add.s32 	%r212, %r679, %r678;
	cvt.u32.u16 	%r680, %rs8;
	ld.shared.u16 	%r681, [%r154];
	add.s32 	%r213, %r681, %r680;
	cvt.u32.u16 	%r682, %rs9;
	ld.shared.u16 	%r683, [%r155];
	add.s32 	%r214, %r683, %r682;
	cvt.u32.u16 	%r684, %rs10;
	ld.shared.u16 	%r685, [%r156];
	add.s32 	%r215, %r685, %r684;
	cvt.u32.u16 	%r686, %rs11;
	ld.shared.u16 	%r687, [%r157];
	add.s32 	%r216, %r687, %r686;
	cvt.u32.u16 	%r688, %rs12;
	ld.shared.u16 	%r689, [%r158];
	add.s32 	%r217, %r689, %r688;
	cvt.u32.u16 	%r690, %rs13;
	ld.shared.u16 	%r691, [%r159];
	add.s32 	%r218, %r691, %r690;
	cvt.u32.u16 	%r692, %rs14;
	ld.shared.u16 	%r693, [%r160];
	add.s32 	%r219, %r693, %r692;
	cvt.u32.u16 	%r694, %rs15;
	ld.shared.u16 	%r695, [%r161];
	add.s32 	%r220, %r695, %r694;
	cvt.u32.u16 	%r696, %rs16;
	ld.shared.u16 	%r697, [%r162];
	add.s32 	%r221, %r697, %r696;
	cvt.u32.u16 	%r698, %rs17;
	ld.shared.u16 	%r699, [%r163];
	add.s32 	%r222, %r699, %r698;
	cvt.u32.u16 	%r700, %rs18;
	ld.shared.u16 	%r701, [%r164];
	add.s32 	%r223, %r701, %r700;
	cvt.u32.u16 	%r702, %rs19;
	ld.shared.u16 	%r703, [%r165];
	add.s32 	%r224, %r703, %r702;
	bar.sync 	0;
	setp.lt.s32 	%p53, %r859, %r304;
	@%p53 bra 	$L__BB4_121;
	cvt.u64.u32 	%rd15, %r2;
	shl.b32 	%r704, %r206, 2;
	mov.u32 	%r705, _ZZN3cub18CUB_300001_SM_10006detail10radix_sort31DeviceRadixSortSingleTileKernelINS1_5radix10policy_hubIiiyE10Policy1000ELNS0_9SortOrderE0EiiyNS1_21identity_decomposer_tEEEvPKT1_PSA_PKT2_PSE_T3_iiT4_E12temp_storage;
	add.s32 	%r706, %r705, %r704;
	st.shared.u32 	[%r706], %r878;
	shl.b32 	%r707, %r207, 2;
	add.s32 	%r708, %r705, %r707;
	st.shared.u32 	[%r708], %r877;
	shl.b32 	%r709, %r208, 2;
	add.s32 	%r710, %r705, %r709;
	st.shared.u32 	[%r710], %r876;
	shl.b32 	%r711, %r209, 2;
	add.s32 	%r712, %r705, %r711;
	st.shared.u32 	[%r712], %r875;
	shl.b32 	%r713, %r210, 2;
	add.s32 	%r714, %r705, %r713;
	st.shared.u32 	[%r714], %r874;
	shl.b32 	%r715, %r211, 2;
	add.s32 	%r716, %r705, %r715;
	st.shared.u32 	[%r716], %r873;
	shl.b32 	%r717, %r212, 2;
	add.s32 	%r718, %r705, %r717;
	st.shared.u32 	[%r718], %r872;
	shl.b32 	%r719, %r213, 2;
	add.s32 	%r720, %r705, %r719;
	st.shared.u32 	[%r720], %r871;
	shl.b32 	%r721, %r214, 2;
	add.s32 	%r722, %r705, %r721;
	st.shared.u32 	[%r722], %r870;
	shl.b32 	%r723, %r215, 2;
	add.s32 	%r724, %r705, %r723;
	st.shared.u32 	[%r724], %r869;
	shl.b32 	%r725, %r216, 2;
	add.s32 	%r726, %r705, %r725;
	st.shared.u32 	[%r726], %r868;
	shl.b32 	%r727, %r217, 2;
	add.s32 	%r728, %r705, %r727;
	st.shared.u32 	[%r728], %r867;
	shl.b32 	%r729, %r218, 2;
	add.s32 	%r730, %r705, %r729;
	st.shared.u32 	[%r730], %r866;
	shl.b32 	%r731, %r219, 2;
	add.s32 	%r732, %r705, %r731;
	st.shared.u32 	[%r732], %r865;
	shl.b32 	%r733, %r220, 2;
	add.s32 	%r734, %r705, %r733;
	st.shared.u32 	[%r734], %r864;
	shl.b32 	%r735, %r221, 2;
	add.s32 	%r736, %r705, %r735;
	st.shared.u32 	[%r736], %r863;
	shl.b32 	%r737, %r222, 2;
	add.s32 	%r738, %r705, %r737;
	st.shared.u32 	[%r738], %r862;
	shl.b32 	%r739, %r223, 2;
	add.s32 	%r740, %r705, %r739;
	st.shared.u32 	[%r740], %r861;
	shl.b32 	%r741, %r224, 2;
	add.s32 	%r742, %r705, %r741;
	st.shared.u32 	[%r742], %r860;
	bar.sync 	0;
	mad.lo.s32 	%r225, %r2, -72, %r103;
	ld.shared.u32 	%r226, [%r225];
	ld.shared.u32 	%r227, [%r225+1024];
	ld.shared.u32 	%r228, [%r225+2048];
	ld.shared.u32 	%r229, [%r225+3072];
	ld.shared.u32 	%r230, [%r225+4096];
	ld.shared.u32 	%r231, [%r225+5120];
	ld.shared.u32 	%r232, [%r225+6144];
	ld.shared.u32 	%r233, [%r225+7168];
	ld.shared.u32 	%r234, [%r225+8192];
	ld.shared.u32 	%r235, [%r225+9216];
	ld.shared.u32 	%r236, [%r225+10240];
	ld.shared.u32 	%r237, [%r225+11264];
	ld.shared.u32 	%r238, [%r225+12288];
	ld.shared.u32 	%r239, [%r225+13312];
	ld.shared.u32 	%r240, [%r225+14336];
	ld.shared.u32 	%r241, [%r225+15360];
	ld.shared.u32 	%r242, [%r225+16384];
	ld.shared.u32 	%r243, [%r225+17408];
	ld.shared.u32 	%r244, [%r225+18432];
	bar.sync 	0;
	st.shared.u32 	[%r706], %r897;
	st.shared.u32 	[%r708], %r896;
	st.shared.u32 	[%r710], %r895;
	st.shared.u32 	[%r712], %r894;
	st.shared.u32 	[%r714], %r893;
	st.shared.u32 	[%r716], %r892;
	st.shared.u32 	[%r718], %r891;
	st.shared.u32 	[%r720], %r890;
	st.shared.u32 	[%r722], %r889;
	st.shared.u32 	[%r724], %r888;
	st.shared.u32 	[%r726], %r887;
	st.shared.u32 	[%r728], %r886;
	st.shared.u32 	[%r730], %r885;
	st.shared.u32 	[%r732], %r884;
	st.shared.u32 	[%r734], %r883;
	st.shared.u32 	[%r736], %r882;
	st.shared.u32 	[%r738], %r881;
	st.shared.u32 	[%r740], %r880;
	st.shared.u32 	[%r742], %r879;
	bar.sync 	0;
	ld.shared.u32 	%r245, [%r225+1024];
	ld.shared.u32 	%r246, [%r225+2048];
	ld.shared.u32 	%r247, [%r225+3072];
	ld.shared.u32 	%r248, [%r225+4096];
	ld.shared.u32 	%r249, [%r225+5120];
	ld.shared.u32 	%r250, [%r225+6144];
	ld.shared.u32 	%r251, [%r225+7168];
	ld.shared.u32 	%r252, [%r225+8192];
	ld.shared.u32 	%r253, [%r225+9216];
	ld.shared.u32 	%r254, [%r225+10240];
	ld.shared.u32 	%r255, [%r225+11264];
	ld.shared.u32 	%r256, [%r225+12288];
	ld.shared.u32 	%r257, [%r225+13312];
	ld.shared.u32 	%r258, [%r225+14336];
	ld.shared.u32 	%r259, [%r225+15360];
	ld.shared.u32 	%r260, [%r225+16384];
	ld.shared.u32 	%r261, [%r225+17408];
	ld.shared.u32 	%r262, [%r225+18432];
	setp.gt.u64 	%p54, %rd2, %rd15;
	cvta.to.global.u64 	%rd16, %rd6;
	mul.wide.u32 	%rd17, %r2, 4;
	add.s64 	%rd4, %rd16, %rd17;
	cvta.to.global.u64 	%rd18, %rd8;
	add.s64 	%rd5, %rd18, %rd17;
	@%p54 bra 	$L__BB4_83;
	bra.uni 	$L__BB4_84;
$L__BB4_83:
	xor.b32  	%r743, %r226, -2147483648;
	ld.shared.u32 	%r744, [%r225];
	st.global.u32 	[%rd4], %r743;
	st.global.u32 	[%rd5], %r744;
$L__BB4_84:
	add.s32 	%r745, %r2, 256;
	cvt.u64.u32 	%rd19, %r745;
	setp.le.u64 	%p55, %rd2, %rd19;
	@%p55 bra 	$L__BB4_86;
	xor.b32  	%r746, %r227, -2147483648;
	st.global.u32 	[%rd4+1024], %r746;
	st.global.u32 	[%rd5+1024], %r245;
$L__BB4_86:
	add.s32 	%r747, %r2, 512;
	cvt.u64.u32 	%rd20, %r747;
	setp.le.u64 	%p56, %rd2, %rd20;
	@%p56 bra 	$L__BB4_88;
	xor.b32  	%r748, %r228, -2147483648;
	st.global.u32 	[%rd4+2048], %r748;
	st.global.u32 	[%rd5+2048], %r246;
$L__BB4_88:
	add.s32 	%r749, %r2, 768;
	cvt.u64.u32 	%rd21, %r749;
	setp.le.u64 	%p57, %rd2, %rd21;
	@%p57 bra 	$L__BB4_90;
	xor.b32  	%r750, %r229, -2147483648;
	st.global.u32 	[%rd4+3072], %r750;
	st.global.u32 	[%rd5+3072], %r247;
$L__BB4_90:
	or.b32  	%r751, %r2, 1024;
	cvt.u64.u32 	%rd22, %r751;
	setp.le.u64 	%p58, %rd2, %rd22;
	@%p58 bra 	$L__BB4_92;
	xor.b32  	%r752, %r230, -2147483648;
	st.global.u32 	[%rd4+4096], %r752;
	st.global.u32 	[%rd5+4096], %r248;
$L__BB4_92:
	add.s32 	%r753, %r2, 1280;
	cvt.u64.u32 	%rd23, %r753;
	setp.le.u64 	%p59, %rd2, %rd23;
	@%p59 bra 	$L__BB4_94;
	xor.b32  	%r754, %r231, -2147483648;
	st.global.u32 	[%rd4+5120], %r754;
	st.global.u32 	[%rd5+5120], %r249;
$L__BB4_94:
	add.s32 	%r755, %r2, 1536;
	cvt.u64.u32 	%rd24, %r755;
	setp.le.u64 	%p60, %rd2, %rd24;
	@%p60 bra 	$L__BB4_96;
	xor.b32  	%r756, %r232, -2147483648;
	st.global.u32 	[%rd4+6144], %r756;
	st.global.u32 	[%rd5+6144], %r250;
$L__BB4_96:
	add.s32 	%r757, %r2, 1792;
	cvt.u64.u32 	%rd25, %r757;
	setp.le.u64 	%p61, %rd2, %rd25;
	@%p61 bra 	$L__BB4_98;
	xor.b32  	%r758, %r233, -2147483648;
	st.global.u32 	[%rd4+7168], %r758;
	st.global.u32 	[%rd5+7168], %r251;
$L__BB4_98:
	or.b32  	%r759, %r2, 2048;
	cvt.u64.u32 	%rd26, %r759;
	setp.le.u64 	%p62, %rd2, %rd26;
	@%p62 bra 	$L__BB4_100;
	xor.b32  	%r760, %r234, -2147483648;
	st.global.u32 	[%rd4+8192], %r760;
	st.global.u32 	[%rd5+8192], %r252;
$L__BB4_100:
	add.s32 	%r761, %r2, 2304;
	cvt.u64.u32 	%rd27, %r761;
	setp.le.u64 	%p63, %rd2, %rd27;
	@%p63 bra 	$L__BB4_102;
	xor.b32  	%r762, %r235, -2147483648;
	st.global.u32 	[%rd4+9216], %r762;
	st.global.u32 	[%rd5+9216], %r253;
$L__BB4_102:
	add.s32 	%r763, %r2, 2560;
	cvt.u64.u32 	%rd28, %r763;
	setp.le.u64 	%p64, %rd2, %rd28;
	@%p64 bra 	$L__BB4_104;
	xor.b32  	%r764, %r236, -2147483648;
	st.global.u32 	[%rd4+10240], %r764;
	st.global.u32 	[%rd5+10240], %r254;
$L__BB4_104:
	add.s32 	%r765, %r2, 2816;
	cvt.u64.u32 	%rd29, %r765;
	setp.le.u64 	%p65, %rd2, %rd29;
	@%p65 bra 	$L__BB4_106;
	xor.b32  	%r766, %r237, -2147483648;
	st.global.u32 	[%rd4+11264], %r766;
	st.global.u32 	[%rd5+11264], %r255;
$L__BB4_106:
	or.b32  	%r767, %r2, 3072;
	cvt.u64.u32 	%rd30, %r767;
	setp.le.u64 	%p66, %rd2, %rd30;
	@%p66 bra 	$L__BB4_108;
	xor.b32  	%r768, %r238, -2147483648;
	st.global.u32 	[%rd4+12288], %r768;
	st.global.u32 	[%rd5+12288], %r256;
$L__BB4_108:
	add.s32 	%r769, %r2, 3328;
	cvt.u64.u32 	%rd31, %r769;
	setp.le.u64 	%p67, %rd2, %rd31;
	@%p67 bra 	$L__BB4_110;
	xor.b32  	%r770, %r239, -2147483648;
	st.global.u32 	[%rd4+13312], %r770;
	st.global.u32 	[%rd5+13312], %r257;
$L__BB4_110:
	add.s32 	%r771, %r2, 3584;
	cvt.u64.u32 	%rd32, %r771;
	setp.le.u64 	%p68, %rd2, %rd32;
	@%p68 bra 	$L__BB4_112;
	xor.b32  	%r772, %r240, -2147483648;
	st.global.u32 	[%rd4+14336], %r772;
	st.global.u32 	[%rd5+14336], %r258;
$L__BB4_112:
	add.s32 	%r773, %r2, 3840;
	cvt.u64.u32 	%rd33, %r773;
	setp.le.u64 	%p69, %rd2, %rd33;
	@%p69 bra 	$L__BB4_114;
	xor.b32  	%r774, %r241, -2147483648;
	st.global.u32 	[%rd4+15360], %r774;
	st.global.u32 	[%rd5+15360], %r259;
$L__BB4_114:
	or.b32  	%r775, %r2, 4096;
	cvt.u64.u32 	%rd34, %r775;
	setp.le.u64 	%p70, %rd2, %rd34;
	@%p70 bra 	$L__BB4_116;
	xor.b32  	%r776, %r242, -2147483648;
	st.global.u32 	[%rd4+16384], %r776;
	st.global.u32 	[%rd5+16384], %r260;
$L__BB4_116:
	add.s32 	%r777, %r2, 4352;
	cvt.u64.u32 	%rd35, %r777;
	setp.le.u64 	%p71, %rd2, %rd35;
	@%p71 bra 	$L__BB4_118;
	xor.b32  	%r778, %r243, -2147483648;
	st.global.u32 	[%rd4+17408], %r778;
	st.global.u32 	[%rd5+17408], %r261;
$L__BB4_118:
	add.s32 	%r779, %r2, 4608;
	cvt.u64.u32 	%rd36, %r779;
	setp.le.u64 	%p72, %rd2, %rd36;
	@%p72 bra 	$L__BB4_120;
	xor.b32  	%r780, %r244, -2147483648;
	st.global.u32 	[%rd4+18432], %r780;
	st.global.u32 	[%rd5+18432], %r262;
$L__BB4_120:
	ret;
$L__BB4_121:
	shl.b32 	%r781, %r206, 2;
	mov.u32 	%r782, _ZZN3cub18CUB_300001_SM_10006detail10radix_sort31DeviceRadixSortSingleTileKernelINS1_5radix10policy_hubIiiyE10Policy1000ELNS0_9SortOrderE0EiiyNS1_21identity_decomposer_tEEEvPKT1_PSA_PKT2_PSE_T3_iiT4_E12temp_storage;
	add.s32 	%r783, %r782, %r781;
	st.shared.u32 	[%r783], %r878;
	shl.b32 	%r784, %r207, 2;
	add.s32 	%r785, %r782, %r784;
	st.shared.u32 	[%r785], %r877;
	shl.b32 	%r786, %r208, 2;
	add.s32 	%r787, %r782, %r786;
	st.shared.u32 	[%r787], %r876;
	shl.b32 	%r788, %r209, 2;
	add.s32 	%r789, %r782, %r788;
	st.shared.u32 	[%r789], %r875;
	shl.b32 	%r790, %r210, 2;
	add.s32 	%r791, %r782, %r790;
	st.shared.u32 	[%r791], %r874;
	shl.b32 	%r792, %r211, 2;
	add.s32 	%r793, %r782, %r792;
	st.shared.u32 	[%r793], %r873;
	shl.b32 	%r794, %r212, 2;
	add.s32 	%r795, %r782, %r794;
	st.shared.u32 	[%r795], %r872;
	shl.b32 	%r796, %r213, 2;
	add.s32 	%r797, %r782, %r796;
	st.shared.u32 	[%r797], %r871;
	shl.b32 	%r798, %r214, 2;
	add.s32 	%r799, %r782, %r798;
	st.shared.u32 	[%r799], %r870;
	shl.b32 	%r800, %r215, 2;
	add.s32 	%r801, %r782, %r800;
	st.shared.u32 	[%r801], %r869;
	shl.b32 	%r802, %r216, 2;
	add.s32 	%r803, %r782, %r802;
	st.shared.u32 	[%r803], %r868;
	shl.b32 	%r804, %r217, 2;
	add.s32 	%r805, %r782, %r804;
	st.shared.u32 	[%r805], %r867;
	shl.b32 	%r806, %r218, 2;
	add.s32 	%r807, %r782, %r806;
	st.shared.u32 	[%r807], %r866;
	shl.b32 	%r808, %r219, 2;
	add.s32 	%r809, %r782, %r808;
	st.shared.u32 	[%r809], %r865;
	shl.b32 	%r810, %r220, 2;
	add.s32 	%r811, %r782, %r810;
	st.shared.u32 	[%r811], %r864;
	shl.b32 	%r812, %r221, 2;
	add.s32 	%r813, %r782, %r812;
	st.shared.u32 	[%r813], %r863;
	shl.b32 	%r814, %r222, 2;
	add.s32 	%r815, %r782, %r814;
	st.shared.u32 	[%r815], %r862;
	shl.b32 	%r816, %r223, 2;
	add.s32 	%r817, %r782, %r816;
	st.shared.u32 	[%r817], %r861;
	shl.b32 	%r818, %r224, 2;
	add.s32 	%r819, %r782, %r818;
	st.shared.u32 	[%r819], %r860;
	bar.sync 	0;
	ld.shared.u32 	%r878, [%r103];
	ld.shared.u32 	%r877, [%r103+4];
	ld.shared.u32 	%r876, [%r103+8];
	ld.shared.u32 	%r875, [%r103+12];
	ld.shared.u32 	%r874, [%r103+16];
	ld.shared.u32 	%r873, [%r103+20];
	ld.shared.u32 	%r872, [%r103+24];
	ld.shared.u32 	%r871, [%r103+28];
	ld.shared.u32 	%r870, [%r103+32];
	ld.shared.u32 	%r869, [%r103+36];
	ld.shared.u32 	%r868, [%r103+40];
	ld.shared.u32 	%r867, [%r103+44];
	ld.shared.u32 	%r866, [%r103+48];
	ld.shared.u32 	%r865, [%r103+52];
	ld.shared.u32 	%r864, [%r103+56];
	ld.shared.u32 	%r863, [%r103+60];
	ld.shared.u32 	%r862, [%r103+64];
	ld.shared.u32 	%r861, [%r103+68];
	ld.shared.u32 	%r860, [%r103+72];
	bar.sync 	0;
	st.shared.u32 	[%r783], %r897;
	st.shared.u32 	[%r785], %r896;
	st.shared.u32 	[%r787], %r895;
	st.shared.u32 	[%r789], %r894;
	st.shared.u32 	[%r791], %r893;
	st.shared.u32 	[%r793], %r892;
	st.shared.u32 	[%r795], %r891;
	st.shared.u32 	[%r797], %r890;
	st.shared.u32 	[%r799], %r889;
	st.shared.u32 	[%r801], %r888;
	st.shared.u32 	[%r803], %r887;
	st.shared.u32 	[%r805], %r886;
	st.shared.u32 	[%r807], %r885;
	st.shared.u32 	[%r809], %r884;
	st.shared.u32 	[%r811], %r883;
	st.shared.u32 	[%r813], %r882;
	st.shared.u32 	[%r815], %r881;
	st.shared.u32 	[%r817], %r880;
	st.shared.u32 	[%r819], %r879;
	bar.sync 	0;
	ld.shared.u32 	%r897, [%r103];
	ld.shared.u32 	%r896, [%r103+4];
	ld.shared.u32 	%r895, [%r103+8];
	ld.shared.u32 	%r894, [%r103+12];
	ld.shared.u32 	%r893, [%r103+16];
	ld.shared.u32 	%r892, [%r103+20];
	ld.shared.u32 	%r891, [%r103+24];
	ld.shared.u32 	%r890, [%r103+28];
	ld.shared.u32 	%r889, [%r103+32];
	ld.shared.u32 	%r888, [%r103+36];
	ld.shared.u32 	%r887, [%r103+40];
	ld.shared.u32 	%r886, [%r103+44];
	ld.shared.u32 	%r885, [%r103+48];
	ld.shared.u32 	%r884, [%r103+52];
	ld.shared.u32 	%r883, [%r103+56];
	ld.shared.u32 	%r882, [%r103+60];
	ld.shared.u32 	%r881, [%r103+64];
	ld.shared.u32 	%r880, [%r103+68];
	ld.shared.u32 	%r879, [%r103+72];
	bar.sync 	0;
	add.s32 	%r859, %r859, 6;
	add.s32 	%r858, %r858, -6;
	bra.uni 	$L__BB4_77;

}
	// .globl	_ZN3cub18CUB_300001_SM_10006detail10radix_sort30DeviceRadixSortHistogramKernelINS1_5radix10policy_hubIiiyE10Policy1000ELNS0_9SortOrderE0EiyNS1_21identity_decomposer_tEEEvPT2_PKT1_SA_iiT3_
.visible .entry _ZN3cub18CUB_300001_SM_10006detail10radix_sort30DeviceRadixSortHistogramKernelINS1_5radix10policy_hubIiiyE10Policy1000ELNS0_9SortOrderE0EiyNS1_21identity_decomposer_tEEEvPT2_PKT1_SA_iiT3_(
	.param .u64 .ptr .align 1 _ZN3cub18CUB_300001_SM_10006detail10radix_sort30DeviceRadixSortHistogramKernelINS1_5radix10policy_hubIiiyE10Policy1000ELNS0_9SortOrderE0EiyNS1_21identity_decomposer_tEEEvPT2_PKT1_SA_iiT3__param_0,
	.param .u64 .ptr .align 1 _ZN3cub18CUB_300001_SM_10006detail10radix_sort30DeviceRadixSortHistogramKernelINS1_5radix10policy_hubIiiyE10Policy1000ELNS0_9SortOrderE0EiyNS1_21identity_decomposer_tEEEvPT2_PKT1_SA_iiT3__param_1,
	.param .u64 _ZN3cub18CUB_300001_SM_10006detail10radix_sort30DeviceRadixSortHistogramKernelINS1_5radix10policy_hubIiiyE10Policy1000ELNS0_9SortOrderE0EiyNS1_21identity_decomposer_tEEEvPT2_PKT1_SA_iiT3__param_2,
	.param .u32 _ZN3cub18CUB_300001_SM_10006detail10radix_sort30DeviceRadixSortHistogramKernelINS1_5radix10policy_hubIiiyE10Policy1000ELNS0_9SortOrderE0EiyNS1_21identity_decomposer_tEEEvPT2_PKT1_SA_iiT3__param_3,
	.param .u32 _ZN3cub18CUB_300001_SM_10006detail10radix_sort30DeviceRadixSortHistogramKernelINS1_5radix10policy_hubIiiyE10Policy1000ELNS0_9SortOrderE0EiyNS1_21identity_decomposer_tEEEvPT2_PKT1_SA_iiT3__param_4,
	.param .align 1 .b8 _ZN3cub18CUB_300001_SM_10006detail10radix_sort30DeviceRadixSortHistogramKernelINS1_5radix10policy_hubIiiyE10Policy1000ELNS0_9SortOrderE0EiyNS1_21identity_decomposer_tEEEvPT2_PKT1_SA_iiT3__param_5[1]
)
.maxntid 128
{
	.reg .pred 	%p<91>;
	.reg .b32 	%r<486>;
	.reg .b64 	%rd<137>;
	// demoted variable
	.shared .align 4 .b8 _ZZN3cub18CUB_300001_SM_10006detail10radix_sort30DeviceRadixSortHistogramKernelINS1_5radix10policy_hubIiiyE10Policy1000ELNS0_9SortOrderE0EiyNS1_21identity_decomposer_tEEEvPT2_PKT1_SA_iiT3_E12temp_storage[4096];
	ld.param.u64 	%rd18, [_ZN3cub18CUB_300001_SM_10006detail10radix_sort30DeviceRadixSortHistogramKernelINS1_5radix10policy_hubIiiyE10Policy1000ELNS0_9SortOrderE0EiyNS1_21identity_decomposer_tEEEvPT2_PKT1_SA_iiT3__param_0];
	ld.param.u64 	%rd19, [_ZN3cub18CUB_300001_SM_10006detail10radix_sort30DeviceRadixSortHistogramKernelINS1_5radix10policy_hubIiiyE10Policy1000ELNS0_9SortOrderE0EiyNS1_21identity_decomposer_tEEEvPT2_PKT1_SA_iiT3__param_1];
	ld.param.u64 	%rd17, [_ZN3cub18CUB_300001_SM_10006detail10radix_sort30DeviceRadixSortHistogramKernelINS1_5radix10policy_hubIiiyE10Policy1000ELNS0_9SortOrderE0EiyNS1_21identity_decomposer_tEEEvPT2_PKT1_SA_iiT3__param_2];
	ld.param.u32 	%r174, [_ZN3cub18CUB_300001_SM_10006detail10radix_sort30DeviceRadixSortHistogramKernelINS1_5radix10policy_hubIiiyE10Policy1000ELNS0_9SortOrderE0EiyNS1_21identity_decomposer_tEEEvPT2_PKT1_SA_iiT3__param_3];
	ld.param.u32 	%r175, [_ZN3cub18CUB_300001_SM_10006detail10radix_sort30DeviceRadixSortHistogramKernelINS1_5radix10policy_hubIiiyE10Policy1000ELNS0_9SortOrderE0EiyNS1_21identity_decomposer_tEEEvPT2_PKT1_SA_iiT3__param_4];
	cvta.to.global.u64 	%rd1, %rd19;
	cvta.to.global.u64 	%rd2, %rd18;
	setp.eq.s64 	%p2, %rd17, 0;
	@%p2 bra 	$L__BB5_153;
	sub.s32 	%r176, %r175, %r174;
	add.s32 	%r177, %r176, 7;
	shr.s32 	%r178, %r177, 31;
	shr.u32 	%r179, %r178, 29;
	add.s32 	%r180, %r177, %r179;
	shr.s32 	%r181, %r180, 3;
	mov.u32 	%r182, %tid.x;
	setp.gt.u32 	%p3, %r182, 255;
	setp.lt.s32 	%p4, %r177, 8;
	mov.u32 	%r183, %ctaid.x;
	shl.b32 	%r184, %r183, 11;
	cvt.u64.u32 	%rd3, %r184;
	mov.u32 	%r185, %nctaid.x;
	shl.b32 	%r186, %r185, 11;
	cvt.u64.u32 	%rd4, %r186;
	add.s32 	%r1, %r181, -1;
	and.b32  	%r2, %r181, 15;
	and.b32  	%r3, %r181, 7;
	add.s32 	%r4, %r3, -1;
	and.b32  	%r5, %r181, 3;
	or.pred  	%p1, %p3, %p4;
	shl.b32 	%r187, %r182, 2;
	mov.u32 	%r188, _ZZN3cub18CUB_300001_SM_10006detail10radix_sort30DeviceRadixSortHistogramKernelINS1_5radix10policy_hubIiiyE10Policy1000ELNS0_9SortOrderE0EiyNS1_21identity_decomposer_tEEEvPT2_PKT1_SA_iiT3_E12temp_storage;
	add.s32 	%r6, %r188, %r187;
	and.b32  	%r7, %r181, 268435440;
	cvt.u64.u32 	%rd5, %r182;
	add.s32 	%r8, %r182, 128;
	add.s32 	%r9, %r182, 256;
	add.s32 	%r10, %r182, 384;
	add.s32 	%r11, %r182, 512;
	add.s32 	%r12, %r182, 640;
	add.s32 	%r13, %r182, 768;
	or.b32  	%r14, %r182, 1024;
	add.s32 	%r15, %r182, 1920;
	and.b32  	%r16, %r181, 268435448;
	and.b32  	%r17, %r181, 1;
	neg.s32 	%r18, %r7;
	add.s32 	%r19, %r6, 8192;
	add.s64 	%rd21, %rd17, -1;
	shr.u64 	%rd22, %rd21, 30;
	add.s64 	%rd23, %rd22, 1;
	min.u64 	%rd6, %rd23, %rd17;
	mov.b64 	%rd135, 0;
$L__BB5_2:
	@%p1 bra 	$L__BB5_30;
	setp.lt.u32 	%p5, %r1, 15;
	mov.b32 	%r439, 0;
	@%p5 bra 	$L__BB5_6;
	mov.u32 	%r436, %r19;
	mov.u32 	%r437, %r18;
$L__BB5_5:
	.pragma "nounroll";
	mov.b32 	%r190, 0;
	st.shared.u32 	[%r436+-8192], %r190;
	st.shared.u32 	[%r436+-7168], %r190;
	st.shared.u32 	[%r436+-6144], %r190;
	st.shared.u32 	[%r436+-5120], %r190;
	st.shared.u32 	[%r436+-4096], %r190;
	st.shared.u32 	[%r436+-3072], %r190;
	st.shared.u32 	[%r436+-2048], %r190;
	st.shared.u32 	[%r436+-1024], %r190;
	st.shared.u32 	[%r436], %r190;
	st.shared.u32 	[%r436+1024], %r190;
	st.shared.u32 	[%r436+2048], %r190;
	st.shared.u32 	[%r436+3072], %r190;
	st.shared.u32 	[%r436+4096], %r190;
	st.shared.u32 	[%r436+5120], %r190;
	st.shared.u32 	[%r436+6144], %r190;
	st.shared.u32 	[%r436+7168], %r190;
	add.s32 	%r437, %r437, 16;
	add.s32 	%r436, %r436, 16384;
	setp.ne.s32 	%p6, %r437, 0;
	mov.u32 	%r439, %r7;
	@%p6 bra 	$L__BB5_5;
$L__BB5_6:
	add.s32 	%r25, %r2, -1;
	setp.eq.s32 	%p7, %r2, 0;
	@%p7 bra 	$L__BB5_16;
	setp.lt.u32 	%p8, %r25, 7;
	@%p8 bra 	$L__BB5_9;
	shl.b32 	%r191, %r439, 10;
	add.s32 	%r192, %r6, %r191;
	mov.b32 	%r193, 0;
	st.shared.u32 	[%r192], %r193;
	st.shared.u32 	[%r192+1024], %r193;
	st.shared.u32 	[%r192+2048], %r193;
	st.shared.u32 	[%r192+3072], %r193;
	st.shared.u32 	[%r192+4096], %r193;
	st.shared.u32 	[%r192+5120], %r193;
	st.shared.u32 	[%r192+6144], %r193;
	st.shared.u32 	[%r192+7168], %r193;
	add.s32 	%r439, %r439, 8;
$L__BB5_9:
	setp.eq.s32 	%p9, %r3, 0;
	@%p9 bra 	$L__BB5_16;
	setp.lt.u32 	%p10, %r4, 3;
	@%p10 bra 	$L__BB5_12;
	shl.b32 	%r194, %r439, 10;
	add.s32 	%r195, %r6, %r194;
	mov.b32 	%r196, 0;
	st.shared.u32 	[%r195], %r196;
	st.shared.u32 	[%r195+1024], %r196;
	st.shared.u32 	[%r195+2048], %r196;
	st.shared.u32 	[%r195+3072], %r196;
	add.s32 	%r439, %r439, 4;
$L__BB5_12:
	setp.eq.s32 	%p11, %r5, 0;
	@%p11 bra 	$L__BB5_16;
	setp.eq.s32 	%p12, %r5, 1;
	shl.b32 	%r197, %r439, 10;
	add.s32 	%r30, %r6, %r197;
	mov.b32 	%r198, 0;
	st.shared.u32 	[%r30], %r198;
	@%p12 bra 	$L__BB5_16;
	setp.eq.s32 	%p13, %r5, 2;
	mov.b32 	%r199, 0;
	st.shared.u32 	[%r30+1024], %r199;
	@%p13 bra 	$L__BB5_16;
	mov.b32 	%r200, 0;
	st.shared.u32 	[%r30+2048], %r200;
$L__BB5_16:
	cvt.u32.u64 	%r201, %rd5;
	setp.gt.u32 	%p14, %r201, 127;
	@%p14 bra 	$L__BB5_30;
	setp.lt.u32 	%p15, %r1, 15;
	mov.b32 	%r443, 0;
	@%p15 bra 	$L__BB5_20;
	mov.b32 	%r441, 0;
$L__BB5_19:
	.pragma "nounroll";
	shl.b32 	%r204, %r441, 10;
	add.s32 	%r205, %r6, %r204;
	mov.b32 	%r206, 0;
	st.shared.u32 	[%r205+512], %r206;
	st.shared.u32 	[%r205+1536], %r206;
	st.shared.u32 	[%r205+2560], %r206;
	st.shared.u32 	[%r205+3584], %r206;
	st.shared.u32 	[%r205+4608], %r206;
	st.shared.u32 	[%r205+5632], %r206;
	st.shared.u32 	[%r205+6656], %r206;
	st.shared.u32 	[%r205+7680], %r206;
	st.shared.u32 	[%r205+8704], %r206;
	st.shared.u32 	[%r205+9728], %r206;
	st.shared.u32 	[%r205+10752], %r206;
	st.shared.u32 	[%r205+11776], %r206;
	st.shared.u32 	[%r205+12800], %r206;
	st.shared.u32 	[%r205+13824], %r206;
	st.shared.u32 	[%r205+14848], %r206;
	st.shared.u32 	[%r205+15872], %r206;
	add.s32 	%r441, %r441, 16;
	setp.ne.s32 	%p16, %r441, %r7;
	mov.u32 	%r443, %r7;
	@%p16 bra 	$L__BB5_19;
$L__BB5_20:
	setp.eq.s32 	%p17, %r2, 0;
	@%p17 bra 	$L__BB5_30;
	setp.lt.u32 	%p18, %r25, 7;
	@%p18 bra 	$L__BB5_23;
	shl.b32 	%r207, %r443, 10;
	add.s32 	%r208, %r6, %r207;
	mov.b32 	%r209, 0;
	st.shared.u32 	[%r208+512], %r209;
	st.shared.u32 	[%r208+1536], %r209;
	st.shared.u32 	[%r208+2560], %r209;
	st.shared.u32 	[%r208+3584], %r209;
	st.shared.u32 	[%r208+4608], %r209;
	st.shared.u32 	[%r208+5632], %r209;
	st.shared.u32 	[%r208+6656], %r209;
	st.shared.u32 	[%r208+7680], %r209;
	add.s32 	%r443, %r443, 8;
$L__BB5_23:
	setp.eq.s32 	%p19, %r3, 0;
	@%p19 bra 	$L__BB5_30;
	setp.lt.u32 	%p20, %r4, 3;
	@%p20 bra 	$L__BB5_26;
	shl.b32 	%r210, %r443, 10;
	add.s32 	%r211, %r6, %r210;
	mov.b32 	%r212, 0;
	st.shared.u32 	[%r211+512], %r212;
	st.shared.u32 	[%r211+1536], %r212;
	st.shared.u32 	[%r211+2560], %r212;
	st.shared.u32 	[%r211+3584], %r212;
	add.s32 	%r443, %r443, 4;
$L__BB5_26:
	setp.eq.s32 	%p21, %r5, 0;
	@%p21 bra 	$L__BB5_30;
	setp.eq.s32 	%p22, %r5, 1;
	shl.b32 	%r213, %r443, 10;
	add.s32 	%r38, %r6, %r213;
	mov.b32 	%r214, 0;
	st.shared.u32 	[%r38+512], %r214;
	@%p22 bra 	$L__BB5_30;
	setp.eq.s32 	%p23, %r5, 2;
	mov.b32 	%r215, 0;
	st.shared.u32 	[%r38+1536], %r215;
	@%p23 bra 	$L__BB5_30;
	mov.b32 	%r216, 0;
	st.shared.u32 	[%r38+2560], %r216;
$L__BB5_30:
	bar.sync 	0;
	bar.sync 	0;
	shl.b64 	%rd8, %rd135, 30;
	sub.s64 	%rd24, %rd17, %rd8;
	min.u64 	%rd9, %rd24, 1073741824;
	setp.le.u64 	%p24, %rd9, %rd3;
	@%p24 bra 	$L__BB5_70;
	mov.u64 	%rd136, %rd3;
$L__BB5_32:
	add.s64 	%rd11, %rd136, %rd8;
	sub.s64 	%rd12, %rd17, %rd11;
	setp.lt.u64 	%p25, %rd12, 2048;
	@%p25 bra 	$L__BB5_34;
	add.s64 	%rd27, %rd11, %rd5;
	shl.b64 	%rd28, %rd27, 2;
	add.s64 	%rd29, %rd1, %rd28;
	ld.global.u32 	%r475, [%rd29];
	ld.global.u32 	%r474, [%rd29+512];
	ld.global.u32 	%r473, [%rd29+1024];
	ld.global.u32 	%r472, [%rd29+1536];
	ld.global.u32 	%r471, [%rd29+2048];
	ld.global.u32 	%r470, [%rd29+2560];
	ld.global.u32 	%r469, [%rd29+3072];
	ld.global.u32 	%r468, [%rd29+3584];
	ld.global.u32 	%r467, [%rd29+4096];
	ld.global.u32 	%r466, [%rd29+4608];
	ld.global.u32 	%r465, [%rd29+5120];
	ld.global.u32 	%r464, [%rd29+5632];
	ld.global.u32 	%r463, [%rd29+6144];
	ld.global.u32 	%r462, [%rd29+6656];
	ld.global.u32 	%r461, [%rd29+7168];
	ld.global.u32 	%r460, [%rd29+7680];
	bra.uni 	$L__BB5_66;
$L__BB5_34:
	cvt.u32.u64 	%r218, %rd5;
	cvt.u32.u64 	%r55, %rd12;
	setp.ge.s32 	%p26, %r218, %r55;
	add.s64 	%rd25, %rd11, %rd5;
	shl.b64 	%rd26, %rd25, 2;
	add.s64 	%rd13, %rd1, %rd26;
	mov.b32 	%r475, 2147483647;
	@%p26 bra 	$L__BB5_36;
	ld.global.u32 	%r475, [%rd13];
$L__BB5_36:
	setp.ge.s32 	%p27, %r8, %r55;
	mov.b32 	%r474, 2147483647;
	@%p27 bra 	$L__BB5_38;
	ld.global.u32 	%r474, [%rd13+512];
$L__BB5_38:
	setp.ge.s32 	%p28, %r9, %r55;
	mov.b32 	%r473, 2147483647;
	@%p28 bra 	$L__BB5_40;
	ld.global.u32 	%r473, [%rd13+1024];
$L__BB5_40:
	setp.ge.s32 	%p29, %r10, %r55;
	mov.b32 	%r472, 2147483647;
	@%p29 bra 	$L__BB5_42;
	ld.global.u32 	%r472, [%rd13+1536];
$L__BB5_42:
	setp.ge.s32 	%p30, %r11, %r55;
	mov.b32 	%r471, 2147483647;
	@%p30 bra 	$L__BB5_44;
	ld.global.u32 	%r471, [%rd13+2048];
$L__BB5_44:
	setp.ge.s32 	%p31, %r12, %r55;
	mov.b32 	%r470, 2147483647;
	@%p31 bra 	$L__BB5_46;
	ld.global.u32 	%r470, [%rd13+2560];
$L__BB5_46:
	setp.ge.s32 	%p32, %r13, %r55;
	mov.b32 	%r469, 2147483647;
	@%p32 bra 	$L__BB5_48;
	ld.global.u32 	%r469, [%rd13+3072];
$L__BB5_48:
	mov.u32 	%r226, %tid.x;
	add.s32 	%r227, %r226, 896;
	setp.ge.s32 	%p33, %r227, %r55;
	mov.b32 	%r468, 2147483647;
	@%p33 bra 	$L__BB5_50;
	ld.global.u32 	%r468, [%rd13+3584];
$L__BB5_50:
	setp.ge.s32 	%p34, %r14, %r55;
	mov.b32 	%r467, 2147483647;
	@%p34 bra 	$L__BB5_52;
	ld.global.u32 	%r467, [%rd13+4096];
$L__BB5_52:
	add.s32 	%r231, %r226, 1152;
	setp.ge.s32 	%p35, %r231, %r55;
	mov.b32 	%r466, 2147483647;
	@%p35 bra 	$L__BB5_54;
	ld.global.u32 	%r466, [%rd13+4608];
$L__BB5_54:
	add.s32 	%r234, %r226, 1280;
	setp.ge.s32 	%p36, %r234, %r55;
	mov.b32 	%r465, 2147483647;
	@%p36 bra 	$L__BB5_56;
	ld.global.u32 	%r465, [%rd13+5120];
$L__BB5_56:
	add.s32 	%r237, %r226, 1408;
	setp.ge.s32 	%p37, %r237, %r55;
	mov.b32 	%r464, 2147483647;
	@%p37 bra 	$L__BB5_58;
	ld.global.u32 	%r464, [%rd13+5632];
$L__BB5_58:
	add.s32 	%r240, %r226, 1536;
	setp.ge.s32 	%p38, %r240, %r55;
	mov.b32 	%r463, 2147483647;
	@%p38 bra 	$L__BB5_60;
	ld.global.u32 	%r463, [%rd13+6144];
$L__BB5_60:
	add.s32 	%r243, %r226, 1664;
	setp.ge.s32 	%p39, %r243, %r55;
	mov.b32 	%r462, 2147483647;
	@%p39 bra 	$L__BB5_62;
	ld.global.u32 	%r462, [%rd13+6656];
$L__BB5_62:
	add.s32 	%r246, %r226, 1792;
	setp.ge.s32 	%p40, %r246, %r55;
	mov.b32 	%r461, 2147483647;
	@%p40 bra 	$L__BB5_64;
	ld.global.u32 	%r461, [%rd13+7168];
$L__BB5_64:
	setp.ge.s32 	%p41, %r15, %r55;
	mov.b32 	%r460, 2147483647;
	@%p41 bra 	$L__BB5_66;
	ld.global.u32 	%r460, [%rd13+7680];
$L__BB5_66:
	setp.le.s32 	%p42, %r175, %r174;
	@%p42 bra 	$L__BB5_69;
	xor.b32  	%r103, %r460, -2147483648;
	xor.b32  	%r104, %r461, -2147483648;
	xor.b32  	%r105, %r462, -2147483648;
	xor.b32  	%r106, %r463, -2147483648;
	xor.b32  	%r107, %r464, -2147483648;
	xor.b32  	%r108, %r465, -2147483648;
	xor.b32  	%r109, %r466, -2147483648;
	xor.b32  	%r110, %r467, -2147483648;
	xor.b32  	%r111, %r468, -2147483648;
	xor.b32  	%r112, %r469, -2147483648;
	xor.b32  	%r113, %r470, -2147483648;
	xor.b32  	%r114, %r471, -2147483648;
	xor.b32  	%r115, %r472, -2147483648;
	xor.b32  	%r116, %r473, -2147483648;
	xor.b32  	%r117, %r474, -2147483648;
	xor.b32  	%r118, %r475, -2147483648;
	mov.b32 	%r476, 0;
	mov.u32 	%r477, %r174;
$L__BB5_68:
	sub.s32 	%r249, %r175, %r477;
	shl.b32 	%r250, %r476, 10;
	mov.u32 	%r251, _ZZN3cub18CUB_300001_SM_10006detail10radix_sort30DeviceRadixSortHistogramKernelINS1_5radix10policy_hubIiiyE10Policy1000ELNS0_9SortOrderE0EiyNS1_21identity_decomposer_tEEEvPT2_PKT1_SA_iiT3_E12temp_storage;
	add.s32 	%r252, %r251, %r250;
	min.s32 	%r253, %r249, 8;
	mov.b32 	%r254, -1;
	shl.b32 	%r255, %r254, %r253;
	not.b32 	%r256, %r255;
	shr.u32 	%r257, %r118, %r477;
	and.b32  	%r258, %r257, %r256;
	shl.b32 	%r259, %r258, 2;
	add.s32 	%r260, %r252, %r259;
	atom.shared.add.u32 	%r261, [%r260], 1;
	shr.u32 	%r262, %r117, %r477;
	and.b32  	%r263, %r262, %r256;
	shl.b32 	%r264, %r263, 2;
	add.s32 	%r265, %r252, %r264;
	atom.shared.add.u32 	%r266, [%r265], 1;
	shr.u32 	%r267, %r116, %r477;
	and.b32  	%r268, %r267, %r256;
	shl.b32 	%r269, %r268, 2;
	add.s32 	%r270, %r252, %r269;
	atom.shared.add.u32 	%r271, [%r270], 1;
	shr.u32 	%r272, %r115, %r477;
	and.b32  	%r273, %r272, %r256;
	shl.b32 	%r274, %r273, 2;
	add.s32 	%r275, %r252, %r274;
	atom.shared.add.u32 	%r276, [%r275], 1;
	shr.u32 	%r277, %r114, %r477;
	and.b32  	%r278, %r277, %r256;
	shl.b32 	%r279, %r278, 2;
	add.s32 	%r280, %r252, %r279;
	atom.shared.add.u32 	%r281, [%r280], 1;
	shr.u32 	%r282, %r113, %r477;
	and.b32  	%r283, %r282, %r256;
	shl.b32 	%r284, %r283, 2;
	add.s32 	%r285, %r252, %r284;
	atom.shared.add.u32 	%r286, [%r285], 1;
	shr.u32 	%r287, %r112, %r477;
	and.b32  	%r288, %r287, %r256;
	shl.b32 	%r289, %r288, 2;
	add.s32 	%r290, %r252, %r289;
	atom.shared.add.u32 	%r291, [%r290], 1;
	shr.u32 	%r292, %r111, %r477;
	and.b32  	%r293, %r292, %r256;
	shl.b32 	%r294, %r293, 2;
	add.s32 	%r295, %r252, %r294;
	atom.shared.add.u32 	%r296, [%r295], 1;
	shr.u32 	%r297, %r110, %r477;
	and.b32  	%r298, %r297, %r256;
	shl.b32 	%r299, %r298, 2;
	add.s32 	%r300, %r252, %r299;
	atom.shared.add.u32 	%r301, [%r300], 1;
	shr.u32 	%r302, %r109, %r477;
	and.b32  	%r303, %r302, %r256;
	shl.b32 	%r304, %r303, 2;
	add.s32 	%r305, %r252, %r304;
	atom.shared.add.u32 	%r306, [%r305], 1;
	shr.u32 	%r307, %r108, %r477;
	and.b32  	%r308, %r307, %r256;
	shl.b32 	%r309, %r308, 2;
	add.s32 	%r310, %r252, %r309;
	atom.shared.add.u32 	%r311, [%r310], 1;
	shr.u32 	%r312, %r107, %r477;
	and.b32  	%r313, %r312, %r256;
	shl.b32 	%r314, %r313, 2;
	add.s32 	%r315, %r252, %r314;
	atom.shared.add.u32 	%r316, [%r315], 1;
	shr.u32 	%r317, %r106, %r477;
	and.b32  	%r318, %r317, %r256;
	shl.b32 	%r319, %r318, 2;
	add.s32 	%r320, %r252, %r319;
	atom.shared.add.u32 	%r321, [%r320], 1;
	shr.u32 	%r322, %r105, %r477;
	and.b32  	%r323, %r322, %r256;
	shl.b32 	%r324, %r323, 2;
	add.s32 	%r325, %r252, %r324;
	atom.shared.add.u32 	%r326, [%r325], 1;
	shr.u32 	%r327, %r104, %r477;
	and.b32  	%r328, %r327, %r256;
	shl.b32 	%r329, %r328, 2;
	add.s32 	%r330, %r252, %r329;
	atom.shared.add.u32 	%r331, [%r330], 1;
	shr.u32 	%r332, %r103, %r477;
	and.b32  	%r333, %r332, %r256;
	shl.b32 	%r334, %r333, 2;
	add.s32 	%r335, %r252, %r334;
	atom.shared.add.u32 	%r336, [%r335], 1;
	add.s32 	%r477, %r477, 8;
	add.s32 	%r476, %r476, 1;
	setp.lt.s32 	%p43, %r477, %r175;
	@%p43 bra 	$L__BB5_68;
$L__BB5_69:
	add.s64 	%rd136, %rd136, %rd4;
	setp.lt.u64 	%p44, %rd136, %rd9;
	@%p44 bra 	$L__BB5_32;
$L__BB5_70:
	bar.sync 	0;
	@%p1 bra 	$L__BB5_152;
	setp.lt.u32 	%p45, %r1, 7;
	mov.b32 	%r480, 0;
	@%p45 bra 	$L__BB5_90;
	mov.b32 	%r478, 0;
$L__BB5_73:
	.pragma "nounroll";
	shl.b32 	%r339, %r478, 10;
	add.s32 	%r124, %r6, %r339;
	ld.shared.u32 	%r125, [%r124];
	setp.eq.s32 	%p46, %r125, 0;
	@%p46 bra 	$L__BB5_75;
	cvt.u32.u64 	%r340, %rd5;
	shl.b32 	%r341, %r478, 8;
	add.s32 	%r342, %r341, %r340;
	mul.wide.u32 	%rd30, %r342, 8;
	add.s64 	%rd31, %rd2, %rd30;
	cvt.u64.u32 	%rd32, %r125;
	atom.global.add.u64 	%rd33, [%rd31], %rd32;
$L__BB5_75:
	ld.shared.u32 	%r126, [%r124+1024];
	setp.eq.s32 	%p47, %r126, 0;
	@%p47 bra 	$L__BB5_77;
	cvt.u32.u64 	%r343, %rd5;
	shl.b32 	%r344, %r478, 8;
	add.s32 	%r345, %r344, %r343;
	add.s32 	%r346, %r345, 256;
	mul.wide.u32 	%rd34, %r346, 8;
	add.s64 	%rd35, %rd2, %rd34;
	cvt.u64.u32 	%rd36, %r126;
	atom.global.add.u64 	%rd37, [%rd35], %rd36;
$L__BB5_77:
	ld.shared.u32 	%r127, [%r124+2048];
	setp.eq.s32 	%p48, %r127, 0;
	@%p48 bra 	$L__BB5_79;
	cvt.u32.u64 	%r347, %rd5;
	shl.b32 	%r348, %r478, 8;
	add.s32 	%r349, %r348, %r347;
	add.s32 	%r350, %r349, 512;
	mul.wide.u32 	%rd38, %r350, 8;
	add.s64 	%rd39, %rd2, %rd38;
	cvt.u64.u32 	%rd40, %r127;
	atom.global.add.u64 	%rd41, [%rd39], %rd40;
$L__BB5_79:
	ld.shared.u32 	%r128, [%r124+3072];
	setp.eq.s32 	%p49, %r128, 0;
	@%p49 bra 	$L__BB5_81;
	cvt.u32.u64 	%r351, %rd5;
	shl.b32 	%r352, %r478, 8;
	add.s32 	%r353, %r352, %r351;
	add.s32 	%r354, %r353, 768;
	mul.wide.u32 	%rd42, %r354, 8;
	add.s64 	%rd43, %rd2, %rd42;
	cvt.u64.u32 	%rd44, %r128;
	atom.global.add.u64 	%rd45, [%rd43], %rd44;
$L__BB5_81:
	ld.shared.u32 	%r129, [%r124+4096];
	setp.eq.s32 	%p50, %r129, 0;
	@%p50 bra 	$L__BB5_83;
	cvt.u32.u64 	%r355, %rd5;
	shl.b32 	%r356, %r478, 8;
	add.s32 	%r357, %r356, %r355;
	add.s32 	%r358, %r357, 1024;
	mul.wide.u32 	%rd46, %r358, 8;
	add.s64 	%rd47, %rd2, %rd46;
	cvt.u64.u32 	%rd48, %r129;
	atom.global.add.u64 	%rd49, [%rd47], %rd48;
$L__BB5_83:
	ld.shared.u32 	%r130, [%r124+5120];
	setp.eq.s32 	%p51, %r130, 0;
	@%p51 bra 	$L__BB5_85;
	cvt.u32.u64 	%r359, %rd5;
	shl.b32 	%r360, %r478, 8;
	add.s32 	%r361, %r360, %r359;
	add.s32 	%r362, %r361, 1280;
	mul.wide.u32 	%rd50, %r362, 8;
	add.s64 	%rd51, %rd2, %rd50;
	cvt.u64.u32 	%rd52, %r130;
	atom.global.add.u64 	%rd53, [%rd51], %rd52;
$L__BB5_85:
	ld.shared.u32 	%r131, [%r124+6144];
	setp.eq.s32 	%p52, %r131, 0;
	@%p52 bra 	$L__BB5_87;
	cvt.u32.u64 	%r363, %rd5;
	shl.b32 	%r364, %r478, 8;
	add.s32 	%r365, %r364, %r363;
	add.s32 	%r366, %r365, 1536;
	mul.wide.u32 	%rd54, %r366, 8;
	add.s64 	%rd55, %rd2, %rd54;
	cvt.u64.u32 	%rd56, %r131;
	atom.global.add.u64 	%rd57, [%rd55], %rd56;
$L__BB5_87:
	ld.shared.u32 	%r132, [%r124+7168];
	setp.eq.s32 	%p53, %r132, 0;
	@%p53 bra 	$L__BB5_89;
	cvt.u32.u64 	%r367, %rd5;
	shl.b32 	%r368, %r478, 8;
	add.s32 	%r369, %r368, %r367;
	add.s32 	%r370, %r369, 1792;
	mul.wide.u32 	%rd58, %r370, 8;
	add.s64 	%rd59, %rd2, %rd58;
	cvt.u64.u32 	%rd60, %r132;
	atom.global.add.u64 	%rd61, [%rd59], %rd60;
$L__BB5_89:
	add.s32 	%r478, %r478, 8;
	setp.ne.s32 	%p54, %r478, %r16;
	mov.u32 	%r480, %r16;
	@%p54 bra 	$L__BB5_73;
$L__BB5_90:
	add.s32 	%r135, %r5, -1;
	setp.eq.s32 	%p55, %r3, 0;
	@%p55 bra 	$L__BB5_111;
	setp.lt.u32 	%p56, %r4, 3;
	@%p56 bra 	$L__BB5_101;
	shl.b32 	%r371, %r480, 10;
	add.s32 	%r136, %r6, %r371;
	ld.shared.u32 	%r137, [%r136];
	setp.eq.s32 	%p57, %r137, 0;
	@%p57 bra 	$L__BB5_94;
	cvt.u32.u64 	%r372, %rd5;
	shl.b32 	%r373, %r480, 8;
	add.s32 	%r374, %r373, %r372;
	mul.wide.u32 	%rd62, %r374, 8;
	add.s64 	%rd63, %rd2, %rd62;
	cvt.u64.u32 	%rd64, %r137;
	atom.global.add.u64 	%rd65, [%rd63], %rd64;
$L__BB5_94:
	ld.shared.u32 	%r138, [%r136+1024];
	setp.eq.s32 	%p58, %r138, 0;
	@%p58 bra 	$L__BB5_96;
	cvt.u32.u64 	%r375, %rd5;
	shl.b32 	%r376, %r480, 8;
	add.s32 	%r377, %r376, %r375;
	add.s32 	%r378, %r377, 256;
	mul.wide.u32 	%rd66, %r378, 8;
	add.s64 	%rd67, %rd2, %rd66;
	cvt.u64.u32 	%rd68, %r138;
	atom.global.add.u64 	%rd69, [%rd67], %rd68;
$L__BB5_96:
	ld.shared.u32 	%r139, [%r136+2048];
	setp.eq.s32 	%p59, %r139, 0;
	@%p59 bra 	$L__BB5_98;
	cvt.u32.u64 	%r379, %rd5;
	shl.b32 	%r380, %r480, 8;
	add.s32 	%r381, %r380, %r379;
	add.s32 	%r382, %r381, 512;
	mul.wide.u32 	%rd70, %r382, 8;
	add.s64 	%rd71, %rd2, %rd70;
	cvt.u64.u32 	%rd72, %r139;
	atom.global.add.u64 	%rd73, [%rd71], %rd72;
$L__BB5_98:
	ld.shared.u32 	%r140, [%r136+3072];
	setp.eq.s32 	%p60, %r140, 0;
	@%p60 bra 	$L__BB5_100;
	cvt.u32.u64 	%r383, %rd5;
	shl.b32 	%r384, %r480, 8;
	add.s32 	%r385, %r384, %r383;
	add.s32 	%r386, %r385, 768;
	mul.wide.u32 	%rd74, %r386, 8;
	add.s64 	%rd75, %rd2, %rd74;
	cvt.u64.u32 	%rd76, %r140;
	atom.global.add.u64 	%rd77, [%rd75], %rd76;
$L__BB5_100:
	add.s32 	%r480, %r480, 4;
$L__BB5_101:
	setp.eq.s32 	%p61, %r5, 0;
	@%p61 bra 	$L__BB5_111;
	setp.eq.s32 	%p62, %r135, 0;
	@%p62 bra 	$L__BB5_108;
	shl.b32 	%r387, %r480, 10;
	add.s32 	%r143, %r6, %r387;
	ld.shared.u32 	%r144, [%r143];
	setp.eq.s32 	%p63, %r144, 0;
	@%p63 bra 	$L__BB5_105;
	cvt.u32.u64 	%r388, %rd5;
	shl.b32 	%r389, %r480, 8;
	add.s32 	%r390, %r389, %r388;
	mul.wide.u32 	%rd78, %r390, 8;
	add.s64 	%rd79, %rd2, %rd78;
	cvt.u64.u32 	%rd80, %r144;
	atom.global.add.u64 	%rd81, [%rd79], %rd80;
$L__BB5_105:
	ld.shared.u32 	%r145, [%r143+1024];
	setp.eq.s32 	%p64, %r145, 0;
	@%p64 bra 	$L__BB5_107;
	cvt.u32.u64 	%r391, %rd5;
	shl.b32 	%r392, %r480, 8;
	add.s32 	%r393, %r392, %r391;
	add.s32 	%r394, %r393, 256;
	mul.wide.u32 	%rd82, %r394, 8;
	add.s64 	%rd83, %rd2, %rd82;
	cvt.u64.u32 	%rd84, %r145;
	atom.global.add.u64 	%rd85, [%rd83], %rd84;
$L__BB5_107:
	add.s32 	%r480, %r480, 2;
$L__BB5_108:
	setp.eq.s32 	%p65, %r17, 0;
	@%p65 bra 	$L__BB5_111;
	shl.b32 	%r395, %r480, 10;
	add.s32 	%r396, %r6, %r395;
	ld.shared.u32 	%r148, [%r396];
	setp.eq.s32 	%p66, %r148, 0;
	@%p66 bra 	$L__BB5_111;
	cvt.u32.u64 	%r397, %rd5;
	shl.b32 	%r398, %r480, 8;
	add.s32 	%r399, %r398, %r397;
	mul.wide.u32 	%rd86, %r399, 8;
	add.s64 	%rd87, %rd2, %rd86;
	cvt.u64.u32 	%rd88, %r148;
	atom.global.add.u64 	%rd89, [%rd87], %rd88;
$L__BB5_111:
	cvt.u32.u64 	%r400, %rd5;
	setp.gt.u32 	%p67, %r400, 127;
	@%p67 bra 	$L__BB5_152;
	setp.lt.u32 	%p68, %r1, 7;
	mov.b32 	%r484, 0;
	@%p68 bra 	$L__BB5_131;
	mov.b32 	%r482, 0;
$L__BB5_114:
	.pragma "nounroll";
	shl.b32 	%r404, %r482, 10;
	add.s32 	%r150, %r6, %r404;
	ld.shared.u32 	%r151, [%r150+512];
	setp.eq.s32 	%p69, %r151, 0;
	shl.b32 	%r405, %r482, 8;
	add.s32 	%r406, %r405, %r400;
	mul.wide.u32 	%rd90, %r406, 8;
	add.s64 	%rd15, %rd2, %rd90;
	@%p69 bra 	$L__BB5_116;
	cvt.u64.u32 	%rd91, %r151;
	atom.global.add.u64 	%rd92, [%rd15+1024], %rd91;
$L__BB5_116:
	ld.shared.u32 	%r152, [%r150+1536];
	setp.eq.s32 	%p70, %r152, 0;
	@%p70 bra 	$L__BB5_118;
	cvt.u64.u32 	%rd93, %r152;
	atom.global.add.u64 	%rd94, [%rd15+3072], %rd93;
$L__BB5_118:
	ld.shared.u32 	%r153, [%r150+2560];
	setp.eq.s32 	%p71, %r153, 0;
	@%p71 bra 	$L__BB5_120;
	cvt.u64.u32 	%rd95, %r153;
	atom.global.add.u64 	%rd96, [%rd15+5120], %rd95;
$L__BB5_120:
	ld.shared.u32 	%r154, [%r150+3584];
	setp.eq.s32 	%p72, %r154, 0;
	@%p72 bra 	$L__BB5_122;
	cvt.u64.u32 	%rd97, %r154;
	atom.global.add.u64 	%rd98, [%rd15+7168], %rd97;
$L__BB5_122:
	ld.shared.u32 	%r155, [%r150+4608];
	setp.eq.s32 	%p73, %r155, 0;
	@%p73 bra 	$L__BB5_124;
	cvt.u64.u32 	%rd99, %r155;
	atom.global.add.u64 	%rd100, [%rd15+9216], %rd99;
$L__BB5_124:
	ld.shared.u32 	%r156, [%r150+5632];
	setp.eq.s32 	%p74, %r156, 0;
	@%p74 bra 	$L__BB5_126;
	cvt.u64.u32 	%rd101, %r156;
	atom.global.add.u64 	%rd102, [%rd15+11264], %rd101;
$L__BB5_126:
	ld.shared.u32 	%r157, [%r150+6656];
	setp.eq.s32 	%p75, %r157, 0;
	@%p75 bra 	$L__BB5_128;
	cvt.u64.u32 	%rd103, %r157;
	atom.global.add.u64 	%rd104, [%rd15+13312], %rd103;
$L__BB5_128:
	ld.shared.u32 	%r158, [%r150+7680];
	setp.eq.s32 	%p76, %r158, 0;
	@%p76 bra 	$L__BB5_130;
	cvt.u64.u32 	%rd105, %r158;
	atom.global.add.u64 	%rd106, [%rd15+15360], %rd105;
$L__BB5_130:
	add.s32 	%r482, %r482, 8;
	setp.ne.s32 	%p77, %r482, %r16;
	mov.u32 	%r484, %r16;
	@%p77 bra 	$L__BB5_114;
$L__BB5_131:
	setp.eq.s32 	%p78, %r3, 0;
	@%p78 bra 	$L__BB5_152;
	setp.lt.u32 	%p79, %r4, 3;
	@%p79 bra 	$L__BB5_142;
	shl.b32 	%r407, %r484, 10;
	add.s32 	%r161, %r6, %r407;
	ld.shared.u32 	%r162, [%r161+512];
	setp.eq.s32 	%p80, %r162, 0;
	@%p80 bra 	$L__BB5_135;
	shl.b32 	%r409, %r484, 8;
	add.s32 	%r410, %r409, %r400;
	mul.wide.u32 	%rd107, %r410, 8;
	add.s64 	%rd108, %rd2, %rd107;
	cvt.u64.u32 	%rd109, %r162;
	atom.global.add.u64 	%rd110, [%rd108+1024], %rd109;
$L__BB5_135:
	ld.shared.u32 	%r163, [%r161+1536];
	setp.eq.s32 	%p81, %r163, 0;
	@%p81 bra 	$L__BB5_137;
	shl.b32 	%r412, %r484, 8;
	add.s32 	%r413, %r412, %r400;
	add.s32 	%r414, %r413, 256;
	mul.wide.u32 	%rd111, %r414, 8;
	add.s64 	%rd112, %rd2, %rd111;
	cvt.u64.u32 	%rd113, %r163;
	atom.global.add.u64 	%rd114, [%rd112+1024], %rd113;
$L__BB5_137:
	ld.shared.u32 	%r164, [%r161+2560];
	setp.eq.s32 	%p82, %r164, 0;
	@%p82 bra 	$L__BB5_139;
	shl.b32 	%r416, %r484, 8;
	add.s32 	%r417, %r416, %r400;
	add.s32 	%r418, %r417, 512;
	mul.wide.u32 	%rd115, %r418, 8;
	add.s64 	%rd116, %rd2, %rd115;
	cvt.u64.u32 	%rd117, %r164;
	atom.global.add.u64 	%rd118, [%rd116+1024], %rd117;
$L__BB5_139:
	ld.shared.u32 	%r165, [%r161+3584];
	setp.eq.s32 	%p83, %r165, 0;
	@%p83 bra 	$L__BB5_141;
	shl.b32 	%r420, %r484, 8;
	add.s32 	%r421, %r420, %r400;
	add.s32 	%r422, %r421, 768;
	mul.wide.u32 	%rd119, %r422, 8;
	add.s64 	%rd120, %rd2, %rd119;
	cvt.u64.u32 	%rd121, %r165;
	atom.global.add.u64 	%rd122, [%rd120+1024], %rd121;
$L__BB5_141:
	add.s32 	%r484, %r484, 4;
$L__BB5_142:
	setp.eq.s32 	%p84, %r5, 0;
	@%p84 bra 	$L__BB5_152;
	setp.eq.s32 	%p85, %r135, 0;
	@%p85 bra 	$L__BB5_149;
	shl.b32 	%r423, %r484, 10;
	add.s32 	%r168, %r6, %r423;
	ld.shared.u32 	%r169, [%r168+512];
	setp.eq.s32 	%p86, %r169, 0;
	@%p86 bra 	$L__BB5_146;
	shl.b32 	%r425, %r484, 8;
	add.s32 	%r426, %r425, %r400;
	mul.wide.u32 	%rd123, %r426, 8;
	add.s64 	%rd124, %rd2, %rd123;
	cvt.u64.u32 	%rd125, %r169;
	atom.global.add.u64 	%rd126, [%rd124+1024], %rd125;
$L__BB5_146:
	ld.shared.u32 	%r170, [%r168+1536];
	setp.eq.s32 	%p87, %r170, 0;
	@%p87 bra 	$L__BB5_148;
	shl.b32 	%r428, %r484, 8;
	add.s32 	%r429, %r428, %r400;
	add.s32 	%r430, %r429, 256;
	mul.wide.u32 	%rd127, %r430, 8;
	add.s64 	%rd128, %rd2, %rd127;
	cvt.u64.u32 	%rd129, %r170;
	atom.global.add.u64 	%rd130, [%rd128+1024], %rd129;
$L__BB5_148:
	add.s32 	%r484, %r484, 2;
$L__BB5_149:
	setp.eq.s32 	%p88, %r17, 0;
	@%p88 bra 	$L__BB5_152;
	shl.b32 	%r431, %r484, 10;
	add.s32 	%r432, %r6, %r431;
	ld.shared.u32 	%r173, [%r432+512];
	setp.eq.s32 	%p89, %r173, 0;
	@%p89 bra 	$L__BB5_152;
	shl.b32 	%r434, %r484, 8;
	add.s32 	%r435, %r434, %r400;
	mul.wide.u32 	%rd131, %r435, 8;
	add.s64 	%rd132, %rd2, %rd131;
	cvt.u64.u32 	%rd133, %r173;
	atom.global.add.u64 	%rd134, [%rd132+1024], %rd133;
$L__BB5_152:
	bar.sync 	0;
	add.s64 	%rd135, %rd135, 1;
	setp.ne.s64 	%p90, %rd135, %rd6;
	@%p90 bra 	$L__BB5_2;
$L__BB5_153:
	ret;

}
	// .globl	_ZN3cub18CUB_300001_SM_10006detail10radix_sort33DeviceRadixSortExclusiveSumKernelINS1_5radix10policy_hubIiiyE10Policy1000EyEEvPT0_
.visible .entry _ZN3cub18CUB_300001_SM_10006detail10radix_sort33DeviceRadixSortExclusiveSumKernelINS1_5radix10policy_hubIiiyE10Policy1000EyEEvPT0_(
	.param .u64 .ptr .align 1 _ZN3cub18CUB_300001_SM_10006detail10radix_sort33DeviceRadixSortExclusiveSumKernelINS1_5radix10policy_hubIiiyE10Policy1000EyEEvPT0__param_0
)
{
	.reg .pred 	%p<4>;
	.reg .b32 	%r<28>;
	.reg .b64 	%rd<54>;
	// demoted variable
	.shared .align 16 .b8 _ZZN3cub18CUB_300001_SM_10006detail10radix_sort33DeviceRadixSortExclusiveSumKernelINS1_5radix10policy_hubIiiyE10Policy1000EyEEvPT0_E12temp_storage[2336];
	ld.param.u64 	%rd5, [_ZN3cub18CUB_300001_SM_10006detail10radix_sort33DeviceRadixSortExclusiveSumKernelINS1_5radix10policy_hubIiiyE10Policy1000EyEEvPT0__param_0];
	cvta.to.global.u64 	%rd6, %rd5;
	mov.u32 	%r3, %ctaid.x;
	shl.b32 	%r4, %r3, 8;
	mov.u32 	%r1, %tid.x;
	setp.gt.u32 	%p1, %r1, 255;
	add.s32 	%r5, %r4, %r1;
	mul.wide.s32 	%rd7, %r5, 8;
	add.s64 	%rd1, %rd6, %rd7;
	@%p1 bra 	$L__BB6_2;
	ld.global.u64 	%rd53, [%rd1];
$L__BB6_2:
	shr.u32 	%r6, %r1, 3;
	add.s32 	%r7, %r6, %r1;
	shl.b32 	%r8, %r7, 3;
	mov.u32 	%r9, _ZZN3cub18CUB_300001_SM_10006detail10radix_sort33DeviceRadixSortExclusiveSumKernelINS1_5radix10policy_hubIiiyE10Policy1000EyEEvPT0_E12temp_storage;
	add.s32 	%r10, %r9, %r8;
	add.s32 	%r2, %r10, 16;
	st.shared.u64 	[%r10+16], %rd53;
	bar.sync 	0;
	setp.gt.u32 	%p2, %r1, 31;
	@%p2 bra 	$L__BB6_4;
	mad.lo.s32 	%r27, %r1, 72, %r9;
	ld.shared.u64 	%rd23, [%r27+16];
	ld.shared.u64 	%rd24, [%r27+24];
	ld.shared.u64 	%rd25, [%r27+32];
	ld.shared.u64 	%rd26, [%r27+40];
	ld.shared.u64 	%rd27, [%r27+48];
	ld.shared.u64 	%rd28, [%r27+56];
	ld.shared.u64 	%rd29, [%r27+64];
	ld.shared.u64 	%rd30, [%r27+72];
	add.s64 	%rd31, %rd24, %rd23;
	add.s64 	%rd32, %rd31, %rd25;
	add.s64 	%rd33, %rd32, %rd26;
	add.s64 	%rd34, %rd33, %rd27;
	add.s64 	%rd35, %rd34, %rd28;
	add.s64 	%rd36, %rd35, %rd29;
	add.s64 	%rd10, %rd36, %rd30;
	mov.b32 	%r11, 1;
	mov.b32 	%r24, 0;
	mov.b32 	%r25, -1;
	// begin inline asm
	{  .reg .u64 r0;  .reg .u32 lo;  .reg .u32 hi;  .reg .pred p;  mov.b64 {lo, hi}, %rd10;  shfl.sync.up.b32 lo|p, lo, %r11, %r24, %r25;  shfl.sync.up.b32 hi|p, hi, %r11, %r24, %r25;  mov.b64 r0, {lo, hi};  @p add.u64 r0, r0, %rd10;  mov.u64 %rd8, r0;}
	// end inline asm
	mov.b32 	%r14, 2;
	// begin inline asm
	{  .reg .u64 r0;  .reg .u32 lo;  .reg .u32 hi;  .reg .pred p;  mov.b64 {lo, hi}, %rd8;  shfl.sync.up.b32 lo|p, lo, %r14, %r24, %r25;  shfl.sync.up.b32 hi|p, hi, %r14, %r24, %r25;  mov.b64 r0, {lo, hi};  @p add.u64 r0, r0, %rd8;  mov.u64 %rd11, r0;}
	// end inline asm
	mov.b32 	%r17, 4;
	// begin inline asm
	{  .reg .u64 r0;  .reg .u32 lo;  .reg .u32 hi;  .reg .pred p;  mov.b64 {lo, hi}, %rd11;  shfl.sync.up.b32 lo|p, lo, %r17, %r24, %r25;  shfl.sync.up.b32 hi|p, hi, %r17, %r24, %r25;  mov.b64 r0, {lo, hi};  @p add.u64 r0, r0, %rd11;  mov.u64 %rd14, r0;}
	// end inline asm
	mov.b32 	%r20, 8;
	// begin inline asm
	{  .reg .u64 r0;  .reg .u32 lo;  .reg .u32 hi;  .reg .pred p;  mov.b64 {lo, hi}, %rd14;  shfl.sync.up.b32 lo|p, lo, %r20, %r24, %r25;  shfl.sync.up.b32 hi|p, hi, %r20, %r24, %r25;  mov.b64 r0, {lo, hi};  @p add.u64 r0, r0, %rd14;  mov.u64 %rd17, r0;}
	// end inline asm
	mov.b32 	%r23, 16;
	// begin inline asm
	{  .reg .u64 r0;  .reg .u32 lo;  .reg .u32 hi;  .reg .pred p;  mov.b64 {lo, hi}, %rd17;  shfl.sync.up.b32 lo|p, lo, %r23, %r24, %r25;  shfl.sync.up.b32 hi|p, hi, %r23, %r24, %r25;  mov.b64 r0, {lo, hi};  @p add.u64 r0, r0, %rd17;  mov.u64 %rd20, r0;}
	// end inline asm
	sub.s64 	%rd37, %rd20, %rd10;
	ld.shared.u64 	%rd38, [%r27+16];
	ld.shared.u64 	%rd39, [%r27+24];
	ld.shared.u64 	%rd40, [%r27+32];
	ld.shared.u64 	%rd41, [%r27+40];
	ld.shared.u64 	%rd42, [%r27+48];
	ld.shared.u64 	%rd43, [%r27+56];
	ld.shared.u64 	%rd44, [%r27+64];
	add.s64 	%rd45, %rd38, %rd37;
	add.s64 	%rd46, %rd39, %rd45;
	add.s64 	%rd47, %rd40, %rd46;
	add.s64 	%rd48, %rd41, %rd47;
	add.s64 	%rd49, %rd42, %rd48;
	add.s64 	%rd50, %rd43, %rd49;
	add.s64 	%rd51, %rd44, %rd50;
	st.shared.u64 	[%r27+16], %rd37;
	st.shared.u64 	[%r27+24], %rd45;
	st.shared.u64 	[%r27+32], %rd46;
	st.shared.u64 	[%r27+40], %rd47;
	st.shared.u64 	[%r27+48], %rd48;
	st.shared.u64 	[%r27+56], %rd49;
	st.shared.u64 	[%r27+64], %rd50;
	st.shared.u64 	[%r27+72], %rd51;
$L__BB6_4:
	setp.gt.u32 	%p3, %r1, 255;
	bar.sync 	0;
	@%p3 bra 	$L__BB6_6;
	ld.shared.u64 	%rd52, [%r2];
	st.global.u64 	[%rd1], %rd52;
$L__BB6_6:
	ret;

}
	// .globl	_ZN3cub18CUB_300001_SM_10006detail10radix_sort29DeviceRadixSortOnesweepKernelINS1_5radix10policy_hubIiiyE10Policy1000ELNS0_9SortOrderE0EiiyiiNS1_21identity_decomposer_tEEEvPT5_SB_PT3_PKSC_PT1_PKSG_PT2_PKSK_T4_iiT6_
.visible .entry _ZN3cub18CUB_300001_SM_10006detail10radix_sort29DeviceRadixSortOnesweepKernelINS1_5radix10policy_hubIiiyE10Policy1000ELNS0_9SortOrderE0EiiyiiNS1_21identity_decomposer_tEEEvPT5_SB_PT3_PKSC_PT1_PKSG_PT2_PKSK_T4_iiT6_(
	.param .u64 .ptr .align 1 _ZN3cub18CUB_300001_SM_10006detail10radix_sort29DeviceRadixSortOnesweepKernelINS1_5radix10policy_hubIiiyE10Policy1000ELNS0_9SortOrderE0EiiyiiNS1_21identity_decomposer_tEEEvPT5_SB_PT3_PKSC_PT1_PKSG_PT2_PKSK_T4_iiT6__param_0,
	.param .u64 .ptr .align 1 _ZN3cub18CUB_300001_SM_10006detail10radix_sort29DeviceRadixSortOnesweepKernelINS1_5radix10policy_hubIiiyE10Policy1000ELNS0_9SortOrderE0EiiyiiNS1_21identity_decomposer_tEEEvPT5_SB_PT3_PKSC_PT1_PKSG_PT2_PKSK_T4_iiT6__param_1,
	.param .u64 .ptr .align 1 _ZN3cub18CUB_300001_SM_10006detail10radix_sort29DeviceRadixSortOnesweepKernelINS1_5radix10policy_hubIiiyE10Policy1000ELNS0_9SortOrderE0EiiyiiNS1_21identity_decomposer_tEEEvPT5_SB_PT3_PKSC_PT1_PKSG_PT2_PKSK_T4_iiT6__param_2,
	.param .u64 .ptr .align 1 _ZN3cub18CUB_300001_SM_10006detail10radix_sort29DeviceRadixSortOnesweepKernelINS1_5radix10policy_hubIiiyE10Policy1000ELNS0_9SortOrderE0EiiyiiNS1_21identity_decomposer_tEEEvPT5_SB_PT3_PKSC_PT1_PKSG_PT2_PKSK_T4_iiT6__param_3,
	.param .u64 .ptr .align 1 _ZN3cub18CUB_300001_SM_10006detail10radix_sort29DeviceRadixSortOnesweepKernelINS1_5radix10policy_hubIiiyE10Policy1000ELNS0_9SortOrderE0EiiyiiNS1_21identity_decomposer_tEEEvPT5_SB_PT3_PKSC_PT1_PKSG_PT2_PKSK_T4_iiT6__param_4,
	.param .u64 .ptr .align 1 _ZN3cub18CUB_300001_SM_10006detail10radix_sort29DeviceRadixSortOnesweepKernelINS1_5radix10policy_hubIiiyE10Policy1000ELNS0_9SortOrderE0EiiyiiNS1_21identity_decomposer_tEEEvPT5_SB_PT3_PKSC_PT1_PKSG_PT2_PKSK_T4_iiT6__param_5,
	.param .u64 .ptr .align 1 _ZN3cub18CUB_300001_SM_10006detail10radix_sort29DeviceRadixSortOnesweepKernelINS1_5radix10policy_hubIiiyE10Policy1000ELNS0_9SortOrderE0EiiyiiNS1_21identity_decomposer_tEEEvPT5_SB_PT3_PKSC_PT1_PKSG_PT2_PKSK_T4_iiT6__param_6,
	.param .u64 .ptr .align 1 _ZN3cub18CUB_300001_SM_10006detail10radix_sort29DeviceRadixSortOnesweepKernelINS1_5radix10policy_hubIiiyE10Policy1000ELNS0_9SortOrderE0EiiyiiNS1_21identity_decomposer_tEEEvPT5_SB_PT3_PKSC_PT1_PKSG_PT2_PKSK_T4_iiT6__param_7,
	.param .u32 _ZN3cub18CUB_300001_SM_10006detail10radix_sort29DeviceRadixSortOnesweepKernelINS1_5radix10policy_hubIiiyE10Policy1000ELNS0_9SortOrderE0EiiyiiNS1_21identity_decomposer_tEEEvPT5_SB_PT3_PKSC_PT1_PKSG_PT2_PKSK_T4_iiT6__param_8,
	.param .u32 _ZN3cub18CUB_300001_SM_10006detail10radix_sort29DeviceRadixSortOnesweepKernelINS1_5radix10policy_hubIiiyE10Policy1000ELNS0_9SortOrderE0EiiyiiNS1_21identity_decomposer_tEEEvPT5_SB_PT3_PKSC_PT1_PKSG_PT2_PKSK_T4_iiT6__param_9,
	.param .u32 _ZN3cub18CUB_300001_SM_10006detail10radix_sort29DeviceRadixSortOnesweepKernelINS1_5radix10policy_hubIiiyE10Policy1000ELNS0_9SortOrderE0EiiyiiNS1_21identity_decomposer_tEEEvPT5_SB_PT3_PKSC_PT1_PKSG_PT2_PKSK_T4_iiT6__param_10,
	.param .align 1 .b8 _ZN3cub18CUB_300001_SM_10006detail10radix_sort29DeviceRadixSortOnesweepKernelINS1_5radix10policy_hubIiiyE10Policy1000ELNS0_9SortOrderE0EiiyiiNS1_21identity_decomposer_tEEEvPT5_SB_PT3_PKSC_PT1_PKSG_PT2_PKSK_T4_iiT6__param_11[1]
)
.maxntid 384
{
	.reg .pred 	%p<205>;
	.reg .b32 	%r<2283>;
	.reg .b64 	%rd<457>;
	// demoted variable
	.shared .align 16 .b8 _ZZN3cub18CUB_300001_SM_10006detail10radix_sort29DeviceRadixSortOnesweepKernelINS1_5radix10policy_hubIiiyE10Policy1000ELNS0_9SortOrderE0EiiyiiNS1_21identity_decomposer_tEEEvPT5_SB_PT3_PKSC_PT1_PKSG_PT2_PKSK_T4_iiT6_E1s[28160];
	ld.param.u64 	%rd43, [_ZN3cub18CUB_300001_SM_10006detail10radix_sort29DeviceRadixSortOnesweepKernelINS1_5radix10policy_hubIiiyE10Policy1000ELNS0_9SortOrderE0EiiyiiNS1_21identity_decomposer_tEEEvPT5_SB_PT3_PKSC_PT1_PKSG_PT2_PKSK_T4_iiT6__param_0];
	ld.param.u64 	%rd44, [_ZN3cub18CUB_300001_SM_10006detail10radix_sort29DeviceRadixSortOnesweepKernelINS1_5radix10policy_hubIiiyE10Policy1000ELNS0_9SortOrderE0EiiyiiNS1_21identity_decomposer_tEEEvPT5_SB_PT3_PKSC_PT1_PKSG_PT2_PKSK_T4_iiT6__param_1];
	ld.param.u64 	%rd47, [_ZN3cub18CUB_300001_SM_10006detail10radix_sort29DeviceRadixSortOnesweepKernelINS1_5radix10policy_hubIiiyE10Policy1000ELNS0_9SortOrderE0EiiyiiNS1_21identity_decomposer_tEEEvPT5_SB_PT3_PKSC_PT1_PKSG_PT2_PKSK_T4_iiT6__param_4];
	ld.param.u64 	%rd50, [_ZN3cub18CUB_300001_SM_10006detail10radix_sort29DeviceRadixSortOnesweepKernelINS1_5radix10policy_hubIiiyE10Policy1000ELNS0_9SortOrderE0EiiyiiNS1_21identity_decomposer_tEEEvPT5_SB_PT3_PKSC_PT1_PKSG_PT2_PKSK_T4_iiT6__param_5];
	cvta.to.global.u64 	%rd1, %rd47;
	cvta.to.global.u64 	%rd2, %rd43;
	cvta.to.global.u64 	%rd3, %rd50;
	mov.u32 	%r1, %tid.x;
	// begin inline asm
	mov.u32 %r443, %laneid;
	// end inline asm
	setp.ne.s32 	%p1, %r1, 0;
	@%p1 bra 	$L__BB7_2;
	cvta.to.global.u64 	%rd51, %rd44;
	atom.global.add.u32 	%r444, [%rd51], 1;
	st.shared.u32 	[_ZZN3cub18CUB_300001_SM_10006detail10radix_sort29DeviceRadixSortOnesweepKernelINS1_5radix10policy_hubIiiyE10Policy1000ELNS0_9SortOrderE0EiiyiiNS1_21identity_decomposer_tEEEvPT5_SB_PT3_PKSC_PT1_PKSG_PT2_PKSK_T4_iiT6_E1s+26112], %r444;
$L__BB7_2:
	ld.param.u32 	%r2078, [_ZN3cub18CUB_300001_SM_10006detail10radix_sort29DeviceRadixSortOnesweepKernelINS1_5radix10policy_hubIiiyE10Policy1000ELNS0_9SortOrderE0EiiyiiNS1_21identity_decomposer_tEEEvPT5_SB_PT3_PKSC_PT1_PKSG_PT2_PKSK_T4_iiT6__param_8];
	bar.sync 	0;
	ld.shared.u32 	%r3, [_ZZN3cub18CUB_300001_SM_10006detail10radix_sort29DeviceRadixSortOnesweepKernelINS1_5radix10policy_hubIiiyE10Policy1000ELNS0_9SortOrderE0EiiyiiNS1_21identity_decomposer_tEEEvPT5_SB_PT3_PKSC_PT1_PKSG_PT2_PKSK_T4_iiT6_E1s+26112];
	mul.lo.s32 	%r445, %r3, 6528;
	add.s32 	%r4, %r445, 6528;
	setp.gt.s32 	%p2, %r4, %r2078;
	cvt.s64.s32 	%rd4, %r445;
	@%p2 bra 	$L__BB7_4;
	and.b32  	%r446, %r1, 31;
	and.b32  	%r447, %r1, 992;
	mul.lo.s32 	%r448, %r447, 17;
	or.b32  	%r449, %r448, %r446;
	cvt.u64.u32 	%rd52, %r449;
	add.s64 	%rd53, %rd52, %rd4;
	shl.b64 	%rd54, %rd53, 2;
	add.s64 	%rd55, %rd3, %rd54;
	ld.global.u32 	%r2165, [%rd55];
	ld.global.u32 	%r2164, [%rd55+128];
	ld.global.u32 	%r2163, [%rd55+256];
	ld.global.u32 	%r2162, [%rd55+384];
	ld.global.u32 	%r2161, [%rd55+512];
	ld.global.u32 	%r2160, [%rd55+640];
	ld.global.u32 	%r2159, [%rd55+768];
	ld.global.u32 	%r2158, [%rd55+896];
	ld.global.u32 	%r2157, [%rd55+1024];
	ld.global.u32 	%r2156, [%rd55+1152];
	ld.global.u32 	%r2155, [%rd55+1280];
	ld.global.u32 	%r2154, [%rd55+1408];
	ld.global.u32 	%r2153, [%rd55+1536];
	ld.global.u32 	%r2152, [%rd55+1664];
	ld.global.u32 	%r2151, [%rd55+1792];
	ld.global.u32 	%r2150, [%rd55+1920];
	ld.global.u32 	%r2149, [%rd55+2048];
	bra.uni 	$L__BB7_38;
$L__BB7_4:
	ld.param.u32 	%r2079, [_ZN3cub18CUB_300001_SM_10006detail10radix_sort29DeviceRadixSortOnesweepKernelINS1_5radix10policy_hubIiiyE10Policy1000ELNS0_9SortOrderE0EiiyiiNS1_21identity_decomposer_tEEEvPT5_SB_PT3_PKSC_PT1_PKSG_PT2_PKSK_T4_iiT6__param_8];
	cvt.u32.u64 	%r451, %rd4;
	sub.s32 	%r22, %r2079, %r451;
	and.b32  	%r452, %r1, 31;
	and.b32  	%r453, %r1, 992;
	mul.lo.s32 	%r454, %r453, 17;
	or.b32  	%r23, %r454, %r452;
	setp.ge.s32 	%p3, %r23, %r22;
	cvt.u64.u32 	%rd56, %r23;
	add.s64 	%rd57, %rd56, %rd4;
	shl.b64 	%rd58, %rd57, 2;
	add.s64 	%rd5, %rd3, %rd58;
	mov.b32 	%r2165, 2147483647;
	@%p3 bra 	$L__BB7_6;
	ld.global.u32 	%r2165, [%rd5];
$L__BB7_6:
	add.s32 	%r456, %r23, 32;
	setp.ge.s32 	%p4, %r456, %r22;
	mov.b32 	%r2164, 2147483647;
	@%p4 bra 	$L__BB7_8;
	ld.global.u32 	%r2164, [%rd5+128];
$L__BB7_8:
	add.s32 	%r458, %r23, 64;
	setp.ge.s32 	%p5, %r458, %r22;
	mov.b32 	%r2163, 2147483647;
	@%p5 bra 	$L__BB7_10;
	ld.global.u32 	%r2163, [%rd5+256];
$L__BB7_10:
	add.s32 	%r460, %r23, 96;
	setp.ge.s32 	%p6, %r460, %r22;
	mov.b32 	%r2162, 2147483647;
	@%p6 bra 	$L__BB7_12;
	ld.global.u32 	%r2162, [%rd5+384];
$L__BB7_12:
	add.s32 	%r462, %r23, 128;
	setp.ge.s32 	%p7, %r462, %r22;
	mov.b32 	%r2161, 2147483647;
	@%p7 bra 	$L__BB7_14;
	ld.global.u32 	%r2161, [%rd5+512];
$L__BB7_14:
	add.s32 	%r464, %r23, 160;
	setp.ge.s32 	%p8, %r464, %r22;
	mov.b32 	%r2160, 2147483647;
	@%p8 bra 	$L__BB7_16;
	ld.global.u32 	%r2160, [%rd5+640];
$L__BB7_16:
	add.s32 	%r466, %r23, 192;
	setp.ge.s32 	%p9, %r466, %r22;
	mov.b32 	%r2159, 2147483647;
	@%p9 bra 	$L__BB7_18;
	ld.global.u32 	%r2159, [%rd5+768];
$L__BB7_18:
	add.s32 	%r468, %r23, 224;
	setp.ge.s32 	%p10, %r468, %r22;
	mov.b32 	%r2158, 2147483647;
	@%p10 bra 	$L__BB7_20;
	ld.global.u32 	%r2158, [%rd5+896];
$L__BB7_20:
	add.s32 	%r470, %r23, 256;
	setp.ge.s32 	%p11, %r470, %r22;
	mov.b32 	%r2157, 2147483647;
	@%p11 bra 	$L__BB7_22;
	ld.global.u32 	%r2157, [%rd5+1024];
$L__BB7_22:
	add.s32 	%r472, %r23, 288;
	setp.ge.s32 	%p12, %r472, %r22;
	mov.b32 	%r2156, 2147483647;
	@%p12 bra 	$L__BB7_24;
	ld.global.u32 	%r2156, [%rd5+1152];
$L__BB7_24:
	add.s32 	%r474, %r23, 320;
	setp.ge.s32 	%p13, %r474, %r22;
	mov.b32 	%r2155, 2147483647;
	@%p13 bra 	$L__BB7_26;
	ld.global.u32 	%r2155, [%rd5+1280];
$L__BB7_26:
	add.s32 	%r476, %r23, 352;
	setp.ge.s32 	%p14, %r476, %r22;
	mov.b32 	%r2154, 2147483647;
	@%p14 bra 	$L__BB7_28;
	ld.global.u32 	%r2154, [%rd5+1408];
$L__BB7_28:
	add.s32 	%r478, %r23, 384;
	setp.ge.s32 	%p15, %r478, %r22;
	mov.b32 	%r2153, 2147483647;
	@%p15 bra 	$L__BB7_30;
	ld.global.u32 	%r2153, [%rd5+1536];
$L__BB7_30:
	add.s32 	%r480, %r23, 416;
	setp.ge.s32 	%p16, %r480, %r22;
	mov.b32 	%r2152, 2147483647;
	@%p16 bra 	$L__BB7_32;
	ld.global.u32 	%r2152, [%rd5+1664];
$L__BB7_32:
	add.s32 	%r482, %r23, 448;
	setp.ge.s32 	%p17, %r482, %r22;
	mov.b32 	%r2151, 2147483647;
	@%p17 bra 	$L__BB7_34;
	ld.global.u32 	%r2151, [%rd5+1792];
$L__BB7_34:
	add.s32 	%r484, %r23, 480;
	setp.ge.s32 	%p18, %r484, %r22;
	mov.b32 	%r2150, 2147483647;
	@%p18 bra 	$L__BB7_36;
	ld.global.u32 	%r2150, [%rd5+1920];
$L__BB7_36:
	add.s32 	%r486, %r23, 512;
	setp.ge.s32 	%p19, %r486, %r22;
	mov.b32 	%r2149, 2147483647;
	@%p19 bra 	$L__BB7_38;
	ld.global.u32 	%r2149, [%rd5+2048];
$L__BB7_38:
	ld.param.u32 	%r2131, [_ZN3cub18CUB_300001_SM_10006detail10radix_sort29DeviceRadixSortOnesweepKernelINS1_5radix10policy_hubIiiyE10Policy1000ELNS0_9SortOrderE0EiiyiiNS1_21identity_decomposer_tEEEvPT5_SB_PT3_PKSC_PT1_PKSG_PT2_PKSK_T4_iiT6__param_10];
	mov.b32 	%r487, -1;
	shl.b32 	%r488, %r487, %r2131;
	not.b32 	%r74, %r488;
	shr.u32 	%r75, %r1, 5;
	shl.b32 	%r489, %r75, 10;
	mov.u32 	%r490, _ZZN3cub18CUB_300001_SM_10006detail10radix_sort29DeviceRadixSortOnesweepKernelINS1_5radix10policy_hubIiiyE10Policy1000ELNS0_9SortOrderE0EiiyiiNS1_21identity_decomposer_tEEEvPT5_SB_PT3_PKSC_PT1_PKSG_PT2_PKSK_T4_iiT6_E1s;
	add.s32 	%r76, %r490, %r489;
	setp.gt.s32 	%p20, %r443, 255;
	@%p20 bra 	$L__BB7_51;
	max.s32 	%r491, %r443, 224;
	sub.s32 	%r492, %r491, %r443;
	add.s32 	%r493, %r492, 31;
	shr.u32 	%r494, %r493, 5;
	add.s32 	%r77, %r494, 1;
	and.b32  	%r78, %r77, 15;
	setp.lt.u32 	%p21, %r493, 480;
	mov.u32 	%r2169, %r443;
	@%p21 bra 	$L__BB7_42;
	and.b32  	%r495, %r77, 268435440;
	neg.s32 	%r2167, %r495;
	shl.b32 	%r497, %r443, 2;
	add.s32 	%r498, %r489, %r497;
	add.s32 	%r500, %r498, %r490;
	add.s32 	%r2166, %r500, 1024;
	mov.u32 	%r2169, %r443;
$L__BB7_41:
	.pragma "nounroll";
	mov.b32 	%r501, 0;
	st.shared.u32 	[%r2166+-1024], %r501;
	st.shared.u32 	[%r2166+-896], %r501;
	st.shared.u32 	[%r2166+-768], %r501;
	st.shared.u32 	[%r2166+-640], %r501;
	st.shared.u32 	[%r2166+-512], %r501;
	st.shared.u32 	[%r2166+-384], %r501;
	st.shared.u32 	[%r2166+-256], %r501;
	st.shared.u32 	[%r2166+-128], %r501;
	st.shared.u32 	[%r2166], %r501;
	st.shared.u32 	[%r2166+128], %r501;
	st.shared.u32 	[%r2166+256], %r501;
	st.shared.u32 	[%r2166+384], %r501;
	st.shared.u32 	[%r2166+512], %r501;
	st.shared.u32 	[%r2166+640], %r501;
	st.shared.u32 	[%r2166+768], %r501;
	st.shared.u32 	[%r2166+896], %r501;
	add.s32 	%r2169, %r2169, 512;
	add.s32 	%r2167, %r2167, 16;
	add.s32 	%r2166, %r2166, 2048;
	setp.ne.s32 	%p22, %r2167, 0;
	@%p22 bra 	$L__BB7_41;
$L__BB7_42:
	setp.eq.s32 	%p23, %r78, 0;
	@%p23 bra 	$L__BB7_51;
	and.b32  	%r88, %r77, 7;
	setp.lt.u32 	%p24, %r78, 8;
	@%p24 bra 	$L__BB7_45;
	shl.b32 	%r502, %r2169, 2;
	add.s32 	%r503, %r76, %r502;
	mov.b32 	%r504, 0;
	st.shared.u32 	[%r503], %r504;
	st.shared.u32 	[%r503+128], %r504;
	st.shared.u32 	[%r503+256], %r504;
	st.shared.u32 	[%r503+384], %r504;
	st.shared.u32 	[%r503+512], %r504;
	st.shared.u32 	[%r503+640], %r504;
	st.shared.u32 	[%r503+768], %r504;
	st.shared.u32 	[%r503+896], %r504;
	add.s32 	%r2169, %r2169, 256;
$L__BB7_45:
	setp.eq.s32 	%p25, %r88, 0;
	@%p25 bra 	$L__BB7_51;
	and.b32  	%r91, %r77, 3;
	setp.lt.u32 	%p26, %r88, 4;
	@%p26 bra 	$L__BB7_48;
	shl.b32 	%r505, %r2169, 2;
	add.s32 	%r506, %r76, %r505;
	mov.b32 	%r507, 0;
	st.shared.u32 	[%r506], %r507;
	st.shared.u32 	[%r506+128], %r507;
	st.shared.u32 	[%r506+256], %r507;
	st.shared.u32 	[%r506+384], %r507;
	add.s32 	%r2169, %r2169, 128;
$L__BB7_48:
	setp.eq.s32 	%p27, %r91, 0;
	@%p27 bra 	$L__BB7_51;
	shl.b32 	%r509, %r2169, 2;
	add.s32 	%r510, %r489, %r509;
	add.s32 	%r2173, %r490, %r510;
	neg.s32 	%r2172, %r91;
$L__BB7_50:
	.pragma "nounroll";
	mov.b32 	%r512, 0;
	st.shared.u32 	[%r2173], %r512;
	add.s32 	%r2173, %r2173, 128;
	add.s32 	%r2172, %r2172, 1;
	setp.ne.s32 	%p28, %r2172, 0;
	@%p28 bra 	$L__BB7_50;
$L__BB7_51:
	ld.param.u32 	%r2094, [_ZN3cub18CUB_300001_SM_10006detail10radix_sort29DeviceRadixSortOnesweepKernelINS1_5radix10policy_hubIiiyE10Policy1000ELNS0_9SortOrderE0EiiyiiNS1_21identity_decomposer_tEEEvPT5_SB_PT3_PKSC_PT1_PKSG_PT2_PKSK_T4_iiT6__param_9];
	bar.warp.sync 	-1;
	xor.b32  	%r514, %r2165, -2147483648;
	shr.u32 	%r515, %r514, %r2094;
	and.b32  	%r100, %r515, %r74;
	shl.b32 	%r516, %r100, 2;
	add.s32 	%r517, %r76, %r516;
	atom.shared.add.u32 	%r518, [%r517], 1;
	xor.b32  	%r2227, %r2164, -2147483648;
	shr.u32 	%r520, %r2227, %r2094;
	and.b32  	%r521, %r520, %r74;
	shl.b32 	%r522, %r521, 2;
	add.s32 	%r523, %r76, %r522;
	atom.shared.add.u32 	%r524, [%r523], 1;
	xor.b32  	%r2226, %r2163, -2147483648;
	shr.u32 	%r526, %r2226, %r2094;
	and.b32  	%r527, %r526, %r74;
	shl.b32 	%r528, %r527, 2;
	add.s32 	%r529, %r76, %r528;
	atom.shared.add.u32 	%r530, [%r529], 1;
	xor.b32  	%r2225, %r2162, -2147483648;
	shr.u32 	%r532, %r2225, %r2094;
	and.b32  	%r533, %r532, %r74;
	shl.b32 	%r534, %r533, 2;
	add.s32 	%r535, %r76, %r534;
	atom.shared.add.u32 	%r536, [%r535], 1;
	xor.b32  	%r537, %r2161, -2147483648;
	shr.u32 	%r538, %r537, %r2094;
	and.b32  	%r539, %r538, %r74;
	shl.b32 	%r540, %r539, 2;
	add.s32 	%r541, %r76, %r540;
	atom.shared.add.u32 	%r542, [%r541], 1;
	xor.b32  	%r543, %r2160, -2147483648;
	shr.u32 	%r544, %r543, %r2094;
	and.b32  	%r545, %r544, %r74;
	shl.b32 	%r546, %r545, 2;
	add.s32 	%r547, %r76, %r546;
	atom.shared.add.u32 	%r548, [%r547], 1;
	xor.b32  	%r549, %r2159, -2147483648;
	shr.u32 	%r550, %r549, %r2094;
	and.b32  	%r551, %r550, %r74;
	shl.b32 	%r552, %r551, 2;
	add.s32 	%r553, %r76, %r552;
	atom.shared.add.u32 	%r554, [%r553], 1;
	xor.b32  	%r555, %r2158, -2147483648;
	shr.u32 	%r556, %r555, %r2094;
	and.b32  	%r557, %r556, %r74;
	shl.b32 	%r558, %r557, 2;
	add.s32 	%r559, %r76, %r558;
	atom.shared.add.u32 	%r560, [%r559], 1;
	xor.b32  	%r561, %r2157, -2147483648;
	shr.u32 	%r562, %r561, %r2094;
	and.b32  	%r563, %r562, %r74;
	shl.b32 	%r564, %r563, 2;
	add.s32 	%r565, %r76, %r564;
	atom.shared.add.u32 	%r566, [%r565], 1;
	xor.b32  	%r567, %r2156, -2147483648;
	shr.u32 	%r568, %r567, %r2094;
	and.b32  	%r569, %r568, %r74;
	shl.b32 	%r570, %r569, 2;
	add.s32 	%r571, %r76, %r570;
	atom.shared.add.u32 	%r572, [%r571], 1;
	xor.b32  	%r573, %r2155, -2147483648;
	shr.u32 	%r574, %r573, %r2094;
	and.b32  	%r575, %r574, %r74;
	shl.b32 	%r576, %r575, 2;
	add.s32 	%r577, %r76, %r576;
	atom.shared.add.u32 	%r578, [%r577], 1;
	xor.b32  	%r579, %r2154, -2147483648;
	shr.u32 	%r580, %r579, %r2094;
	and.b32  	%r581, %r580, %r74;
	shl.b32 	%r582, %r581, 2;
	add.s32 	%r583, %r76, %r582;
	atom.shared.add.u32 	%r584, [%r583], 1;
	xor.b32  	%r585, %r2153, -2147483648;
	shr.u32 	%r586, %r585, %r2094;
	and.b32  	%r587, %r586, %r74;
	shl.b32 	%r588, %r587, 2;
	add.s32 	%r589, %r76, %r588;
	atom.shared.add.u32 	%r590, [%r589], 1;
	xor.b32  	%r591, %r2152, -2147483648;
	shr.u32 	%r592, %r591, %r2094;
	and.b32  	%r593, %r592, %r74;
	shl.b32 	%r594, %r593, 2;
	add.s32 	%r595, %r76, %r594;
	atom.shared.add.u32 	%r596, [%r595], 1;
	xor.b32  	%r597, %r2151, -2147483648;
	shr.u32 	%r598, %r597, %r2094;
	and.b32  	%r599, %r598, %r74;
	shl.b32 	%r600, %r599, 2;
	add.s32 	%r601, %r76, %r600;
	atom.shared.add.u32 	%r602, [%r601], 1;
	xor.b32  	%r603, %r2150, -2147483648;
	shr.u32 	%r604, %r603, %r2094;
	and.b32  	%r605, %r604, %r74;
	shl.b32 	%r606, %r605, 2;
	add.s32 	%r607, %r76, %r606;
	atom.shared.add.u32 	%r608, [%r607], 1;
	xor.b32  	%r2212, %r2149, -2147483648;
	shr.u32 	%r610, %r2212, %r2094;
	and.b32  	%r611, %r610, %r74;
	shl.b32 	%r612, %r611, 2;
	add.s32 	%r613, %r76, %r612;
	atom.shared.add.u32 	%r614, [%r613], 1;
	bar.sync 	0;
	setp.gt.u32 	%p29, %r1, 255;
	shl.b32 	%r615, %r1, 2;
	add.s32 	%r101, %r490, %r615;
	mov.b32 	%r2174, 0;
	@%p29 bra 	$L__BB7_53;
	ld.shared.u32 	%r617, [%r101];
	mov.b32 	%r618, 0;
	st.shared.u32 	[%r101], %r618;
	ld.shared.u32 	%r619, [%r101+1024];
	st.shared.u32 	[%r101+1024], %r617;
	add.s32 	%r620, %r619, %r617;
	ld.shared.u32 	%r621, [%r101+2048];
	st.shared.u32 	[%r101+2048], %r620;
	add.s32 	%r622, %r621, %r620;
	ld.shared.u32 	%r623, [%r101+3072];
	st.shared.u32 	[%r101+3072], %r622;
	add.s32 	%r624, %r623, %r622;
	ld.shared.u32 	%r625, [%r101+4096];
	st.shared.u32 	[%r101+4096], %r624;
	add.s32 	%r626, %r625, %r624;
	ld.shared.u32 	%r627, [%r101+5120];
	st.shared.u32 	[%r101+5120], %r626;
	add.s32 	%r628, %r627, %r626;
	ld.shared.u32 	%r629, [%r101+6144];
	st.shared.u32 	[%r101+6144], %r628;
	add.s32 	%r630, %r629, %r628;
	ld.shared.u32 	%r631, [%r101+7168];
	st.shared.u32 	[%r101+7168], %r630;
	add.s32 	%r632, %r631, %r630;
	ld.shared.u32 	%r633, [%r101+8192];
	st.shared.u32 	[%r101+8192], %r632;
	add.s32 	%r634, %r633, %r632;
	ld.shared.u32 	%r635, [%r101+9216];
	st.shared.u32 	[%r101+9216], %r634;
	add.s32 	%r636, %r635, %r634;
	ld.shared.u32 	%r637, [%r101+10240];
	st.shared.u32 	[%r101+10240], %r636;
	add.s32 	%r638, %r637, %r636;
	ld.shared.u32 	%r639, [%r101+11264];
	st.shared.u32 	[%r101+11264], %r638;
	add.s32 	%r2174, %r639, %r638;
$L__BB7_53:
	setp.gt.u32 	%p30, %r1, 255;
	shl.b32 	%r640, %r3, 8;
	add.s32 	%r641, %r640, %r1;
	mul.wide.s32 	%rd59, %r641, 4;
	add.s64 	%rd6, %rd2, %rd59;
	@%p30 bra 	$L__BB7_55;
	or.b32  	%r642, %r2174, 1073741824;
	st.volatile.global.u32 	[%rd6], %r642;
$L__BB7_55:
	ld.param.u64 	%rd442, [_ZN3cub18CUB_300001_SM_10006detail10radix_sort29DeviceRadixSortOnesweepKernelINS1_5radix10policy_hubIiiyE10Policy1000ELNS0_9SortOrderE0EiiyiiNS1_21identity_decomposer_tEEEvPT5_SB_PT3_PKSC_PT1_PKSG_PT2_PKSK_T4_iiT6__param_7];
	xor.b32  	%r2223, %r2160, -2147483648;
	xor.b32  	%r2224, %r2161, -2147483648;
	xor.b32  	%r2222, %r2159, -2147483648;
	xor.b32  	%r2221, %r2158, -2147483648;
	xor.b32  	%r2228, %r2165, -2147483648;
	xor.b32  	%r2218, %r2155, -2147483648;
	xor.b32  	%r2220, %r2157, -2147483648;
	xor.b32  	%r2217, %r2154, -2147483648;
	xor.b32  	%r2219, %r2156, -2147483648;
	xor.b32  	%r2215, %r2152, -2147483648;
	xor.b32  	%r2216, %r2153, -2147483648;
	xor.b32  	%r2213, %r2150, -2147483648;
	xor.b32  	%r2214, %r2151, -2147483648;
	setp.lt.u32 	%p31, %r1, 256;
	setp.eq.s32 	%p32, %r2174, 6528;
	and.pred  	%p33, %p31, %p32;
	selp.u32 	%r643, 1, 0, %p33;
	{ 
	.reg .pred 	%p1; 
	.reg .pred 	%p2; 
	setp.ne.u32 	%p1, %r643, 0; 
	bar.red.or.pred 	%p2, 0, %p1; 
	selp.u32 	%r644, 1, 0, %p2; 
	}
	setp.eq.s32 	%p34, %r644, 0;
	and.b32  	%r645, %r1, 992;
	and.b32  	%r646, %r1, 31;
	mul.lo.s32 	%r647, %r645, 17;
	or.b32  	%r648, %r647, %r646;
	cvt.u64.u32 	%rd7, %r648;
	mul.lo.s32 	%r649, %r3, 6528;
	cvt.s64.s32 	%rd60, %r649;
	add.s64 	%rd61, %rd7, %rd60;
	cvta.to.global.u64 	%rd62, %rd442;
	shl.b64 	%rd63, %rd61, 2;
	add.s64 	%rd8, %rd62, %rd63;
	cvt.u64.u32 	%rd9, %r1;
	@%p34 bra 	$L__BB7_175;
	setp.gt.u32 	%p35, %r1, 255;
	shl.b32 	%r650, %r1, 3;
	mov.u32 	%r651, _ZZN3cub18CUB_300001_SM_10006detail10radix_sort29DeviceRadixSortOnesweepKernelINS1_5radix10policy_hubIiiyE10Policy1000ELNS0_9SortOrderE0EiiyiiNS1_21identity_decomposer_tEEEvPT5_SB_PT3_PKSC_PT1_PKSG_PT2_PKSK_T4_iiT6_E1s;
	add.s32 	%r652, %r651, %r650;
	add.s32 	%r121, %r652, 26112;
	@%p35 bra 	$L__BB7_64;
	ld.param.u64 	%rd436, [_ZN3cub18CUB_300001_SM_10006detail10radix_sort29DeviceRadixSortOnesweepKernelINS1_5radix10policy_hubIiiyE10Policy1000ELNS0_9SortOrderE0EiiyiiNS1_21identity_decomposer_tEEEvPT5_SB_PT3_PKSC_PT1_PKSG_PT2_PKSK_T4_iiT6__param_3];
	cvta.to.global.u64 	%rd64, %rd436;
	shl.b64 	%rd65, %rd9, 3;
	add.s64 	%rd66, %rd64, %rd65;
	ld.global.u64 	%rd67, [%rd66];
	setp.gt.u32 	%p36, %r1, %r100;
	selp.b64 	%rd68, 6528, 0, %p36;
	sub.s64 	%rd455, %rd67, %rd68;
	st.shared.u64 	[%r121], %rd455;
	setp.lt.s32 	%p37, %r3, 1;
	mov.u32 	%r2178, %r2174;
	@%p37 bra 	$L__BB7_63;
	mov.b32 	%r2176, -1;
	mov.u32 	%r2175, %r3;
	mov.u32 	%r2178, %r2174;
$L__BB7_59:
	ld.param.u64 	%rd429, [_ZN3cub18CUB_300001_SM_10006detail10radix_sort29DeviceRadixSortOnesweepKernelINS1_5radix10policy_hubIiiyE10Policy1000ELNS0_9SortOrderE0EiiyiiNS1_21identity_decomposer_tEEEvPT5_SB_PT3_PKSC_PT1_PKSG_PT2_PKSK_T4_iiT6__param_0];
	add.s32 	%r125, %r2175, -1;
	shl.b32 	%r654, %r125, 8;
	add.s32 	%r655, %r654, %r1;
	cvta.to.global.u64 	%rd69, %rd429;
	mul.wide.s32 	%rd70, %r655, 4;
	add.s64 	%rd11, %rd69, %rd70;
$L__BB7_60:
	membar.cta;
	ld.volatile.global.u32 	%r126, [%rd11];
	setp.eq.s32 	%p38, %r126, 0;
	@%p38 bra 	$L__BB7_60;
	and.b32  	%r656, %r126, 1073741823;
	add.s32 	%r2178, %r656, %r2178;
	setp.gt.s32 	%p39, %r126, -1;
	vote.sync.ballot.b32 	%r2176, %p39, %r2176;
	setp.gt.u32 	%p41, %r2175, 1;
	and.pred  	%p42, %p39, %p41;
	mov.u32 	%r2175, %r125;
	@%p42 bra 	$L__BB7_59;
	ld.shared.u64 	%rd455, [%r121];
$L__BB7_63:
	or.b32  	%r657, %r2178, -2147483648;
	st.volatile.global.u32 	[%rd6], %r657;
	sub.s32 	%r658, %r2178, %r2174;
	cvt.s64.s32 	%rd71, %r658;
	add.s64 	%rd72, %rd455, %rd71;
	st.shared.u64 	[%r121], %rd72;
$L__BB7_64:
	ld.param.u32 	%r2080, [_ZN3cub18CUB_300001_SM_10006detail10radix_sort29DeviceRadixSortOnesweepKernelINS1_5radix10policy_hubIiiyE10Policy1000ELNS0_9SortOrderE0EiiyiiNS1_21identity_decomposer_tEEEvPT5_SB_PT3_PKSC_PT1_PKSG_PT2_PKSK_T4_iiT6__param_8];
	ld.param.u64 	%rd432, [_ZN3cub18CUB_300001_SM_10006detail10radix_sort29DeviceRadixSortOnesweepKernelINS1_5radix10policy_hubIiiyE10Policy1000ELNS0_9SortOrderE0EiiyiiNS1_21identity_decomposer_tEEEvPT5_SB_PT3_PKSC_PT1_PKSG_PT2_PKSK_T4_iiT6__param_2];
	setp.gt.u32 	%p43, %r1, 255;
	setp.lt.s32 	%p44, %r4, %r2080;
	setp.eq.s64 	%p45, %rd432, 0;
	or.pred  	%p46, %p45, %p44;
	or.pred  	%p47, %p43, %p46;
	@%p47 bra 	$L__BB7_66;
	ld.param.u64 	%rd433, [_ZN3cub18CUB_300001_SM_10006detail10radix_sort29DeviceRadixSortOnesweepKernelINS1_5radix10policy_hubIiiyE10Policy1000ELNS0_9SortOrderE0EiiyiiNS1_21identity_decomposer_tEEEvPT5_SB_PT3_PKSC_PT1_PKSG_PT2_PKSK_T4_iiT6__param_2];
	ld.shared.u64 	%rd73, [%r121];
	setp.gt.u32 	%p48, %r1, %r100;
	selp.b64 	%rd74, 6528, 0, %p48;
	cvt.s64.s32 	%rd75, %r2174;
	add.s64 	%rd76, %rd74, %rd75;
	add.s64 	%rd77, %rd76, %rd73;
	cvta.to.global.u64 	%rd78, %rd433;
	shl.b64 	%rd79, %rd9, 3;
	add.s64 	%rd80, %rd78, %rd79;
	st.global.u64 	[%rd80], %rd77;
$L__BB7_66:
	ld.param.u32 	%r2081, [_ZN3cub18CUB_300001_SM_10006detail10radix_sort29DeviceRadixSortOnesweepKernelINS1_5radix10policy_hubIiiyE10Policy1000ELNS0_9SortOrderE0EiiyiiNS1_21identity_decomposer_tEEEvPT5_SB_PT3_PKSC_PT1_PKSG_PT2_PKSK_T4_iiT6__param_8];
	setp.gt.s32 	%p49, %r4, %r2081;
	bar.sync 	0;
	shl.b32 	%r659, %r100, 3;
	add.s32 	%r661, %r651, %r659;
	ld.shared.u64 	%rd14, [%r661+26112];
	@%p49 bra 	$L__BB7_68;
	add.s64 	%rd81, %rd14, %rd7;
	shl.b64 	%rd82, %rd81, 2;
	add.s64 	%rd83, %rd1, %rd82;
	st.global.u32 	[%rd83], %r2165;
	st.global.u32 	[%rd83+128], %r2164;
	st.global.u32 	[%rd83+256], %r2163;
	st.global.u32 	[%rd83+384], %r2162;
	st.global.u32 	[%rd83+512], %r2161;
	st.global.u32 	[%rd83+640], %r2160;
	st.global.u32 	[%rd83+768], %r2159;
	st.global.u32 	[%rd83+896], %r2158;
	st.global.u32 	[%rd83+1024], %r2157;
	st.global.u32 	[%rd83+1152], %r2156;
	st.global.u32 	[%rd83+1280], %r2155;
	st.global.u32 	[%rd83+1408], %r2154;
	st.global.u32 	[%rd83+1536], %r2153;
	st.global.u32 	[%rd83+1664], %r2152;
	st.global.u32 	[%rd83+1792], %r2151;
	st.global.u32 	[%rd83+1920], %r2150;
	st.global.u32 	[%rd83+2048], %r2149;
	bra.uni 	$L__BB7_102;
$L__BB7_68:
	ld.param.u32 	%r2082, [_ZN3cub18CUB_300001_SM_10006detail10radix_sort29DeviceRadixSortOnesweepKernelINS1_5radix10policy_hubIiiyE10Policy1000ELNS0_9SortOrderE0EiiyiiNS1_21identity_decomposer_tEEEvPT5_SB_PT3_PKSC_PT1_PKSG_PT2_PKSK_T4_iiT6__param_8];
	cvt.u32.u64 	%r662, %rd7;
	mad.lo.s32 	%r130, %r3, -6528, %r2082;
	setp.ge.s32 	%p50, %r662, %r130;
	add.s64 	%rd84, %rd14, %rd7;
	shl.b64 	%rd85, %rd84, 2;
	add.s64 	%rd15, %rd1, %rd85;
	@%p50 bra 	$L__BB7_70;
	st.global.u32 	[%rd15], %r2165;
$L__BB7_70:
	add.s32 	%r664, %r662, 32;
	setp.ge.s32 	%p51, %r664, %r130;
	@%p51 bra 	$L__BB7_72;
	st.global.u32 	[%rd15+128], %r2164;
$L__BB7_72:
	add.s32 	%r666, %r662, 64;
	setp.ge.s32 	%p52, %r666, %r130;
	@%p52 bra 	$L__BB7_74;
	st.global.u32 	[%rd15+256], %r2163;
$L__BB7_74:
	add.s32 	%r668, %r662, 96;
	setp.ge.s32 	%p53, %r668, %r130;
	@%p53 bra 	$L__BB7_76;
	st.global.u32 	[%rd15+384], %r2162;
$L__BB7_76:
	add.s32 	%r670, %r662, 128;
	setp.ge.s32 	%p54, %r670, %r130;
	@%p54 bra 	$L__BB7_78;
	st.global.u32 	[%rd15+512], %r2161;
$L__BB7_78:
	add.s32 	%r672, %r662, 160;
	setp.ge.s32 	%p55, %r672, %r130;
	@%p55 bra 	$L__BB7_80;
	st.global.u32 	[%rd15+640], %r2160;
$L__BB7_80:
	add.s32 	%r674, %r662, 192;
	setp.ge.s32 	%p56, %r674, %r130;
	@%p56 bra 	$L__BB7_82;
	st.global.u32 	[%rd15+768], %r2159;
$L__BB7_82:
	add.s32 	%r676, %r662, 224;
	setp.ge.s32 	%p57, %r676, %r130;
	@%p57 bra 	$L__BB7_84;
	st.global.u32 	[%rd15+896], %r2158;
$L__BB7_84:
	add.s32 	%r678, %r662, 256;
	setp.ge.s32 	%p58, %r678, %r130;
	@%p58 bra 	$L__BB7_86;
	st.global.u32 	[%rd15+1024], %r2157;
$L__BB7_86:
	add.s32 	%r680, %r662, 288;
	setp.ge.s32 	%p59, %r680, %r130;
	@%p59 bra 	$L__BB7_88;
	st.global.u32 	[%rd15+1152], %r2156;
$L__BB7_88:
	add.s32 	%r682, %r662, 320;
	setp.ge.s32 	%p60, %r682, %r130;
	@%p60 bra 	$L__BB7_90;
	st.global.u32 	[%rd15+1280], %r2155;
$L__BB7_90:
	add.s32 	%r684, %r662, 352;
	setp.ge.s32 	%p61, %r684, %r130;
	@%p61 bra 	$L__BB7_92;
	st.global.u32 	[%rd15+1408], %r2154;
$L__BB7_92:
	add.s32 	%r686, %r662, 384;
	setp.ge.s32 	%p62, %r686, %r130;
	@%p62 bra 	$L__BB7_94;
	st.global.u32 	[%rd15+1536], %r2153;
$L__BB7_94:
	add.s32 	%r688, %r662, 416;
	setp.ge.s32 	%p63, %r688, %r130;
	@%p63 bra 	$L__BB7_96;
	st.global.u32 	[%rd15+1664], %r2152;
$L__BB7_96:
	add.s32 	%r690, %r662, 448;
	setp.ge.s32 	%p64, %r690, %r130;
	@%p64 bra 	$L__BB7_98;
	st.global.u32 	[%rd15+1792], %r2151;
$L__BB7_98:
	add.s32 	%r692, %r662, 480;
	setp.ge.s32 	%p65, %r692, %r130;
	@%p65 bra 	$L__BB7_100;
	st.global.u32 	[%rd15+1920], %r2150;
$L__BB7_100:
	add.s32 	%r694, %r662, 512;
	setp.ge.s32 	%p66, %r694, %r130;
	@%p66 bra 	$L__BB7_102;
	st.global.u32 	[%rd15+2048], %r2149;
$L__BB7_102:
	ld.param.u32 	%r2083, [_ZN3cub18CUB_300001_SM_10006detail10radix_sort29DeviceRadixSortOnesweepKernelINS1_5radix10policy_hubIiiyE10Policy1000ELNS0_9SortOrderE0EiiyiiNS1_21identity_decomposer_tEEEvPT5_SB_PT3_PKSC_PT1_PKSG_PT2_PKSK_T4_iiT6__param_8];
	setp.gt.s32 	%p67, %r4, %r2083;
	@%p67 bra 	$L__BB7_104;
	ld.global.u32 	%r2211, [%rd8];
	ld.global.u32 	%r2210, [%rd8+128];
	ld.global.u32 	%r2209, [%rd8+256];
	ld.global.u32 	%r2208, [%rd8+384];
	ld.global.u32 	%r2207, [%rd8+512];
	ld.global.u32 	%r2206, [%rd8+640];
	ld.global.u32 	%r2205, [%rd8+768];
	ld.global.u32 	%r2204, [%rd8+896];
	ld.global.u32 	%r2203, [%rd8+1024];
	ld.global.u32 	%r2202, [%rd8+1152];
	ld.global.u32 	%r2201, [%rd8+1280];
	ld.global.u32 	%r2200, [%rd8+1408];
	ld.global.u32 	%r2199, [%rd8+1536];
	ld.global.u32 	%r2198, [%rd8+1664];
	ld.global.u32 	%r2197, [%rd8+1792];
	ld.global.u32 	%r2196, [%rd8+1920];
	ld.global.u32 	%r2195, [%rd8+2048];
	bra.uni 	$L__BB7_138;
$L__BB7_104:
	ld.param.u32 	%r2084, [_ZN3cub18CUB_300001_SM_10006detail10radix_sort29DeviceRadixSortOnesweepKernelINS1_5radix10policy_hubIiiyE10Policy1000ELNS0_9SortOrderE0EiiyiiNS1_21identity_decomposer_tEEEvPT5_SB_PT3_PKSC_PT1_PKSG_PT2_PKSK_T4_iiT6__param_8];
	cvt.u32.u64 	%r696, %rd7;
	sub.s32 	%r148, %r2084, %r649;
	setp.ge.s32 	%p68, %r696, %r148;
	@%p68 bra 	$L__BB7_106;
	ld.global.u32 	%r2211, [%rd8];
$L__BB7_106:
	add.s32 	%r700, %r696, 32;
	setp.ge.s32 	%p69, %r700, %r148;
	@%p69 bra 	$L__BB7_108;
	ld.global.u32 	%r2210, [%rd8+128];
$L__BB7_108:
	add.s32 	%r703, %r696, 64;
	setp.ge.s32 	%p70, %r703, %r148;
	@%p70 bra 	$L__BB7_110;
	ld.global.u32 	%r2209, [%rd8+256];
$L__BB7_110:
	add.s32 	%r706, %r696, 96;
	setp.ge.s32 	%p71, %r706, %r148;
	@%p71 bra 	$L__BB7_112;
	ld.global.u32 	%r2208, [%rd8+384];
$L__BB7_112:
	add.s32 	%r709, %r696, 128;
	setp.ge.s32 	%p72, %r709, %r148;
	@%p72 bra 	$L__BB7_114;
	ld.global.u32 	%r2207, [%rd8+512];
$L__BB7_114:
	add.s32 	%r712, %r696, 160;
	setp.ge.s32 	%p73, %r712, %r148;
	@%p73 bra 	$L__BB7_116;
	ld.global.u32 	%r2206, [%rd8+640];
$L__BB7_116:
	add.s32 	%r715, %r696, 192;
	setp.ge.s32 	%p74, %r715, %r148;
	@%p74 bra 	$L__BB7_118;
	ld.global.u32 	%r2205, [%rd8+768];
$L__BB7_118:
	add.s32 	%r718, %r696, 224;
	setp.ge.s32 	%p75, %r718, %r148;
	@%p75 bra 	$L__BB7_120;
	ld.global.u32 	%r2204, [%rd8+896];
$L__BB7_120:
	add.s32 	%r721, %r696, 256;
	setp.ge.s32 	%p76, %r721, %r148;
	@%p76 bra 	$L__BB7_122;
	ld.global.u32 	%r2203, [%rd8+1024];
$L__BB7_122:
	add.s32 	%r724, %r696, 288;
	setp.ge.s32 	%p77, %r724, %r148;
	@%p77 bra 	$L__BB7_124;
	ld.global.u32 	%r2202, [%rd8+1152];
$L__BB7_124:
	add.s32 	%r727, %r696, 320;
	setp.ge.s32 	%p78, %r727, %r148;
	@%p78 bra 	$L__BB7_126;
	ld.global.u32 	%r2201, [%rd8+1280];
$L__BB7_126:
	add.s32 	%r730, %r696, 352;
	setp.ge.s32 	%p79, %r730, %r148;
	@%p79 bra 	$L__BB7_128;
	ld.global.u32 	%r2200, [%rd8+1408];
$L__BB7_128:
	add.s32 	%r733, %r696, 384;
	setp.ge.s32 	%p80, %r733, %r148;
	@%p80 bra 	$L__BB7_130;
	ld.global.u32 	%r2199, [%rd8+1536];
$L__BB7_130:
	add.s32 	%r736, %r696, 416;
	setp.ge.s32 	%p81, %r736, %r148;
	@%p81 bra 	$L__BB7_132;
	ld.global.u32 	%r2198, [%rd8+1664];
$L__BB7_132:
	add.s32 	%r739, %r696, 448;
	setp.ge.s32 	%p82, %r739, %r148;
	@%p82 bra 	$L__BB7_134;
	ld.global.u32 	%r2197, [%rd8+1792];
$L__BB7_134:
	add.s32 	%r742, %r696, 480;
	setp.ge.s32 	%p83, %r742, %r148;
	@%p83 bra 	$L__BB7_136;
	ld.global.u32 	%r2196, [%rd8+1920];
$L__BB7_136:
	add.s32 	%r745, %r696, 512;
	setp.ge.s32 	%p84, %r745, %r148;
	@%p84 bra 	$L__BB7_138;
	ld.global.u32 	%r2195, [%rd8+2048];
$L__BB7_138:
	ld.param.u32 	%r2085, [_ZN3cub18CUB_300001_SM_10006detail10radix_sort29DeviceRadixSortOnesweepKernelINS1_5radix10policy_hubIiiyE10Policy1000ELNS0_9SortOrderE0EiiyiiNS1_21identity_decomposer_tEEEvPT5_SB_PT3_PKSC_PT1_PKSG_PT2_PKSK_T4_iiT6__param_8];
	mad.lo.s32 	%r746, %r3, 6528, 6528;
	setp.gt.s32 	%p85, %r746, %r2085;
	@%p85 bra 	$L__BB7_140;
	ld.param.u64 	%rd439, [_ZN3cub18CUB_300001_SM_10006detail10radix_sort29DeviceRadixSortOnesweepKernelINS1_5radix10policy_hubIiiyE10Policy1000ELNS0_9SortOrderE0EiiyiiNS1_21identity_decomposer_tEEEvPT5_SB_PT3_PKSC_PT1_PKSG_PT2_PKSK_T4_iiT6__param_6];
	add.s64 	%rd86, %rd14, %rd7;
	cvta.to.global.u64 	%rd87, %rd439;
	shl.b64 	%rd88, %rd86, 2;
	add.s64 	%rd89, %rd87, %rd88;
	st.global.u32 	[%rd89], %r2211;
	st.global.u32 	[%rd89+128], %r2210;
	st.global.u32 	[%rd89+256], %r2209;
	st.global.u32 	[%rd89+384], %r2208;
	st.global.u32 	[%rd89+512], %r2207;
	st.global.u32 	[%rd89+640], %r2206;
	st.global.u32 	[%rd89+768], %r2205;
	st.global.u32 	[%rd89+896], %r2204;
	st.global.u32 	[%rd89+1024], %r2203;
	st.global.u32 	[%rd89+1152], %r2202;
	st.global.u32 	[%rd89+1280], %r2201;
	st.global.u32 	[%rd89+1408], %r2200;
	st.global.u32 	[%rd89+1536], %r2199;
	st.global.u32 	[%rd89+1664], %r2198;
	st.global.u32 	[%rd89+1792], %r2197;
	st.global.u32 	[%rd89+1920], %r2196;
	st.global.u32 	[%rd89+2048], %r2195;
	bra.uni 	$L__BB7_174;
$L__BB7_140:
	ld.param.u32 	%r2086, [_ZN3cub18CUB_300001_SM_10006detail10radix_sort29DeviceRadixSortOnesweepKernelINS1_5radix10policy_hubIiiyE10Policy1000ELNS0_9SortOrderE0EiiyiiNS1_21identity_decomposer_tEEEvPT5_SB_PT3_PKSC_PT1_PKSG_PT2_PKSK_T4_iiT6__param_8];
	ld.param.u64 	%rd440, [_ZN3cub18CUB_300001_SM_10006detail10radix_sort29DeviceRadixSortOnesweepKernelINS1_5radix10policy_hubIiiyE10Policy1000ELNS0_9SortOrderE0EiiyiiNS1_21identity_decomposer_tEEEvPT5_SB_PT3_PKSC_PT1_PKSG_PT2_PKSK_T4_iiT6__param_6];
	cvt.u32.u64 	%r747, %rd7;
	mad.lo.s32 	%r199, %r3, -6528, %r2086;
	setp.ge.s32 	%p86, %r747, %r199;
	add.s64 	%rd90, %rd14, %rd7;
	cvta.to.global.u64 	%rd91, %rd440;
	shl.b64 	%rd92, %rd90, 2;
	add.s64 	%rd16, %rd91, %rd92;
	@%p86 bra 	$L__BB7_142;
	st.global.u32 	[%rd16], %r2211;
$L__BB7_142:
	add.s32 	%r749, %r747, 32;
	setp.ge.s32 	%p87, %r749, %r199;
	@%p87 bra 	$L__BB7_144;
	st.global.u32 	[%rd16+128], %r2210;
$L__BB7_144:
	add.s32 	%r751, %r747, 64;
	setp.ge.s32 	%p88, %r751, %r199;
	@%p88 bra 	$L__BB7_146;
	st.global.u32 	[%rd16+256], %r2209;
$L__BB7_146:
	add.s32 	%r753, %r747, 96;
	setp.ge.s32 	%p89, %r753, %r199;
	@%p89 bra 	$L__BB7_148;
	st.global.u32 	[%rd16+384], %r2208;
$L__BB7_148:
	add.s32 	%r755, %r747, 128;
	setp.ge.s32 	%p90, %r755, %r199;
	@%p90 bra 	$L__BB7_150;
	st.global.u32 	[%rd16+512], %r2207;
$L__BB7_150:
	add.s32 	%r757, %r747, 160;
	setp.ge.s32 	%p91, %r757, %r199;
	@%p91 bra 	$L__BB7_152;
	st.global.u32 	[%rd16+640], %r2206;
$L__BB7_152:
	add.s32 	%r759, %r747, 192;
	setp.ge.s32 	%p92, %r759, %r199;
	@%p92 bra 	$L__BB7_154;
	st.global.u32 	[%rd16+768], %r2205;
$L__BB7_154:
	add.s32 	%r761, %r747, 224;
	setp.ge.s32 	%p93, %r761, %r199;
	@%p93 bra 	$L__BB7_156;
	st.global.u32 	[%rd16+896], %r2204;
$L__BB7_156:
	add.s32 	%r763, %r747, 256;
	setp.ge.s32 	%p94, %r763, %r199;
	@%p94 bra 	$L__BB7_158;
	st.global.u32 	[%rd16+1024], %r2203;
$L__BB7_158:
	add.s32 	%r765, %r747, 288;
	setp.ge.s32 	%p95, %r765, %r199;
	@%p95 bra 	$L__BB7_160;
	st.global.u32 	[%rd16+1152], %r2202;
$L__BB7_160:
	add.s32 	%r767, %r747, 320;
	setp.ge.s32 	%p96, %r767, %r199;
	@%p96 bra 	$L__BB7_162;
	st.global.u32 	[%rd16+1280], %r2201;
$L__BB7_162:
	add.s32 	%r769, %r747, 352;
	setp.ge.s32 	%p97, %r769, %r199;
	@%p97 bra 	$L__BB7_164;
	st.global.u32 	[%rd16+1408], %r2200;
$L__BB7_164:
	add.s32 	%r771, %r747, 384;
	setp.ge.s32 	%p98, %r771, %r199;
	@%p98 bra 	$L__BB7_166;
	st.global.u32 	[%rd16+1536], %r2199;
$L__BB7_166:
	add.s32 	%r773, %r747, 416;
	setp.ge.s32 	%p99, %r773, %r199;
	@%p99 bra 	$L__BB7_168;
	st.global.u32 	[%rd16+1664], %r2198;
$L__BB7_168:
	add.s32 	%r775, %r747, 448;
	setp.ge.s32 	%p100, %r775, %r199;
	@%p100 bra 	$L__BB7_170;
	st.global.u32 	[%rd16+1792], %r2197;
$L__BB7_170:
	add.s32 	%r777, %r747, 480;
	setp.ge.s32 	%p101, %r777, %r199;
	@%p101 bra 	$L__BB7_172;
	st.global.u32 	[%rd16+1920], %r2196;
$L__BB7_172:
	add.s32 	%r779, %r747, 512;
	setp.ge.s32 	%p102, %r779, %r199;
	@%p102 bra 	$L__BB7_174;
	st.global.u32 	[%rd16+2048], %r2195;
$L__BB7_174:
	// begin inline asm
	exit;
	// end inline asm
	mov.u32 	%r2212, %r2149;
	mov.u32 	%r2213, %r2150;
	mov.u32 	%r2214, %r2151;
	mov.u32 	%r2215, %r2152;
	mov.u32 	%r2216, %r2153;
	mov.u32 	%r2217, %r2154;
	mov.u32 	%r2218, %r2155;
	mov.u32 	%r2219, %r2156;
	mov.u32 	%r2220, %r2157;
	mov.u32 	%r2221, %r2158;
	mov.u32 	%r2222, %r2159;
	mov.u32 	%r2223, %r2160;
	mov.u32 	%r2224, %r2161;
	mov.u32 	%r2225, %r2162;
	mov.u32 	%r2226, %r2163;
	mov.u32 	%r2227, %r2164;
	mov.u32 	%r2228, %r2165;
$L__BB7_175:
	mul.hi.u32 	%r780, %r1, 357913942;
	add.s32 	%r781, %r780, %r1;
	shl.b32 	%r782, %r781, 2;
	mov.u32 	%r783, _ZZN3cub18CUB_300001_SM_10006detail10radix_sort29DeviceRadixSortOnesweepKernelINS1_5radix10policy_hubIiiyE10Policy1000ELNS0_9SortOrderE0EiiyiiNS1_21identity_decomposer_tEEEvPT5_SB_PT3_PKSC_PT1_PKSG_PT2_PKSK_T4_iiT6_E1s;
	add.s32 	%r784, %r783, %r782;
	add.s32 	%r217, %r784, 13328;
	st.shared.u32 	[%r784+13328], %r2174;
	bar.sync 	0;
	setp.gt.u32 	%p103, %r1, 31;
	@%p103 bra 	$L__BB7_177;
	mad.lo.s32 	%r816, %r1, 52, %r783;
	ld.shared.u32 	%r817, [%r816+13328];
	ld.shared.u32 	%r818, [%r816+13332];
	ld.shared.u32 	%r819, [%r816+13336];
	ld.shared.u32 	%r820, [%r816+13340];
	ld.shared.u32 	%r821, [%r816+13344];
	ld.shared.u32 	%r822, [%r816+13348];
	ld.shared.u32 	%r823, [%r816+13352];
	ld.shared.u32 	%r824, [%r816+13356];
	ld.shared.u32 	%r825, [%r816+13360];
	ld.shared.u32 	%r826, [%r816+13364];
	ld.shared.u32 	%r827, [%r816+13368];
	ld.shared.u32 	%r828, [%r816+13372];
	add.s32 	%r829, %r818, %r817;
	add.s32 	%r830, %r829, %r819;
	add.s32 	%r831, %r830, %r820;
	add.s32 	%r832, %r831, %r821;
	add.s32 	%r833, %r832, %r822;
	add.s32 	%r834, %r833, %r823;
	add.s32 	%r835, %r834, %r824;
	add.s32 	%r836, %r835, %r825;
	add.s32 	%r837, %r836, %r826;
	add.s32 	%r838, %r837, %r827;
	add.s32 	%r789, %r838, %r828;
	mov.b32 	%r787, 1;
	mov.b32 	%r812, 0;
	mov.b32 	%r814, -1;
	// begin inline asm
	{  .reg .s32 r0;  .reg .pred p;  shfl.sync.up.b32 r0|p, %r789, %r787, %r812, %r814;  @p add.s32 r0, r0, %r789;  mov.s32 %r785, r0;}
	// end inline asm
	mov.b32 	%r793, 2;
	// begin inline asm
	{  .reg .s32 r0;  .reg .pred p;  shfl.sync.up.b32 r0|p, %r785, %r793, %r812, %r814;  @p add.s32 r0, r0, %r785;  mov.s32 %r791, r0;}
	// end inline asm
	mov.b32 	%r799, 4;
	// begin inline asm
	{  .reg .s32 r0;  .reg .pred p;  shfl.sync.up.b32 r0|p, %r791, %r799, %r812, %r814;  @p add.s32 r0, r0, %r791;  mov.s32 %r797, r0;}
	// end inline asm
	mov.b32 	%r805, 8;
	// begin inline asm
	{  .reg .s32 r0;  .reg .pred p;  shfl.sync.up.b32 r0|p, %r797, %r805, %r812, %r814;  @p add.s32 r0, r0, %r797;  mov.s32 %r803, r0;}
	// end inline asm
	mov.b32 	%r811, 16;
	// begin inline asm
	{  .reg .s32 r0;  .reg .pred p;  shfl.sync.up.b32 r0|p, %r803, %r811, %r812, %r814;  @p add.s32 r0, r0, %r803;  mov.s32 %r809, r0;}
	// end inline asm
	sub.s32 	%r839, %r809, %r789;
	add.s32 	%r840, %r817, %r839;
	add.s32 	%r841, %r818, %r840;
	add.s32 	%r842, %r819, %r841;
	add.s32 	%r843, %r820, %r842;
	add.s32 	%r844, %r821, %r843;
	add.s32 	%r845, %r822, %r844;
	add.s32 	%r846, %r823, %r845;
	add.s32 	%r847, %r824, %r846;
	add.s32 	%r848, %r825, %r847;
	add.s32 	%r849, %r826, %r848;
	add.s32 	%r850, %r827, %r849;
	st.shared.u32 	[%r816+13328], %r839;
	st.shared.u32 	[%r816+13332], %r840;
	st.shared.u32 	[%r816+13336], %r841;
	st.shared.u32 	[%r816+13340], %r842;
	st.shared.u32 	[%r816+13344], %r843;
	st.shared.u32 	[%r816+13348], %r844;
	st.shared.u32 	[%r816+13352], %r845;
	st.shared.u32 	[%r816+13356], %r846;
	st.shared.u32 	[%r816+13360], %r847;
	st.shared.u32 	[%r816+13364], %r848;
	st.shared.u32 	[%r816+13368], %r849;
	st.shared.u32 	[%r816+13372], %r850;
$L__BB7_177:
	setp.gt.u32 	%p104, %r1, 255;
	bar.sync 	0;
	ld.shared.u32 	%r218, [%r217];
	@%p104 bra 	$L__BB7_179;
	shl.b32 	%r851, %r1, 2;
	add.s32 	%r853, %r783, %r851;
	ld.shared.u32 	%r854, [%r853];
	add.s32 	%r855, %r854, %r218;
	st.shared.u32 	[%r853], %r855;
	ld.shared.u32 	%r856, [%r853+1024];
	add.s32 	%r857, %r856, %r218;
	st.shared.u32 	[%r853+1024], %r857;
	ld.shared.u32 	%r858, [%r853+2048];
	add.s32 	%r859, %r858, %r218;
	st.shared.u32 	[%r853+2048], %r859;
	ld.shared.u32 	%r860, [%r853+3072];
	add.s32 	%r861, %r860, %r218;
	st.shared.u32 	[%r853+3072], %r861;
	ld.shared.u32 	%r862, [%r853+4096];
	add.s32 	%r863, %r862, %r218;
	st.shared.u32 	[%r853+4096], %r863;
	ld.shared.u32 	%r864, [%r853+5120];
	add.s32 	%r865, %r864, %r218;
	st.shared.u32 	[%r853+5120], %r865;
	ld.shared.u32 	%r866, [%r853+6144];
	add.s32 	%r867, %r866, %r218;
	st.shared.u32 	[%r853+6144], %r867;
	ld.shared.u32 	%r868, [%r853+7168];
	add.s32 	%r869, %r868, %r218;
	st.shared.u32 	[%r853+7168], %r869;
	ld.shared.u32 	%r870, [%r853+8192];
	add.s32 	%r871, %r870, %r218;
	st.shared.u32 	[%r853+8192], %r871;
	ld.shared.u32 	%r872, [%r853+9216];
	add.s32 	%r873, %r872, %r218;
	st.shared.u32 	[%r853+9216], %r873;
	ld.shared.u32 	%r874, [%r853+10240];
	add.s32 	%r875, %r874, %r218;
	st.shared.u32 	[%r853+10240], %r875;
	ld.shared.u32 	%r876, [%r853+11264];
	add.s32 	%r877, %r876, %r218;
	st.shared.u32 	[%r853+11264], %r877;
$L__BB7_179:
	ld.param.u32 	%r2132, [_ZN3cub18CUB_300001_SM_10006detail10radix_sort29DeviceRadixSortOnesweepKernelINS1_5radix10policy_hubIiiyE10Policy1000ELNS0_9SortOrderE0EiiyiiNS1_21identity_decomposer_tEEEvPT5_SB_PT3_PKSC_PT1_PKSG_PT2_PKSK_T4_iiT6__param_10];
	ld.param.u32 	%r2095, [_ZN3cub18CUB_300001_SM_10006detail10radix_sort29DeviceRadixSortOnesweepKernelINS1_5radix10policy_hubIiiyE10Policy1000ELNS0_9SortOrderE0EiiyiiNS1_21identity_decomposer_tEEEvPT5_SB_PT3_PKSC_PT1_PKSG_PT2_PKSK_T4_iiT6__param_9];
	shl.b32 	%r904, %r1, 5;
	and.b32  	%r905, %r904, 31744;
	add.s32 	%r219, %r783, %r905;
	bar.sync 	0;
	// begin inline asm
	mov.u32 %r878, %lanemask_le;
	// end inline asm
	shr.u32 	%r907, %r2228, %r2095;
	mov.b32 	%r908, -1;
	shl.b32 	%r909, %r908, %r2132;
	not.b32 	%r221, %r909;
	and.b32  	%r901, %r907, %r221;
	mov.b32 	%r881, 1;
	// begin inline asm
	{
    .reg .pred p;
    and.b32 %r879, %r901, %r881;    setp.ne.u32 p, %r879, 0;
    vote.ballot.sync.b32 %r879, p, 0xffffffff;
    @!p not.b32 %r879, %r879;
}

	// end inline asm
	mov.b32 	%r884, 2;
	// begin inline asm
	{
    .reg .pred p;
    and.b32 %r882, %r901, %r884;    setp.ne.u32 p, %r882, 0;
    vote.ballot.sync.b32 %r882, p, 0xffffffff;
    @!p not.b32 %r882, %r882;
}

	// end inline asm
	and.b32  	%r910, %r882, %r879;
	mov.b32 	%r887, 4;
	// begin inline asm
	{
    .reg .pred p;
    and.b32 %r885, %r901, %r887;    setp.ne.u32 p, %r885, 0;
    vote.ballot.sync.b32 %r885, p, 0xffffffff;
    @!p not.b32 %r885, %r885;
}

	// end inline asm
	and.b32  	%r911, %r885, %r910;
	mov.b32 	%r890, 8;
	// begin inline asm
	{
    .reg .pred p;
    and.b32 %r888, %r901, %r890;    setp.ne.u32 p, %r888, 0;
    vote.ballot.sync.b32 %r888, p, 0xffffffff;
    @!p not.b32 %r888, %r888;
}

	// end inline asm
	and.b32  	%r912, %r888, %r911;
	mov.b32 	%r893, 16;
	// begin inline asm
	{
    .reg .pred p;
    and.b32 %r891, %r901, %r893;    setp.ne.u32 p, %r891, 0;
    vote.ballot.sync.b32 %r891, p, 0xffffffff;
    @!p not.b32 %r891, %r891;
}

	// end inline asm
	and.b32  	%r913, %r891, %r912;
	mov.b32 	%r896, 32;
	// begin inline asm
	{
    .reg .pred p;
    and.b32 %r894, %r901, %r896;    setp.ne.u32 p, %r894, 0;
    vote.ballot.sync.b32 %r894, p, 0xffffffff;
    @!p not.b32 %r894, %r894;
}

	// end inline asm
	and.b32  	%r914, %r894, %r913;
	mov.b32 	%r899, 64;
	// begin inline asm
	{
    .reg .pred p;
    and.b32 %r897, %r901, %r899;    setp.ne.u32 p, %r897, 0;
    vote.ballot.sync.b32 %r897, p, 0xffffffff;
    @!p not.b32 %r897, %r897;
}

	// end inline asm
	and.b32  	%r915, %r897, %r914;
	mov.b32 	%r902, 128;
	// begin inline asm
	{
    .reg .pred p;
    and.b32 %r900, %r901, %r902;    setp.ne.u32 p, %r900, 0;
    vote.ballot.sync.b32 %r900, p, 0xffffffff;
    @!p not.b32 %r900, %r900;
}

	// end inline asm
	and.b32  	%r916, %r900, %r915;
	clz.b32 	%r917, %r916;
	sub.s32 	%r223, 31, %r917;
	and.b32  	%r918, %r878, %r916;
	popc.b32 	%r224, %r918;
	setp.ne.s32 	%p105, %r443, %r223;
	mov.b32 	%r2229, 0;
	@%p105 bra 	$L__BB7_181;
	shl.b32 	%r919, %r901, 2;
	add.s32 	%r920, %r219, %r919;
	atom.shared.add.u32 	%r2229, [%r920], %r224;
$L__BB7_181:
	ld.param.u32 	%r2096, [_ZN3cub18CUB_300001_SM_10006detail10radix_sort29DeviceRadixSortOnesweepKernelINS1_5radix10policy_hubIiiyE10Policy1000ELNS0_9SortOrderE0EiiyiiNS1_21identity_decomposer_tEEEvPT5_SB_PT3_PKSC_PT1_PKSG_PT2_PKSK_T4_iiT6__param_9];
	shfl.sync.idx.b32	%r946|%p106, %r2229, %r223, 31, -1;
	add.s32 	%r227, %r224, %r946;
	shr.u32 	%r947, %r2227, %r2096;
	and.b32  	%r943, %r947, %r221;
	mov.b32 	%r923, 1;
	// begin inline asm
	{
    .reg .pred p;
    and.b32 %r921, %r943, %r923;    setp.ne.u32 p, %r921, 0;
    vote.ballot.sync.b32 %r921, p, 0xffffffff;
    @!p not.b32 %r921, %r921;
}

	// end inline asm
	mov.b32 	%r926, 2;
	// begin inline asm
	{
    .reg .pred p;
    and.b32 %r924, %r943, %r926;    setp.ne.u32 p, %r924, 0;
    vote.ballot.sync.b32 %r924, p, 0xffffffff;
    @!p not.b32 %r924, %r924;
}

	// end inline asm
	and.b32  	%r948, %r924, %r921;
	mov.b32 	%r929, 4;
	// begin inline asm
	{
    .reg .pred p;
    and.b32 %r927, %r943, %r929;    setp.ne.u32 p, %r927, 0;
    vote.ballot.sync.b32 %r927, p, 0xffffffff;
    @!p not.b32 %r927, %r927;
}

	// end inline asm
	and.b32  	%r949, %r927, %r948;
	mov.b32 	%r932, 8;
	// begin inline asm
	{
    .reg .pred p;
    and.b32 %r930, %r943, %r932;    setp.ne.u32 p, %r930, 0;
    vote.ballot.sync.b32 %r930, p, 0xffffffff;
    @!p not.b32 %r930, %r930;
}

	// end inline asm
	and.b32  	%r950, %r930, %r949;
	mov.b32 	%r935, 16;
	// begin inline asm
	{
    .reg .pred p;
    and.b32 %r933, %r943, %r935;    setp.ne.u32 p, %r933, 0;
    vote.ballot.sync.b32 %r933, p, 0xffffffff;
    @!p not.b32 %r933, %r933;
}

	// end inline asm
	and.b32  	%r951, %r933, %r950;
	mov.b32 	%r938, 32;
	// begin inline asm
	{
    .reg .pred p;
    and.b32 %r936, %r943, %r938;    setp.ne.u32 p, %r936, 0;
    vote.ballot.sync.b32 %r936, p, 0xffffffff;
    @!p not.b32 %r936, %r936;
}

	// end inline asm
	and.b32  	%r952, %r936, %r951;
	mov.b32 	%r941, 64;
	// begin inline asm
	{
    .reg .pred p;
    and.b32 %r939, %r943, %r941;    setp.ne.u32 p, %r939, 0;
    vote.ballot.sync.b32 %r939, p, 0xffffffff;
    @!p not.b32 %r939, %r939;
}

	// end inline asm
	and.b32  	%r953, %r939, %r952;
	mov.b32 	%r944, 128;
	// begin inline asm
	{
    .reg .pred p;
    and.b32 %r942, %r943, %r944;    setp.ne.u32 p, %r942, 0;
    vote.ballot.sync.b32 %r942, p, 0xffffffff;
    @!p not.b32 %r942, %r942;
}

	// end inline asm
	and.b32  	%r954, %r942, %r953;
	clz.b32 	%r955, %r954;
	sub.s32 	%r229, 31, %r955;
	and.b32  	%r956, %r878, %r954;
	popc.b32 	%r230, %r956;
	setp.ne.s32 	%p107, %r443, %r229;
	mov.b32 	%r2230, 0;
	@%p107 bra 	$L__BB7_183;
	shl.b32 	%r957, %r943, 2;
	add.s32 	%r958, %r219, %r957;
	atom.shared.add.u32 	%r2230, [%r958], %r230;
$L__BB7_183:
	ld.param.u32 	%r2097, [_ZN3cub18CUB_300001_SM_10006detail10radix_sort29DeviceRadixSortOnesweepKernelINS1_5radix10policy_hubIiiyE10Policy1000ELNS0_9SortOrderE0EiiyiiNS1_21identity_decomposer_tEEEvPT5_SB_PT3_PKSC_PT1_PKSG_PT2_PKSK_T4_iiT6__param_9];
	shfl.sync.idx.b32	%r984|%p108, %r2230, %r229, 31, -1;
	add.s32 	%r233, %r230, %r984;
	shr.u32 	%r985, %r2226, %r2097;
	and.b32  	%r981, %r985, %r221;
	mov.b32 	%r961, 1;
	// begin inline asm
	{
    .reg .pred p;
    and.b32 %r959, %r981, %r961;    setp.ne.u32 p, %r959, 0;
    vote.ballot.sync.b32 %r959, p, 0xffffffff;
    @!p not.b32 %r959, %r959;
}

	// end inline asm
	mov.b32 	%r964, 2;
	// begin inline asm
	{
    .reg .pred p;
    and.b32 %r962, %r981, %r964;    setp.ne.u32 p, %r962, 0;
    vote.ballot.sync.b32 %r962, p, 0xffffffff;
    @!p not.b32 %r962, %r962;
}

	// end inline asm
	and.b32  	%r986, %r962, %r959;
	mov.b32 	%r967, 4;
	// begin inline asm
	{
    .reg .pred p;
    and.b32 %r965, %r981, %r967;    setp.ne.u32 p, %r965, 0;
    vote.ballot.sync.b32 %r965, p, 0xffffffff;
    @!p not.b32 %r965, %r965;
}

	// end inline asm
	and.b32  	%r987, %r965, %r986;
	mov.b32 	%r970, 8;
	// begin inline asm
	{
    .reg .pred p;
    and.b32 %r968, %r981, %r970;    setp.ne.u32 p, %r968, 0;
    vote.ballot.sync.b32 %r968, p, 0xffffffff;
    @!p not.b32 %r968, %r968;
}

	// end inline asm
	and.b32  	%r988, %r968, %r987;
	mov.b32 	%r973, 16;
	// begin inline asm
	{
    .reg .pred p;
    and.b32 %r971, %r981, %r973;    setp.ne.u32 p, %r971, 0;
    vote.ballot.sync.b32 %r971, p, 0xffffffff;
    @!p not.b32 %r971, %r971;
}

	// end inline asm
	and.b32  	%r989, %r971, %r988;
	mov.b32 	%r976, 32;
	// begin inline asm
	{
    .reg .pred p;
    and.b32 %r974, %r981, %r976;    setp.ne.u32 p, %r974, 0;
    vote.ballot.sync.b32 %r974, p, 0xffffffff;
    @!p not.b32 %r974, %r974;
}

	// end inline asm
	and.b32  	%r990, %r974, %r989;
	mov.b32 	%r979, 64;
	// begin inline asm
	{
    .reg .pred p;
    and.b32 %r977, %r981, %r979;    setp.ne.u32 p, %r977, 0;
    vote.ballot.sync.b32 %r977, p, 0xffffffff;
    @!p not.b32 %r977, %r977;
}

	// end inline asm
	and.b32  	%r991, %r977, %r990;
	mov.b32 	%r982, 128;
	// begin inline asm
	{
    .reg .pred p;
    and.b32 %r980, %r981, %r982;    setp.ne.u32 p, %r980, 0;
    vote.ballot.sync.b32 %r980, p, 0xffffffff;
    @!p not.b32 %r980, %r980;
}

	// end inline asm
	and.b32  	%r992, %r980, %r991;
	clz.b32 	%r993, %r992;
	sub.s32 	%r235, 31, %r993;
	and.b32  	%r994, %r878, %r992;
	popc.b32 	%r236, %r994;
	setp.ne.s32 	%p109, %r443, %r235;
	mov.b32 	%r2231, 0;
	@%p109 bra 	$L__BB7_185;
	shl.b32 	%r995, %r981, 2;
	add.s32 	%r996, %r219, %r995;
	atom.shared.add.u32 	%r2231, [%r996], %r236;
$L__BB7_185:
	ld.param.u32 	%r2098, [_ZN3cub18CUB_300001_SM_10006detail10radix_sort29DeviceRadixSortOnesweepKernelINS1_5radix10policy_hubIiiyE10Policy1000ELNS0_9SortOrderE0EiiyiiNS1_21identity_decomposer_tEEEvPT5_SB_PT3_PKSC_PT1_PKSG_PT2_PKSK_T4_iiT6__param_9];
	shfl.sync.idx.b32	%r1022|%p110, %r2231, %r235, 31, -1;
	add.s32 	%r239, %r236, %r1022;
	shr.u32 	%r1023, %r2225, %r2098;
	and.b32  	%r1019, %r1023, %r221;
	mov.b32 	%r999, 1;
	// begin inline asm
	{
    .reg .pred p;
    and.b32 %r997, %r1019, %r999;    setp.ne.u32 p, %r997, 0;
    vote.ballot.sync.b32 %r997, p, 0xffffffff;
    @!p not.b32 %r997, %r997;
}

	// end inline asm
	mov.b32 	%r1002, 2;
	// begin inline asm
	{
    .reg .pred p;
    and.b32 %r1000, %r1019, %r1002;    setp.ne.u32 p, %r1000, 0;
    vote.ballot.sync.b32 %r1000, p, 0xffffffff;
    @!p not.b32 %r1000, %r1000;
}

	// end inline asm
	and.b32  	%r1024, %r1000, %r997;
	mov.b32 	%r1005, 4;
	// begin inline asm
	{
    .reg .pred p;
    and.b32 %r1003, %r1019, %r1005;    setp.ne.u32 p, %r1003, 0;
    vote.ballot.sync.b32 %r1003, p, 0xffffffff;
    @!p not.b32 %r1003, %r1003;
}

	// end inline asm
	and.b32  	%r1025, %r1003, %r1024;
	mov.b32 	%r1008, 8;
	// begin inline asm
	{
    .reg .pred p;
    and.b32 %r1006, %r1019, %r1008;    setp.ne.u32 p, %r1006, 0;
    vote.ballot.sync.b32 %r1006, p, 0xffffffff;
    @!p not.b32 %r1006, %r1006;
}

	// end inline asm
	and.b32  	%r1026, %r1006, %r1025;
	mov.b32 	%r1011, 16;
	// begin inline asm
	{
    .reg .pred p;
    and.b32 %r1009, %r1019, %r1011;    setp.ne.u32 p, %r1009, 0;
    vote.ballot.sync.b32 %r1009, p, 0xffffffff;
    @!p not.b32 %r1009, %r1009;
}

	// end inline asm
	and.b32  	%r1027, %r1009, %r1026;
	mov.b32 	%r1014, 32;
	// begin inline asm
	{
    .reg .pred p;
    and.b32 %r1012, %r1019, %r1014;    setp.ne.u32 p, %r1012, 0;
    vote.ballot.sync.b32 %r1012, p, 0xffffffff;
    @!p not.b32 %r1012, %r1012;
}

	// end inline asm
	and.b32  	%r1028, %r1012, %r1027;
	mov.b32 	%r1017, 64;
	// begin inline asm
	{
    .reg .pred p;
    and.b32 %r1015, %r1019, %r1017;    setp.ne.u32 p, %r1015, 0;
    vote.ballot.sync.b32 %r1015, p, 0xffffffff;
    @!p not.b32 %r1015, %r1015;
}

	// end inline asm
	and.b32  	%r1029, %r1015, %r1028;
	mov.b32 	%r1020, 128;
	// begin inline asm
	{
    .reg .pred p;
    and.b32 %r1018, %r1019, %r1020;    setp.ne.u32 p, %r1018, 0;
    vote.ballot.sync.b32 %r1018, p, 0xffffffff;
    @!p not.b32 %r1018, %r1018;
}

	// end inline asm
	and.b32  	%r1030, %r1018, %r1029;
	clz.b32 	%r1031, %r1030;
	sub.s32 	%r241, 31, %r1031;
	and.b32  	%r1032, %r878, %r1030;
	popc.b32 	%r242, %r1032;
	setp.ne.s32 	%p111, %r443, %r241;
	mov.b32 	%r2232, 0;
	@%p111 bra 	$L__BB7_187;
	shl.b32 	%r1033, %r1019, 2;
	add.s32 	%r1034, %r219, %r1033;
	atom.shared.add.u32 	%r2232, [%r1034], %r242;
$L__BB7_187:
	ld.param.u32 	%r2099, [_ZN3cub18CUB_300001_SM_10006detail10radix_sort29DeviceRadixSortOnesweepKernelINS1_5radix10policy_hubIiiyE10Policy1000ELNS0_9SortOrderE0EiiyiiNS1_21identity_decomposer_tEEEvPT5_SB_PT3_PKSC_PT1_PKSG_PT2_PKSK_T4_iiT6__param_9];
	shfl.sync.idx.b32	%r1060|%p112, %r2232, %r241, 31, -1;
	add.s32 	%r245, %r242, %r1060;
	shr.u32 	%r1061, %r2224, %r2099;
	and.b32  	%r1057, %r1061, %r221;
	mov.b32 	%r1037, 1;
	// begin inline asm
	{
    .reg .pred p;
    and.b32 %r1035, %r1057, %r1037;    setp.ne.u32 p, %r1035, 0;
    vote.ballot.sync.b32 %r1035, p, 0xffffffff;
    @!p not.b32 %r1035, %r1035;
}

	// end inline asm
	mov.b32 	%r1040, 2;
	// begin inline asm
	{
    .reg .pred p;
    and.b32 %r1038, %r1057, %r1040;    setp.ne.u32 p, %r1038, 0;
    vote.ballot.sync.b32 %r1038, p, 0xffffffff;
    @!p not.b32 %r1038, %r1038;
}

	// end inline asm
	and.b32  	%r1062, %r1038, %r1035;
	mov.b32 	%r1043, 4;
	// begin inline asm
	{
    .reg .pred p;
    and.b32 %r1041, %r1057, %r1043;    setp.ne.u32 p, %r1041, 0;
    vote.ballot.sync.b32 %r1041, p, 0xffffffff;
    @!p not.b32 %r1041, %r1041;
}

	// end inline asm
	and.b32  	%r1063, %r1041, %r1062;
	mov.b32 	%r1046, 8;
	// begin inline asm
	{
    .reg .pred p;
    and.b32 %r1044, %r1057, %r1046;    setp.ne.u32 p, %r1044, 0;
    vote.ballot.sync.b32 %r1044, p, 0xffffffff;
    @!p not.b32 %r1044, %r1044;
}

	// end inline asm
	and.b32  	%r1064, %r1044, %r1063;
	mov.b32 	%r1049, 16;
	// begin inline asm
	{
    .reg .pred p;
    and.b32 %r1047, %r1057, %r1049;    setp.ne.u32 p, %r1047, 0;
    vote.ballot.sync.b32 %r1047, p, 0xffffffff;
    @!p not.b32 %r1047, %r1047;
}

	// end inline asm
	and.b32  	%r1065, %r1047, %r1064;
	mov.b32 	%r1052, 32;
	// begin inline asm
	{
    .reg .pred p;
    and.b32 %r1050, %r1057, %r1052;    setp.ne.u32 p, %r1050, 0;
    vote.ballot.sync.b32 %r1050, p, 0xffffffff;
    @!p not.b32 %r1050, %r1050;
}

	// end inline asm
	and.b32  	%r1066, %r1050, %r1065;
	mov.b32 	%r1055, 64;
	// begin inline asm
	{
    .reg .pred p;
    and.b32 %r1053, %r1057, %r1055;    setp.ne.u32 p, %r1053, 0;
    vote.ballot.sync.b32 %r1053, p, 0xffffffff;
    @!p not.b32 %r1053, %r1053;
}

	// end inline asm
	and.b32  	%r1067, %r1053, %r1066;
	mov.b32 	%r1058, 128;
	// begin inline asm
	{
    .reg .pred p;
    and.b32 %r1056, %r1057, %r1058;    setp.ne.u32 p, %r1056, 0;
    vote.ballot.sync.b32 %r1056, p, 0xffffffff;
    @!p not.b32 %r1056, %r1056;
}

	// end inline asm
	and.b32  	%r1068, %r1056, %r1067;
	clz.b32 	%r1069, %r1068;
	sub.s32 	%r247, 31, %r1069;
	and.b32  	%r1070, %r878, %r1068;
	popc.b32 	%r248, %r1070;
	setp.ne.s32 	%p113, %r443, %r247;
	mov.b32 	%r2233, 0;
	@%p113 bra 	$L__BB7_189;
	shl.b32 	%r1071, %r1057, 2;
	add.s32 	%r1072, %r219, %r1071;
	atom.shared.add.u32 	%r2233, [%r1072], %r248;
$L__BB7_189:
	ld.param.u32 	%r2100, [_ZN3cub18CUB_300001_SM_10006detail10radix_sort29DeviceRadixSortOnesweepKernelINS1_5radix10policy_hubIiiyE10Policy1000ELNS0_9SortOrderE0EiiyiiNS1_21identity_decomposer_tEEEvPT5_SB_PT3_PKSC_PT1_PKSG_PT2_PKSK_T4_iiT6__param_9];
	shfl.sync.idx.b32	%r1098|%p114, %r2233, %r247, 31, -1;
	add.s32 	%r251, %r248, %r1098;
	shr.u32 	%r1099, %r2223, %r2100;
	and.b32  	%r1095, %r1099, %r221;
	mov.b32 	%r1075, 1;
	// begin inline asm
	{
    .reg .pred p;
    and.b32 %r1073, %r1095, %r1075;    setp.ne.u32 p, %r1073, 0;
    vote.ballot.sync.b32 %r1073, p, 0xffffffff;
    @!p not.b32 %r1073, %r1073;
}

	// end inline asm
	mov.b32 	%r1078, 2;
	// begin inline asm
	{
    .reg .pred p;
    and.b32 %r1076, %r1095, %r1078;    setp.ne.u32 p, %r1076, 0;
    vote.ballot.sync.b32 %r1076, p, 0xffffffff;
    @!p not.b32 %r1076, %r1076;
}

	// end inline asm
	and.b32  	%r1100, %r1076, %r1073;
	mov.b32 	%r1081, 4;
	// begin inline asm
	{
    .reg .pred p;
    and.b32 %r1079, %r1095, %r1081;    setp.ne.u32 p, %r1079, 0;
    vote.ballot.sync.b32 %r1079, p, 0xffffffff;
    @!p not.b32 %r1079, %r1079;
}

	// end inline asm
	and.b32  	%r1101, %r1079, %r1100;
	mov.b32 	%r1084, 8;
	// begin inline asm
	{
    .reg .pred p;
    and.b32 %r1082, %r1095, %r1084;    setp.ne.u32 p, %r1082, 0;
    vote.ballot.sync.b32 %r1082, p, 0xffffffff;
    @!p not.b32 %r1082, %r1082;
}

	// end inline asm
	and.b32  	%r1102, %r1082, %r1101;
	mov.b32 	%r1087, 16;
	// begin inline asm
	{
    .reg .pred p;
    and.b32 %r1085, %r1095, %r1087;    setp.ne.u32 p, %r1085, 0;
    vote.ballot.sync.b32 %r1085, p, 0xffffffff;
    @!p not.b32 %r1085, %r1085;
}

	// end inline asm
	and.b32  	%r1103, %r1085, %r1102;
	mov.b32 	%r1090, 32;
	// begin inline asm
	{
    .reg .pred p;
    and.b32 %r1088, %r1095, %r1090;    setp.ne.u32 p, %r1088, 0;
    vote.ballot.sync.b32 %r1088, p, 0xffffffff;
    @!p not.b32 %r1088, %r1088;
}

	// end inline asm
	and.b32  	%r1104, %r1088, %r1103;
	mov.b32 	%r1093, 64;
	// begin inline asm
	{
    .reg .pred p;
    and.b32 %r1091, %r1095, %r1093;    setp.ne.u32 p, %r1091, 0;
    vote.ballot.sync.b32 %r1091, p, 0xffffffff;
    @!p not.b32 %r1091, %r1091;
}

	// end inline asm
	and.b32  	%r1105, %r1091, %r1104;
	mov.b32 	%r1096, 128;
	// begin inline asm
	{
    .reg .pred p;
    and.b32 %r1094, %r1095, %r1096;    setp.ne.u32 p, %r1094, 0;
    vote.ballot.sync.b32 %r1094, p, 0xffffffff;
    @!p not.b32 %r1094, %r1094;
}

	// end inline asm
	and.b32  	%r1106, %r1094, %r1105;
	clz.b32 	%r1107, %r1106;
	sub.s32 	%r253, 31, %r1107;
	and.b32  	%r1108, %r878, %r1106;
	popc.b32 	%r254, %r1108;
	setp.ne.s32 	%p115, %r443, %r253;
	mov.b32 	%r2234, 0;
	@%p115 bra 	$L__BB7_191;
	shl.b32 	%r1109, %r1095, 2;
	add.s32 	%r1110, %r219, %r1109;
	atom.shared.add.u32 	%r2234, [%r1110], %r254;
$L__BB7_191:
	ld.param.u32 	%r2101, [_ZN3cub18CUB_300001_SM_10006detail10radix_sort29DeviceRadixSortOnesweepKernelINS1_5radix10policy_hubIiiyE10Policy1000ELNS0_9SortOrderE0EiiyiiNS1_21identity_decomposer_tEEEvPT5_SB_PT3_PKSC_PT1_PKSG_PT2_PKSK_T4_iiT6__param_9];
	shfl.sync.idx.b32	%r1136|%p116, %r2234, %r253, 31, -1;
	add.s32 	%r257, %r254, %r1136;
	shr.u32 	%r1137, %r2222, %r2101;
	and.b32  	%r1133, %r1137, %r221;
	mov.b32 	%r1113, 1;
	// begin inline asm
	{
    .reg .pred p;
    and.b32 %r1111, %r1133, %r1113;    setp.ne.u32 p, %r1111, 0;
    vote.ballot.sync.b32 %r1111, p, 0xffffffff;
    @!p not.b32 %r1111, %r1111;
}

	// end inline asm
	mov.b32 	%r1116, 2;
	// begin inline asm
	{
    .reg .pred p;
    and.b32 %r1114, %r1133, %r1116;    setp.ne.u32 p, %r1114, 0;
    vote.ballot.sync.b32 %r1114, p, 0xffffffff;
    @!p not.b32 %r1114, %r1114;
}

	// end inline asm
	and.b32  	%r1138, %r1114, %r1111;
	mov.b32 	%r1119, 4;
	// begin inline asm
	{
    .reg .pred p;
    and.b32 %r1117, %r1133, %r1119;    setp.ne.u32 p, %r1117, 0;
    vote.ballot.sync.b32 %r1117, p, 0xffffffff;
    @!p not.b32 %r1117, %r1117;
}

	// end inline asm
	and.b32  	%r1139, %r1117, %r1138;
	mov.b32 	%r1122, 8;
	// begin inline asm
	{
    .reg .pred p;
    and.b32 %r1120, %r1133, %r1122;    setp.ne.u32 p, %r1120, 0;
    vote.ballot.sync.b32 %r1120, p, 0xffffffff;
    @!p not.b32 %r1120, %r1120;
}

	// end inline asm
	and.b32  	%r1140, %r1120, %r1139;
	mov.b32 	%r1125, 16;
	// begin inline asm
	{
    .reg .pred p;
    and.b32 %r1123, %r1133, %r1125;    setp.ne.u32 p, %r1123, 0;
    vote.ballot.sync.b32 %r1123, p, 0xffffffff;
    @!p not.b32 %r1123, %r1123;
}

	// end inline asm
	and.b32  	%r1141, %r1123, %r1140;
	mov.b32 	%r1128, 32;
	// begin inline asm
	{
    .reg .pred p;
    and.b32 %r1126, %r1133, %r1128;    setp.ne.u32 p, %r1126, 0;
    vote.ballot.sync.b32 %r1126, p, 0xffffffff;
    @!p not.b32 %r1126, %r1126;
}

	// end inline asm
	and.b32  	%r1142, %r1126, %r1141;
	mov.b32 	%r1131, 64;
	// begin inline asm
	{
    .reg .pred p;
    and.b32 %r1129, %r1133, %r1131;    setp.ne.u32 p, %r1129, 0;
    vote.ballot.sync.b32 %r1129, p, 0xffffffff;
    @!p not.b32 %r1129, %r1129;
}

	// end inline asm
	and.b32  	%r1143, %r1129, %r1142;
	mov.b32 	%r1134, 128;
	// begin inline asm
	{
    .reg .pred p;
    and.b32 %r1132, %r1133, %r1134;    setp.ne.u32 p, %r1132, 0;
    vote.ballot.sync.b32 %r1132, p, 0xffffffff;
    @!p not.b32 %r1132, %r1132;
}

	// end inline asm
	and.b32  	%r1144, %r1132, %r1143;
	clz.b32 	%r1145, %r1144;
	sub.s32 	%r259, 31, %r1145;
	and.b32  	%r1146, %r878, %r1144;
	popc.b32 	%r260, %r1146;
	setp.ne.s32 	%p117, %r443, %r259;
	mov.b32 	%r2235, 0;
	@%p117 bra 	$L__BB7_193;
	shl.b32 	%r1147, %r1133, 2;
	add.s32 	%r1148, %r219, %r1147;
	atom.shared.add.u32 	%r2235, [%r1148], %r260;
$L__BB7_193:
	ld.param.u32 	%r2102, [_ZN3cub18CUB_300001_SM_10006detail10radix_sort29DeviceRadixSortOnesweepKernelINS1_5radix10policy_hubIiiyE10Policy1000ELNS0_9SortOrderE0EiiyiiNS1_21identity_decomposer_tEEEvPT5_SB_PT3_PKSC_PT1_PKSG_PT2_PKSK_T4_iiT6__param_9];
	shfl.sync.idx.b32	%r1174|%p118, %r2235, %r259, 31, -1;
	add.s32 	%r263, %r260, %r1174;
	shr.u32 	%r1175, %r2221, %r2102;
	and.b32  	%r1171, %r1175, %r221;
	mov.b32 	%r1151, 1;
	// begin inline asm
	{
    .reg .pred p;
    and.b32 %r1149, %r1171, %r1151;    setp.ne.u32 p, %r1149, 0;
    vote.ballot.sync.b32 %r1149, p, 0xffffffff;
    @!p not.b32 %r1149, %r1149;
}

	// end inline asm
	mov.b32 	%r1154, 2;
	// begin inline asm
	{
    .reg .pred p;
    and.b32 %r1152, %r1171, %r1154;    setp.ne.u32 p, %r1152, 0;
    vote.ballot.sync.b32 %r1152, p, 0xffffffff;
    @!p not.b32 %r1152, %r1152;
}

	// end inline asm
	and.b32  	%r1176, %r1152, %r1149;
	mov.b32 	%r1157, 4;
	// begin inline asm
	{
    .reg .pred p;
    and.b32 %r1155, %r1171, %r1157;    setp.ne.u32 p, %r1155, 0;
    vote.ballot.sync.b32 %r1155, p, 0xffffffff;
    @!p not.b32 %r1155, %r1155;
}

	// end inline asm
	and.b32  	%r1177, %r1155, %r1176;
	mov.b32 	%r1160, 8;
	// begin inline asm
	{
    .reg .pred p;
    and.b32 %r1158, %r1171, %r1160;    setp.ne.u32 p, %r1158, 0;
    vote.ballot.sync.b32 %r1158, p, 0xffffffff;
    @!p not.b32 %r1158, %r1158;
}

	// end inline asm
	and.b32  	%r1178, %r1158, %r1177;
	mov.b32 	%r1163, 16;
	// begin inline asm
	{
    .reg .pred p;
    and.b32 %r1161, %r1171, %r1163;    setp.ne.u32 p, %r1161, 0;
    vote.ballot.sync.b32 %r1161, p, 0xffffffff;
    @!p not.b32 %r1161, %r1161;
}

	// end inline asm
	and.b32  	%r1179, %r1161, %r1178;
	mov.b32 	%r1166, 32;
	// begin inline asm
	{
    .reg .pred p;
    and.b32 %r1164, %r1171, %r1166;    setp.ne.u32 p, %r1164, 0;
    vote.ballot.sync.b32 %r1164, p, 0xffffffff;
    @!p not.b32 %r1164, %r1164;
}

	// end inline asm
	and.b32  	%r1180, %r1164, %r1179;
	mov.b32 	%r1169, 64;
	// begin inline asm
	{
    .reg .pred p;
    and.b32 %r1167, %r1171, %r1169;    setp.ne.u32 p, %r1167, 0;
    vote.ballot.sync.b32 %r1167, p, 0xffffffff;
    @!p not.b32 %r1167, %r1167;
}

	// end inline asm
	and.b32  	%r1181, %r1167, %r1180;
	mov.b32 	%r1172, 128;
	// begin inline asm
	{
    .reg .pred p;
    and.b32 %r1170, %r1171, %r1172;    setp.ne.u32 p, %r1170, 0;
    vote.ballot.sync.b32 %r1170, p, 0xffffffff;
    @!p not.b32 %r1170, %r1170;
}

	// end inline asm
	and.b32  	%r1182, %r1170, %r1181;
	clz.b32 	%r1183, %r1182;
	sub.s32 	%r265, 31, %r1183;
	and.b32  	%r1184, %r878, %r1182;
	popc.b32 	%r266, %r1184;
	setp.ne.s32 	%p119, %r443, %r265;
	mov.b32 	%r2236, 0;
	@%p119 bra 	$L__BB7_195;
	shl.b32 	%r1185, %r1171, 2;
	add.s32 	%r1186, %r219, %r1185;
	atom.shared.add.u32 	%r2236, [%r1186], %r266;
$L__BB7_195:
	ld.param.u32 	%r2103, [_ZN3cub18CUB_300001_SM_10006detail10radix_sort29DeviceRadixSortOnesweepKernelINS1_5radix10policy_hubIiiyE10Policy1000ELNS0_9SortOrderE0EiiyiiNS1_21identity_decomposer_tEEEvPT5_SB_PT3_PKSC_PT1_PKSG_PT2_PKSK_T4_iiT6__param_9];
	shfl.sync.idx.b32	%r1212|%p120, %r2236, %r265, 31, -1;
	add.s32 	%r269, %r266, %r1212;
	shr.u32 	%r1213, %r2220, %r2103;
	and.b32  	%r1209, %r1213, %r221;
	mov.b32 	%r1189, 1;
	// begin inline asm
	{
    .reg .pred p;
    and.b32 %r1187, %r1209, %r1189;    setp.ne.u32 p, %r1187, 0;
    vote.ballot.sync.b32 %r1187, p, 0xffffffff;
    @!p not.b32 %r1187, %r1187;
}

	// end inline asm
	mov.b32 	%r1192, 2;
	// begin inline asm
	{
    .reg .pred p;
    and.b32 %r1190, %r1209, %r1192;    setp.ne.u32 p, %r1190, 0;
    vote.ballot.sync.b32 %r1190, p, 0xffffffff;
    @!p not.b32 %r1190, %r1190;
}

	// end inline asm
	and.b32  	%r1214, %r1190, %r1187;
	mov.b32 	%r1195, 4;
	// begin inline asm
	{
    .reg .pred p;
    and.b32 %r1193, %r1209, %r1195;    setp.ne.u32 p, %r1193, 0;
    vote.ballot.sync.b32 %r1193, p, 0xffffffff;
    @!p not.b32 %r1193, %r1193;
}

	// end inline asm
	and.b32  	%r1215, %r1193, %r1214;
	mov.b32 	%r1198, 8;
	// begin inline asm
	{
    .reg .pred p;
    and.b32 %r1196, %r1209, %r1198;    setp.ne.u32 p, %r1196, 0;
    vote.ballot.sync.b32 %r1196, p, 0xffffffff;
    @!p not.b32 %r1196, %r1196;
}

	// end inline asm
	and.b32  	%r1216, %r1196, %r1215;
	mov.b32 	%r1201, 16;
	// begin inline asm
	{
    .reg .pred p;
    and.b32 %r1199, %r1209, %r1201;    setp.ne.u32 p, %r1199, 0;
    vote.ballot.sync.b32 %r1199, p, 0xffffffff;
    @!p not.b32 %r1199, %r1199;
}

	// end inline asm
	and.b32  	%r1217, %r1199, %r1216;
	mov.b32 	%r1204, 32;
	// begin inline asm
	{
    .reg .pred p;
    and.b32 %r1202, %r1209, %r1204;    setp.ne.u32 p, %r1202, 0;
    vote.ballot.sync.b32 %r1202, p, 0xffffffff;
    @!p not.b32 %r1202, %r1202;
}

	// end inline asm
	and.b32  	%r1218, %r1202, %r1217;
	mov.b32 	%r1207, 64;
	// begin inline asm
	{
    .reg .pred p;
    and.b32 %r1205, %r1209, %r1207;    setp.ne.u32 p, %r1205, 0;
    vote.ballot.sync.b32 %r1205, p, 0xffffffff;
    @!p not.b32 %r1205, %r1205;
}

	// end inline asm
	and.b32  	%r1219, %r1205, %r1218;
	mov.b32 	%r1210, 128;
	// begin inline asm
	{
    .reg .pred p;
    and.b32 %r1208, %r1209, %r1210;    setp.ne.u32 p, %r1208, 0;
    vote.ballot.sync.b32 %r1208, p, 0xffffffff;
    @!p not.b32 %r1208, %r1208;
}

	// end inline asm
	and.b32  	%r1220, %r1208, %r1219;
	clz.b32 	%r1221, %r1220;
	sub.s32 	%r271, 31, %r1221;
	and.b32  	%r1222, %r878, %r1220;
	popc.b32 	%r272, %r1222;
	setp.ne.s32 	%p121, %r443, %r271;
	mov.b32 	%r2237, 0;
	@%p121 bra 	$L__BB7_197;
	shl.b32 	%r1223, %r1209, 2;
	add.s32 	%r1224, %r219, %r1223;
	atom.shared.add.u32 	%r2237, [%r1224], %r272;
$L__BB7_197:
	ld.param.u32 	%r2104, [_ZN3cub18CUB_300001_SM_10006detail10radix_sort29DeviceRadixSortOnesweepKernelINS1_5radix10policy_hubIiiyE10Policy1000ELNS0_9SortOrderE0EiiyiiNS1_21identity_decomposer_tEEEvPT5_SB_PT3_PKSC_PT1_PKSG_PT2_PKSK_T4_iiT6__param_9];
	shfl.sync.idx.b32	%r1250|%p122, %r2237, %r271, 31, -1;
	add.s32 	%r275, %r272, %r1250;
	shr.u32 	%r1251, %r2219, %r2104;
	and.b32  	%r1247, %r1251, %r221;
	mov.b32 	%r1227, 1;
	// begin inline asm
	{
    .reg .pred p;
    and.b32 %r1225, %r1247, %r1227;    setp.ne.u32 p, %r1225, 0;
    vote.ballot.sync.b32 %r1225, p, 0xffffffff;
    @!p not.b32 %r1225, %r1225;
}

	// end inline asm
	mov.b32 	%r1230, 2;
	// begin inline asm
	{
    .reg .pred p;
    and.b32 %r1228, %r1247, %r1230;    setp.ne.u32 p, %r1228, 0;
    vote.ballot.sync.b32 %r1228, p, 0xffffffff;
    @!p not.b32 %r1228, %r1228;
}

	// end inline asm
	and.b32  	%r1252, %r1228, %r1225;
	mov.b32 	%r1233, 4;
	// begin inline asm
	{
    .reg .pred p;
    and.b32 %r1231, %r1247, %r1233;    setp.ne.u32 p, %r1231, 0;
    vote.ballot.sync.b32 %r1231, p, 0xffffffff;
    @!p not.b32 %r1231, %r1231;
}

	// end inline asm
	and.b32  	%r1253, %r1231, %r1252;
	mov.b32 	%r1236, 8;
	// begin inline asm
	{
    .reg .pred p;
    and.b32 %r1234, %r1247, %r1236;    setp.ne.u32 p, %r1234, 0;
    vote.ballot.sync.b32 %r1234, p, 0xffffffff;
    @!p not.b32 %r1234, %r1234;
}

	// end inline asm
	and.b32  	%r1254, %r1234, %r1253;
	mov.b32 	%r1239, 16;
	// begin inline asm
	{
    .reg .pred p;
    and.b32 %r1237, %r1247, %r1239;    setp.ne.u32 p, %r1237, 0;
    vote.ballot.sync.b32 %r1237, p, 0xffffffff;
    @!p not.b32 %r1237, %r1237;
}

	// end inline asm
	and.b32  	%r1255, %r1237, %r1254;
	mov.b32 	%r1242, 32;
	// begin inline asm
	{
    .reg .pred p;
    and.b32 %r1240, %r1247, %r1242;    setp.ne.u32 p, %r1240, 0;
    vote.ballot.sync.b32 %r1240, p, 0xffffffff;
    @!p not.b32 %r1240, %r1240;
}

	// end inline asm
	and.b32  	%r1256, %r1240, %r1255;
	mov.b32 	%r1245, 64;
	// begin inline asm
	{
    .reg .pred p;
    and.b32 %r1243, %r1247, %r1245;    setp.ne.u32 p, %r1243, 0;
    vote.ballot.sync.b32 %r1243, p, 0xffffffff;
    @!p not.b32 %r1243, %r1243;
}

	// end inline asm
	and.b32  	%r1257, %r1243, %r1256;
	mov.b32 	%r1248, 128;
	// begin inline asm
	{
    .reg .pred p;
    and.b32 %r1246, %r1247, %r1248;    setp.ne.u32 p, %r1246, 0;
    vote.ballot.sync.b32 %r1246, p, 0xffffffff;
    @!p not.b32 %r1246, %r1246;
}

	// end inline asm
	and.b32  	%r1258, %r1246, %r1257;
	clz.b32 	%r1259, %r1258;
	sub.s32 	%r277, 31, %r1259;
	and.b32  	%r1260, %r878, %r1258;
	popc.b32 	%r278, %r1260;
	setp.ne.s32 	%p123, %r443, %r277;
	mov.b32 	%r2238, 0;
	@%p123 bra 	$L__BB7_199;
	shl.b32 	%r1265, %r1247, 2;
	add.s32 	%r1266, %r219, %r1265;
	atom.shared.add.u32 	%r2238, [%r1266], %r278;
$L__BB7_199:
	ld.param.u32 	%r2105, [_ZN3cub18CUB_300001_SM_10006detail10radix_sort29DeviceRadixSortOnesweepKernelINS1_5radix10policy_hubIiiyE10Policy1000ELNS0_9SortOrderE0EiiyiiNS1_21identity_decomposer_tEEEvPT5_SB_PT3_PKSC_PT1_PKSG_PT2_PKSK_T4_iiT6__param_9];
	shfl.sync.idx.b32	%r1292|%p124, %r2238, %r277, 31, -1;
	add.s32 	%r281, %r278, %r1292;
	shr.u32 	%r1293, %r2218, %r2105;
	and.b32  	%r1289, %r1293, %r221;
	mov.b32 	%r1269, 1;
	// begin inline asm
	{
    .reg .pred p;
    and.b32 %r1267, %r1289, %r1269;    setp.ne.u32 p, %r1267, 0;
    vote.ballot.sync.b32 %r1267, p, 0xffffffff;
    @!p not.b32 %r1267, %r1267;
}

	// end inline asm
	mov.b32 	%r1272, 2;
	// begin inline asm
	{
    .reg .pred p;
    and.b32 %r1270, %r1289, %r1272;    setp.ne.u32 p, %r1270, 0;
    vote.ballot.sync.b32 %r1270, p, 0xffffffff;
    @!p not.b32 %r1270, %r1270;
}

	// end inline asm
	and.b32  	%r1294, %r1270, %r1267;
	mov.b32 	%r1275, 4;
	// begin inline asm
	{
    .reg .pred p;
    and.b32 %r1273, %r1289, %r1275;    setp.ne.u32 p, %r1273, 0;
    vote.ballot.sync.b32 %r1273, p, 0xffffffff;
    @!p not.b32 %r1273, %r1273;
}

	// end inline asm
	and.b32  	%r1295, %r1273, %r1294;
	mov.b32 	%r1278, 8;
	// begin inline asm
	{
    .reg .pred p;
    and.b32 %r1276, %r1289, %r1278;    setp.ne.u32 p, %r1276, 0;
    vote.ballot.sync.b32 %r1276, p, 0xffffffff;
    @!p not.b32 %r1276, %r1276;
}

	// end inline asm
	and.b32  	%r1296, %r1276, %r1295;
	mov.b32 	%r1281, 16;
	// begin inline asm
	{
    .reg .pred p;
    and.b32 %r1279, %r1289, %r1281;    setp.ne.u32 p, %r1279, 0;
    vote.ballot.sync.b32 %r1279, p, 0xffffffff;
    @!p not.b32 %r1279, %r1279;
}

	// end inline asm
	and.b32  	%r1297, %r1279, %r1296;
	mov.b32 	%r1284, 32;
	// begin inline asm
	{
    .reg .pred p;
    and.b32 %r1282, %r1289, %r1284;    setp.ne.u32 p, %r1282, 0;
    vote.ballot.sync.b32 %r1282, p, 0xffffffff;
    @!p not.b32 %r1282, %r1282;
}

	// end inline asm
	and.b32  	%r1298, %r1282, %r1297;
	mov.b32 	%r1287, 64;
	// begin inline asm
	{
    .reg .pred p;
    and.b32 %r1285, %r1289, %r1287;    setp.ne.u32 p, %r1285, 0;
    vote.ballot.sync.b32 %r1285, p, 0xffffffff;
    @!p not.b32 %r1285, %r1285;
}

	// end inline asm
	and.b32  	%r1299, %r1285, %r1298;
	mov.b32 	%r1290, 128;
	// begin inline asm
	{
    .reg .pred p;
    and.b32 %r1288, %r1289, %r1290;    setp.ne.u32 p, %r1288, 0;
    vote.ballot.sync.b32 %r1288, p, 0xffffffff;
    @!p not.b32 %r1288, %r1288;
}

	// end inline asm
	and.b32  	%r1300, %r1288, %r1299;
	clz.b32 	%r1301, %r1300;
	sub.s32 	%r283, 31, %r1301;
	and.b32  	%r1302, %r878, %r1300;
	popc.b32 	%r284, %r1302;
	setp.ne.s32 	%p125, %r443, %r283;
	mov.b32 	%r2239, 0;
	@%p125 bra 	$L__BB7_201;
	shl.b32 	%r1307, %r1289, 2;
	add.s32 	%r1308, %r219, %r1307;
	atom.shared.add.u32 	%r2239, [%r1308], %r284;
$L__BB7_201:
	ld.param.u32 	%r2106, [_ZN3cub18CUB_300001_SM_10006detail10radix_sort29DeviceRadixSortOnesweepKernelINS1_5radix10policy_hubIiiyE10Policy1000ELNS0_9SortOrderE0EiiyiiNS1_21identity_decomposer_tEEEvPT5_SB_PT3_PKSC_PT1_PKSG_PT2_PKSK_T4_iiT6__param_9];
	shfl.sync.idx.b32	%r1334|%p126, %r2239, %r283, 31, -1;
	add.s32 	%r287, %r284, %r1334;
	shr.u32 	%r1335, %r2217, %r2106;
	and.b32  	%r1331, %r1335, %r221;
	mov.b32 	%r1311, 1;
	// begin inline asm
	{
    .reg .pred p;
    and.b32 %r1309, %r1331, %r1311;    setp.ne.u32 p, %r1309, 0;
    vote.ballot.sync.b32 %r1309, p, 0xffffffff;
    @!p not.b32 %r1309, %r1309;
}

	// end inline asm
	mov.b32 	%r1314, 2;
	// begin inline asm
	{
    .reg .pred p;
    and.b32 %r1312, %r1331, %r1314;    setp.ne.u32 p, %r1312, 0;
    vote.ballot.sync.b32 %r1312, p, 0xffffffff;
    @!p not.b32 %r1312, %r1312;
}

	// end inline asm
	and.b32  	%r1336, %r1312, %r1309;
	mov.b32 	%r1317, 4;
	// begin inline asm
	{
    .reg .pred p;
    and.b32 %r1315, %r1331, %r1317;    setp.ne.u32 p, %r1315, 0;
    vote.ballot.sync.b32 %r1315, p, 0xffffffff;
    @!p not.b32 %r1315, %r1315;
}

	// end inline asm
	and.b32  	%r1337, %r1315, %r1336;
	mov.b32 	%r1320, 8;
	// begin inline asm
	{
    .reg .pred p;
    and.b32 %r1318, %r1331, %r1320;    setp.ne.u32 p, %r1318, 0;
    vote.ballot.sync.b32 %r1318, p, 0xffffffff;
    @!p not.b32 %r1318, %r1318;
}

	// end inline asm
	and.b32  	%r1338, %r1318, %r1337;
	mov.b32 	%r1323, 16;
	// begin inline asm
	{
    .reg .pred p;
    and.b32 %r1321, %r1331, %r1323;    setp.ne.u32 p, %r1321, 0;
    vote.ballot.sync.b32 %r1321, p, 0xffffffff;
    @!p not.b32 %r1321, %r1321;
}

	// end inline asm
	and.b32  	%r1339, %r1321, %r1338;
	mov.b32 	%r1326, 32;
	// begin inline asm
	{
    .reg .pred p;
    and.b32 %r1324, %r1331, %r1326;    setp.ne.u32 p, %r1324, 0;
    vote.ballot.sync.b32 %r1324, p, 0xffffffff;
    @!p not.b32 %r1324, %r1324;
}

	// end inline asm
	and.b32  	%r1340, %r1324, %r1339;
	mov.b32 	%r1329, 64;
	// begin inline asm
	{
    .reg .pred p;
    and.b32 %r1327, %r1331, %r1329;    setp.ne.u32 p, %r1327, 0;
    vote.ballot.sync.b32 %r1327, p, 0xffffffff;
    @!p not.b32 %r1327, %r1327;
}

	// end inline asm
	and.b32  	%r1341, %r1327, %r1340;
	mov.b32 	%r1332, 128;
	// begin inline asm
	{
    .reg .pred p;
    and.b32 %r1330, %r1331, %r1332;    setp.ne.u32 p, %r1330, 0;
    vote.ballot.sync.b32 %r1330, p, 0xffffffff;
    @!p not.b32 %r1330, %r1330;
}

	// end inline asm
	and.b32  	%r1342, %r1330, %r1341;
	clz.b32 	%r1343, %r1342;
	sub.s32 	%r289, 31, %r1343;
	and.b32  	%r1344, %r878, %r1342;
	popc.b32 	%r290, %r1344;
	setp.ne.s32 	%p127, %r443, %r289;
	mov.b32 	%r2240, 0;
	@%p127 bra 	$L__BB7_203;
	shl.b32 	%r1349, %r1331, 2;
	add.s32 	%r1350, %r219, %r1349;
	atom.shared.add.u32 	%r2240, [%r1350], %r290;
$L__BB7_203:
	ld.param.u32 	%r2107, [_ZN3cub18CUB_300001_SM_10006detail10radix_sort29DeviceRadixSortOnesweepKernelINS1_5radix10policy_hubIiiyE10Policy1000ELNS0_9SortOrderE0EiiyiiNS1_21identity_decomposer_tEEEvPT5_SB_PT3_PKSC_PT1_PKSG_PT2_PKSK_T4_iiT6__param_9];
	shfl.sync.idx.b32	%r1376|%p128, %r2240, %r289, 31, -1;
	add.s32 	%r293, %r290, %r1376;
	shr.u32 	%r1377, %r2216, %r2107;
	and.b32  	%r1373, %r1377, %r221;
	mov.b32 	%r1353, 1;
	// begin inline asm
	{
    .reg .pred p;
    and.b32 %r1351, %r1373, %r1353;    setp.ne.u32 p, %r1351, 0;
    vote.ballot.sync.b32 %r1351, p, 0xffffffff;
    @!p not.b32 %r1351, %r1351;
}

	// end inline asm
	mov.b32 	%r1356, 2;
	// begin inline asm
	{
    .reg .pred p;
    and.b32 %r1354, %r1373, %r1356;    setp.ne.u32 p, %r1354, 0;
    vote.ballot.sync.b32 %r1354, p, 0xffffffff;
    @!p not.b32 %r1354, %r1354;
}

	// end inline asm
	and.b32  	%r1378, %r1354, %r1351;
	mov.b32 	%r1359, 4;
	// begin inline asm
	{
    .reg .pred p;
    and.b32 %r1357, %r1373, %r1359;    setp.ne.u32 p, %r1357, 0;
    vote.ballot.sync.b32 %r1357, p, 0xffffffff;
    @!p not.b32 %r1357, %r1357;
}

	// end inline asm
	and.b32  	%r1379, %r1357, %r1378;
	mov.b32 	%r1362, 8;
	// begin inline asm
	{
    .reg .pred p;
    and.b32 %r1360, %r1373, %r1362;    setp.ne.u32 p, %r1360, 0;
    vote.ballot.sync.b32 %r1360, p, 0xffffffff;
    @!p not.b32 %r1360, %r1360;
}

	// end inline asm
	and.b32  	%r1380, %r1360, %r1379;
	mov.b32 	%r1365, 16;
	// begin inline asm
	{
    .reg .pred p;
    and.b32 %r1363, %r1373, %r1365;    setp.ne.u32 p, %r1363, 0;
    vote.ballot.sync.b32 %r1363, p, 0xffffffff;
    @!p not.b32 %r1363, %r1363;
}

	// end inline asm
	and.b32  	%r1381, %r1363, %r1380;
	mov.b32 	%r1368, 32;
	// begin inline asm
	{
    .reg .pred p;
    and.b32 %r1366, %r1373, %r1368;    setp.ne.u32 p, %r1366, 0;
    vote.ballot.sync.b32 %r1366, p, 0xffffffff;
    @!p not.b32 %r1366, %r1366;
}

	// end inline asm
	and.b32  	%r1382, %r1366, %r1381;
	mov.b32 	%r1371, 64;
	// begin inline asm
	{
    .reg .pred p;
    and.b32 %r1369, %r1373, %r1371;    setp.ne.u32 p, %r1369, 0;
    vote.ballot.sync.b32 %r1369, p, 0xffffffff;
    @!p not.b32 %r1369, %r1369;
}

	// end inline asm
	and.b32  	%r1383, %r1369, %r1382;
	mov.b32 	%r1374, 128;
	// begin inline asm
	{
    .reg .pred p;
    and.b32 %r1372, %r1373, %r1374;    setp.ne.u32 p, %r1372, 0;
    vote.ballot.sync.b32 %r1372, p, 0xffffffff;
    @!p not.b32 %r1372, %r1372;
}

	// end inline asm
	and.b32  	%r1384, %r1372, %r1383;
	clz.b32 	%r1385, %r1384;
	sub.s32 	%r295, 31, %r1385;
	and.b32  	%r1386, %r878, %r1384;
	popc.b32 	%r296, %r1386;
	setp.ne.s32 	%p129, %r443, %r295;
	mov.b32 	%r2241, 0;
	@%p129 bra 	$L__BB7_205;
	shl.b32 	%r1391, %r1373, 2;
	add.s32 	%r1392, %r219, %r1391;
	atom.shared.add.u32 	%r2241, [%r1392], %r296;
$L__BB7_205:
	ld.param.u32 	%r2108, [_ZN3cub18CUB_300001_SM_10006detail10radix_sort29DeviceRadixSortOnesweepKernelINS1_5radix10policy_hubIiiyE10Policy1000ELNS0_9SortOrderE0EiiyiiNS1_21identity_decomposer_tEEEvPT5_SB_PT3_PKSC_PT1_PKSG_PT2_PKSK_T4_iiT6__param_9];
	shfl.sync.idx.b32	%r1418|%p130, %r2241, %r295, 31, -1;
	add.s32 	%r299, %r296, %r1418;
	shr.u32 	%r1419, %r2215, %r2108;
	and.b32  	%r1415, %r1419, %r221;
	mov.b32 	%r1395, 1;
	// begin inline asm
	{
    .reg .pred p;
    and.b32 %r1393, %r1415, %r1395;    setp.ne.u32 p, %r1393, 0;
    vote.ballot.sync.b32 %r1393, p, 0xffffffff;
    @!p not.b32 %r1393, %r1393;
}

	// end inline asm
	mov.b32 	%r1398, 2;
	// begin inline asm
	{
    .reg .pred p;
    and.b32 %r1396, %r1415, %r1398;    setp.ne.u32 p, %r1396, 0;
    vote.ballot.sync.b32 %r1396, p, 0xffffffff;
    @!p not.b32 %r1396, %r1396;
}

	// end inline asm
	and.b32  	%r1420, %r1396, %r1393;
	mov.b32 	%r1401, 4;
	// begin inline asm
	{
    .reg .pred p;
    and.b32 %r1399, %r1415, %r1401;    setp.ne.u32 p, %r1399, 0;
    vote.ballot.sync.b32 %r1399, p, 0xffffffff;
    @!p not.b32 %r1399, %r1399;
}

	// end inline asm
	and.b32  	%r1421, %r1399, %r1420;
	mov.b32 	%r1404, 8;
	// begin inline asm
	{
    .reg .pred p;
    and.b32 %r1402, %r1415, %r1404;    setp.ne.u32 p, %r1402, 0;
    vote.ballot.sync.b32 %r1402, p, 0xffffffff;
    @!p not.b32 %r1402, %r1402;
}

	// end inline asm
	and.b32  	%r1422, %r1402, %r1421;
	mov.b32 	%r1407, 16;
	// begin inline asm
	{
    .reg .pred p;
    and.b32 %r1405, %r1415, %r1407;    setp.ne.u32 p, %r1405, 0;
    vote.ballot.sync.b32 %r1405, p, 0xffffffff;
    @!p not.b32 %r1405, %r1405;
}

	// end inline asm
	and.b32  	%r1423, %r1405, %r1422;
	mov.b32 	%r1410, 32;
	// begin inline asm
	{
    .reg .pred p;
    and.b32 %r1408, %r1415, %r1410;    setp.ne.u32 p, %r1408, 0;
    vote.ballot.sync.b32 %r1408, p, 0xffffffff;
    @!p not.b32 %r1408, %r1408;
}

	// end inline asm
	and.b32  	%r1424, %r1408, %r1423;
	mov.b32 	%r1413, 64;
	// begin inline asm
	{
    .reg .pred p;
    and.b32 %r1411, %r1415, %r1413;    setp.ne.u32 p, %r1411, 0;
    vote.ballot.sync.b32 %r1411, p, 0xffffffff;
    @!p not.b32 %r1411, %r1411;
}

	// end inline asm
	and.b32  	%r1425, %r1411, %r1424;
	mov.b32 	%r1416, 128;
	// begin inline asm
	{
    .reg .pred p;
    and.b32 %r1414, %r1415, %r1416;    setp.ne.u32 p, %r1414, 0;
    vote.ballot.sync.b32 %r1414, p, 0xffffffff;
    @!p not.b32 %r1414, %r1414;
}

	// end inline asm
	and.b32  	%r1426, %r1414, %r1425;
	clz.b32 	%r1427, %r1426;
	sub.s32 	%r301, 31, %r1427;
	and.b32  	%r1428, %r878, %r1426;
	popc.b32 	%r302, %r1428;
	setp.ne.s32 	%p131, %r443, %r301;
	mov.b32 	%r2242, 0;
	@%p131 bra 	$L__BB7_207;
	shl.b32 	%r1433, %r1415, 2;
	add.s32 	%r1434, %r219, %r1433;
	atom.shared.add.u32 	%r2242, [%r1434], %r302;
$L__BB7_207:
	ld.param.u32 	%r2109, [_ZN3cub18CUB_300001_SM_10006detail10radix_sort29DeviceRadixSortOnesweepKernelINS1_5radix10policy_hubIiiyE10Policy1000ELNS0_9SortOrderE0EiiyiiNS1_21identity_decomposer_tEEEvPT5_SB_PT3_PKSC_PT1_PKSG_PT2_PKSK_T4_iiT6__param_9];
	shfl.sync.idx.b32	%r1460|%p132, %r2242, %r301, 31, -1;
	add.s32 	%r305, %r302, %r1460;
	shr.u32 	%r1461, %r2214, %r2109;
	and.b32  	%r1457, %r1461, %r221;
	mov.b32 	%r1437, 1;
	// begin inline asm
	{
    .reg .pred p;
    and.b32 %r1435, %r1457, %r1437;    setp.ne.u32 p, %r1435, 0;
    vote.ballot.sync.b32 %r1435, p, 0xffffffff;
    @!p not.b32 %r1435, %r1435;
}

	// end inline asm
	mov.b32 	%r1440, 2;
	// begin inline asm
	{
    .reg .pred p;
    and.b32 %r1438, %r1457, %r1440;    setp.ne.u32 p, %r1438, 0;
    vote.ballot.sync.b32 %r1438, p, 0xffffffff;
    @!p not.b32 %r1438, %r1438;
}

	// end inline asm
	and.b32  	%r1462, %r1438, %r1435;
	mov.b32 	%r1443, 4;
	// begin inline asm
	{
    .reg .pred p;
    and.b32 %r1441, %r1457, %r1443;    setp.ne.u32 p, %r1441, 0;
    vote.ballot.sync.b32 %r1441, p, 0xffffffff;
    @!p not.b32 %r1441, %r1441;
}

	// end inline asm
	and.b32  	%r1463, %r1441, %r1462;
	mov.b32 	%r1446, 8;
	// begin inline asm
	{
    .reg .pred p;
    and.b32 %r1444, %r1457, %r1446;    setp.ne.u32 p, %r1444, 0;
    vote.ballot.sync.b32 %r1444, p, 0xffffffff;
    @!p not.b32 %r1444, %r1444;
}

	// end inline asm
	and.b32  	%r1464, %r1444, %r1463;
	mov.b32 	%r1449, 16;
	// begin inline asm
	{
    .reg .pred p;
    and.b32 %r1447, %r1457, %r1449;    setp.ne.u32 p, %r1447, 0;
    vote.ballot.sync.b32 %r1447, p, 0xffffffff;
    @!p not.b32 %r1447, %r1447;
}

	// end inline asm
	and.b32  	%r1465, %r1447, %r1464;
	mov.b32 	%r1452, 32;
	// begin inline asm
	{
    .reg .pred p;
    and.b32 %r1450, %r1457, %r1452;    setp.ne.u32 p, %r1450, 0;
    vote.ballot.sync.b32 %r1450, p, 0xffffffff;
    @!p not.b32 %r1450, %r1450;
}

	// end inline asm
	and.b32  	%r1466, %r1450, %r1465;
	mov.b32 	%r1455, 64;
	// begin inline asm
	{
    .reg .pred p;
    and.b32 %r1453, %r1457, %r1455;    setp.ne.u32 p, %r1453, 0;
    vote.ballot.sync.b32 %r1453, p, 0xffffffff;
    @!p not.b32 %r1453, %r1453;
}

	// end inline asm
	and.b32  	%r1467, %r1453, %r1466;
	mov.b32 	%r1458, 128;
	// begin inline asm
	{
    .reg .pred p;
    and.b32 %r1456, %r1457, %r1458;    setp.ne.u32 p, %r1456, 0;
    vote.ballot.sync.b32 %r1456, p, 0xffffffff;
    @!p not.b32 %r1456, %r1456;
}

	// end inline asm
	and.b32  	%r1468, %r1456, %r1467;
	clz.b32 	%r1469, %r1468;
	sub.s32 	%r307, 31, %r1469;
	and.b32  	%r1470, %r878, %r1468;
	popc.b32 	%r308, %r1470;
	setp.ne.s32 	%p133, %r443, %r307;
	mov.b32 	%r2243, 0;
	@%p133 bra 	$L__BB7_209;
	shl.b32 	%r1475, %r1457, 2;
	add.s32 	%r1476, %r219, %r1475;
	atom.shared.add.u32 	%r2243, [%r1476], %r308;
$L__BB7_209:
	ld.param.u32 	%r2110, [_ZN3cub18CUB_300001_SM_10006detail10radix_sort29DeviceRadixSortOnesweepKernelINS1_5radix10policy_hubIiiyE10Policy1000ELNS0_9SortOrderE0EiiyiiNS1_21identity_decomposer_tEEEvPT5_SB_PT3_PKSC_PT1_PKSG_PT2_PKSK_T4_iiT6__param_9];
	shfl.sync.idx.b32	%r1502|%p134, %r2243, %r307, 31, -1;
	add.s32 	%r311, %r308, %r1502;
	shr.u32 	%r1503, %r2213, %r2110;
	and.b32  	%r1499, %r1503, %r221;
	mov.b32 	%r1479, 1;
	// begin inline asm
	{
    .reg .pred p;
    and.b32 %r1477, %r1499, %r1479;    setp.ne.u32 p, %r1477, 0;
    vote.ballot.sync.b32 %r1477, p, 0xffffffff;
    @!p not.b32 %r1477, %r1477;
}

	// end inline asm
	mov.b32 	%r1482, 2;
	// begin inline asm
	{
    .reg .pred p;
    and.b32 %r1480, %r1499, %r1482;    setp.ne.u32 p, %r1480, 0;
    vote.ballot.sync.b32 %r1480, p, 0xffffffff;
    @!p not.b32 %r1480, %r1480;
}

	// end inline asm
	and.b32  	%r1504, %r1480, %r1477;
	mov.b32 	%r1485, 4;
	// begin inline asm
	{
    .reg .pred p;
    and.b32 %r1483, %r1499, %r1485;    setp.ne.u32 p, %r1483, 0;
    vote.ballot.sync.b32 %r1483, p, 0xffffffff;
    @!p not.b32 %r1483, %r1483;
}

	// end inline asm
	and.b32  	%r1505, %r1483, %r1504;
	mov.b32 	%r1488, 8;
	// begin inline asm
	{
    .reg .pred p;
    and.b32 %r1486, %r1499, %r1488;    setp.ne.u32 p, %r1486, 0;
    vote.ballot.sync.b32 %r1486, p, 0xffffffff;
    @!p not.b32 %r1486, %r1486;
}

	// end inline asm
	and.b32  	%r1506, %r1486, %r1505;
	mov.b32 	%r1491, 16;
	// begin inline asm
	{
    .reg .pred p;
    and.b32 %r1489, %r1499, %r1491;    setp.ne.u32 p, %r1489, 0;
    vote.ballot.sync.b32 %r1489, p, 0xffffffff;
    @!p not.b32 %r1489, %r1489;
}

	// end inline asm
	and.b32  	%r1507, %r1489, %r1506;
	mov.b32 	%r1494, 32;
	// begin inline asm
	{
    .reg .pred p;
    and.b32 %r1492, %r1499, %r1494;    setp.ne.u32 p, %r1492, 0;
    vote.ballot.sync.b32 %r1492, p, 0xffffffff;
    @!p not.b32 %r1492, %r1492;
}

	// end inline asm
	and.b32  	%r1508, %r1492, %r1507;
	mov.b32 	%r1497, 64;
	// begin inline asm
	{
    .reg .pred p;
    and.b32 %r1495, %r1499, %r1497;    setp.ne.u32 p, %r1495, 0;
    vote.ballot.sync.b32 %r1495, p, 0xffffffff;
    @!p not.b32 %r1495, %r1495;
}

	// end inline asm
	and.b32  	%r1509, %r1495, %r1508;
	mov.b32 	%r1500, 128;
	// begin inline asm
	{
    .reg .pred p;
    and.b32 %r1498, %r1499, %r1500;    setp.ne.u32 p, %r1498, 0;
    vote.ballot.sync.b32 %r1498, p, 0xffffffff;
    @!p not.b32 %r1498, %r1498;
}

	// end inline asm
	and.b32  	%r1510, %r1498, %r1509;
	clz.b32 	%r1511, %r1510;
	sub.s32 	%r313, 31, %r1511;
	and.b32  	%r1512, %r878, %r1510;
	popc.b32 	%r314, %r1512;
	setp.ne.s32 	%p135, %r443, %r313;
	mov.b32 	%r2244, 0;
	@%p135 bra 	$L__BB7_211;
	shl.b32 	%r1517, %r1499, 2;
	add.s32 	%r1518, %r219, %r1517;
	atom.shared.add.u32 	%r2244, [%r1518], %r314;
$L__BB7_211:
	ld.param.u32 	%r2111, [_ZN3cub18CUB_300001_SM_10006detail10radix_sort29DeviceRadixSortOnesweepKernelINS1_5radix10policy_hubIiiyE10Policy1000ELNS0_9SortOrderE0EiiyiiNS1_21identity_decomposer_tEEEvPT5_SB_PT3_PKSC_PT1_PKSG_PT2_PKSK_T4_iiT6__param_9];
	shfl.sync.idx.b32	%r1544|%p136, %r2244, %r313, 31, -1;
	add.s32 	%r317, %r314, %r1544;
	shr.u32 	%r1545, %r2212, %r2111;
	and.b32  	%r1541, %r1545, %r221;
	mov.b32 	%r1521, 1;
	// begin inline asm
	{
    .reg .pred p;
    and.b32 %r1519, %r1541, %r1521;    setp.ne.u32 p, %r1519, 0;
    vote.ballot.sync.b32 %r1519, p, 0xffffffff;
    @!p not.b32 %r1519, %r1519;
}

	// end inline asm
	mov.b32 	%r1524, 2;
	// begin inline asm
	{
    .reg .pred p;
    and.b32 %r1522, %r1541, %r1524;    setp.ne.u32 p, %r1522, 0;
    vote.ballot.sync.b32 %r1522, p, 0xffffffff;
    @!p not.b32 %r1522, %r1522;
}

	// end inline asm
	and.b32  	%r1546, %r1522, %r1519;
	mov.b32 	%r1527, 4;
	// begin inline asm
	{
    .reg .pred p;
    and.b32 %r1525, %r1541, %r1527;    setp.ne.u32 p, %r1525, 0;
    vote.ballot.sync.b32 %r1525, p, 0xffffffff;
    @!p not.b32 %r1525, %r1525;
}

	// end inline asm
	and.b32  	%r1547, %r1525, %r1546;
	mov.b32 	%r1530, 8;
	// begin inline asm
	{
    .reg .pred p;
    and.b32 %r1528, %r1541, %r1530;    setp.ne.u32 p, %r1528, 0;
    vote.ballot.sync.b32 %r1528, p, 0xffffffff;
    @!p not.b32 %r1528, %r1528;
}

	// end inline asm
	and.b32  	%r1548, %r1528, %r1547;
	mov.b32 	%r1533, 16;
	// begin inline asm
	{
    .reg .pred p;
    and.b32 %r1531, %r1541, %r1533;    setp.ne.u32 p, %r1531, 0;
    vote.ballot.sync.b32 %r1531, p, 0xffffffff;
    @!p not.b32 %r1531, %r1531;
}

	// end inline asm
	and.b32  	%r1549, %r1531, %r1548;
	mov.b32 	%r1536, 32;
	// begin inline asm
	{
    .reg .pred p;
    and.b32 %r1534, %r1541, %r1536;    setp.ne.u32 p, %r1534, 0;
    vote.ballot.sync.b32 %r1534, p, 0xffffffff;
    @!p not.b32 %r1534, %r1534;
}

	// end inline asm
	and.b32  	%r1550, %r1534, %r1549;
	mov.b32 	%r1539, 64;
	// begin inline asm
	{
    .reg .pred p;
    and.b32 %r1537, %r1541, %r1539;    setp.ne.u32 p, %r1537, 0;
    vote.ballot.sync.b32 %r1537, p, 0xffffffff;
    @!p not.b32 %r1537, %r1537;
}

	// end inline asm
	and.b32  	%r1551, %r1537, %r1550;
	mov.b32 	%r1542, 128;
	// begin inline asm
	{
    .reg .pred p;
    and.b32 %r1540, %r1541, %r1542;    setp.ne.u32 p, %r1540, 0;
    vote.ballot.sync.b32 %r1540, p, 0xffffffff;
    @!p not.b32 %r1540, %r1540;
}

	// end inline asm
	and.b32  	%r1552, %r1540, %r1551;
	clz.b32 	%r1553, %r1552;
	sub.s32 	%r319, 31, %r1553;
	and.b32  	%r1554, %r878, %r1552;
	popc.b32 	%r320, %r1554;
	setp.ne.s32 	%p137, %r443, %r319;
	mov.b32 	%r2245, 0;
	@%p137 bra 	$L__BB7_213;
	shl.b32 	%r1559, %r1541, 2;
	add.s32 	%r1560, %r219, %r1559;
	atom.shared.add.u32 	%r2245, [%r1560], %r320;
$L__BB7_213:
	setp.gt.u32 	%p138, %r1, 255;
	shfl.sync.idx.b32	%r1561|%p139, %r2245, %r319, 31, -1;
	add.s32 	%r1562, %r320, %r1561;
	bar.sync 	0;
	shl.b32 	%r1563, %r227, 2;
	add.s32 	%r323, %r783, %r1563;
	st.shared.u32 	[%r323+-4], %r2228;
	shl.b32 	%r1565, %r233, 2;
	add.s32 	%r324, %r783, %r1565;
	st.shared.u32 	[%r324+-4], %r2227;
	shl.b32 	%r1566, %r239, 2;
	add.s32 	%r325, %r783, %r1566;
	st.shared.u32 	[%r325+-4], %r2226;
	shl.b32 	%r1567, %r245, 2;
	add.s32 	%r326, %r783, %r1567;
	st.shared.u32 	[%r326+-4], %r2225;
	shl.b32 	%r1568, %r251, 2;
	add.s32 	%r327, %r783, %r1568;
	st.shared.u32 	[%r327+-4], %r2224;
	shl.b32 	%r1569, %r257, 2;
	add.s32 	%r328, %r783, %r1569;
	st.shared.u32 	[%r328+-4], %r2223;
	shl.b32 	%r1570, %r263, 2;
	add.s32 	%r329, %r783, %r1570;
	st.shared.u32 	[%r329+-4], %r2222;
	shl.b32 	%r1571, %r269, 2;
	add.s32 	%r330, %r783, %r1571;
	st.shared.u32 	[%r330+-4], %r2221;
	shl.b32 	%r1572, %r275, 2;
	add.s32 	%r331, %r783, %r1572;
	st.shared.u32 	[%r331+-4], %r2220;
	shl.b32 	%r1573, %r281, 2;
	add.s32 	%r332, %r783, %r1573;
	st.shared.u32 	[%r332+-4], %r2219;
	shl.b32 	%r1574, %r287, 2;
	add.s32 	%r333, %r783, %r1574;
	st.shared.u32 	[%r333+-4], %r2218;
	shl.b32 	%r1575, %r293, 2;
	add.s32 	%r334, %r783, %r1575;
	st.shared.u32 	[%r334+-4], %r2217;
	shl.b32 	%r1576, %r299, 2;
	add.s32 	%r335, %r783, %r1576;
	st.shared.u32 	[%r335+-4], %r2216;
	shl.b32 	%r1577, %r305, 2;
	add.s32 	%r336, %r783, %r1577;
	st.shared.u32 	[%r336+-4], %r2215;
	shl.b32 	%r1578, %r311, 2;
	add.s32 	%r337, %r783, %r1578;
	st.shared.u32 	[%r337+-4], %r2214;
	shl.b32 	%r1579, %r317, 2;
	add.s32 	%r338, %r783, %r1579;
	st.shared.u32 	[%r338+-4], %r2213;
	shl.b32 	%r1580, %r1562, 2;
	add.s32 	%r339, %r783, %r1580;
	st.shared.u32 	[%r339+-4], %r2212;
	shl.b32 	%r1581, %r1, 3;
	add.s32 	%r1582, %r783, %r1581;
	add.s32 	%r340, %r1582, 26112;
	@%p138 bra 	$L__BB7_221;
	ld.param.u64 	%rd437, [_ZN3cub18CUB_300001_SM_10006detail10radix_sort29DeviceRadixSortOnesweepKernelINS1_5radix10policy_hubIiiyE10Policy1000ELNS0_9SortOrderE0EiiyiiNS1_21identity_decomposer_tEEEvPT5_SB_PT3_PKSC_PT1_PKSG_PT2_PKSK_T4_iiT6__param_3];
	cvta.to.global.u64 	%rd93, %rd437;
	shl.b64 	%rd94, %rd9, 3;
	add.s64 	%rd95, %rd93, %rd94;
	ld.global.u64 	%rd96, [%rd95];
	cvt.s64.s32 	%rd97, %r218;
	sub.s64 	%rd456, %rd96, %rd97;
	st.shared.u64 	[%r340], %rd456;
	setp.lt.s32 	%p140, %r3, 1;
	mov.u32 	%r2249, %r2174;
	@%p140 bra 	$L__BB7_220;
	mov.b32 	%r2247, -1;
	mov.u32 	%r2246, %r3;
	mov.u32 	%r2249, %r2174;
$L__BB7_216:
	ld.param.u64 	%rd430, [_ZN3cub18CUB_300001_SM_10006detail10radix_sort29DeviceRadixSortOnesweepKernelINS1_5radix10policy_hubIiiyE10Policy1000ELNS0_9SortOrderE0EiiyiiNS1_21identity_decomposer_tEEEvPT5_SB_PT3_PKSC_PT1_PKSG_PT2_PKSK_T4_iiT6__param_0];
	add.s32 	%r344, %r2246, -1;
	shl.b32 	%r1584, %r344, 8;
	add.s32 	%r1585, %r1584, %r1;
	cvta.to.global.u64 	%rd98, %rd430;
	mul.wide.s32 	%rd99, %r1585, 4;
	add.s64 	%rd19, %rd98, %rd99;
$L__BB7_217:
	membar.cta;
	ld.volatile.global.u32 	%r345, [%rd19];
	setp.eq.s32 	%p141, %r345, 0;
	@%p141 bra 	$L__BB7_217;
	and.b32  	%r1586, %r345, 1073741823;
	add.s32 	%r2249, %r1586, %r2249;
	setp.gt.s32 	%p142, %r345, -1;
	vote.sync.ballot.b32 	%r2247, %p142, %r2247;
	setp.gt.u32 	%p144, %r2246, 1;
	and.pred  	%p145, %p142, %p144;
	mov.u32 	%r2246, %r344;
	@%p145 bra 	$L__BB7_216;
	ld.shared.u64 	%rd456, [%r340];
$L__BB7_220:
	ld.param.u64 	%rd431, [_ZN3cub18CUB_300001_SM_10006detail10radix_sort29DeviceRadixSortOnesweepKernelINS1_5radix10policy_hubIiiyE10Policy1000ELNS0_9SortOrderE0EiiyiiNS1_21identity_decomposer_tEEEvPT5_SB_PT3_PKSC_PT1_PKSG_PT2_PKSK_T4_iiT6__param_0];
	or.b32  	%r1587, %r2249, -2147483648;
	cvta.to.global.u64 	%rd100, %rd431;
	shl.b32 	%r1588, %r3, 8;
	add.s32 	%r1589, %r1588, %r1;
	mul.wide.s32 	%rd101, %r1589, 4;
	add.s64 	%rd102, %rd100, %rd101;
	st.volatile.global.u32 	[%rd102], %r1587;
	sub.s32 	%r1590, %r2249, %r2174;
	cvt.s64.s32 	%rd103, %r1590;
	add.s64 	%rd104, %rd456, %rd103;
	st.shared.u64 	[%r340], %rd104;
$L__BB7_221:
	ld.param.u32 	%r2087, [_ZN3cub18CUB_300001_SM_10006detail10radix_sort29DeviceRadixSortOnesweepKernelINS1_5radix10policy_hubIiiyE10Policy1000ELNS0_9SortOrderE0EiiyiiNS1_21identity_decomposer_tEEEvPT5_SB_PT3_PKSC_PT1_PKSG_PT2_PKSK_T4_iiT6__param_8];
	ld.param.u64 	%rd434, [_ZN3cub18CUB_300001_SM_10006detail10radix_sort29DeviceRadixSortOnesweepKernelINS1_5radix10policy_hubIiiyE10Policy1000ELNS0_9SortOrderE0EiiyiiNS1_21identity_decomposer_tEEEvPT5_SB_PT3_PKSC_PT1_PKSG_PT2_PKSK_T4_iiT6__param_2];
	setp.gt.u32 	%p146, %r1, 255;
	mad.lo.s32 	%r349, %r3, 6528, 6528;
	setp.lt.s32 	%p147, %r349, %r2087;
	setp.eq.s64 	%p148, %rd434, 0;
	or.pred  	%p149, %p148, %p147;
	or.pred  	%p150, %p146, %p149;
	@%p150 bra 	$L__BB7_223;
	ld.param.u64 	%rd435, [_ZN3cub18CUB_300001_SM_10006detail10radix_sort29DeviceRadixSortOnesweepKernelINS1_5radix10policy_hubIiiyE10Policy1000ELNS0_9SortOrderE0EiiyiiNS1_21identity_decomposer_tEEEvPT5_SB_PT3_PKSC_PT1_PKSG_PT2_PKSK_T4_iiT6__param_2];
	ld.shared.u64 	%rd105, [%r340];
	cvt.s64.s32 	%rd106, %r2174;
	cvt.s64.s32 	%rd107, %r218;
	add.s64 	%rd108, %rd107, %rd106;
	add.s64 	%rd109, %rd108, %rd105;
	cvta.to.global.u64 	%rd110, %rd435;
	shl.b64 	%rd111, %rd9, 3;
	add.s64 	%rd112, %rd110, %rd111;
	st.global.u64 	[%rd112], %rd109;
$L__BB7_223:
	ld.param.u32 	%r2088, [_ZN3cub18CUB_300001_SM_10006detail10radix_sort29DeviceRadixSortOnesweepKernelINS1_5radix10policy_hubIiiyE10Policy1000ELNS0_9SortOrderE0EiiyiiNS1_21identity_decomposer_tEEEvPT5_SB_PT3_PKSC_PT1_PKSG_PT2_PKSK_T4_iiT6__param_8];
	ld.param.u64 	%rd438, [_ZN3cub18CUB_300001_SM_10006detail10radix_sort29DeviceRadixSortOnesweepKernelINS1_5radix10policy_hubIiiyE10Policy1000ELNS0_9SortOrderE0EiiyiiNS1_21identity_decomposer_tEEEvPT5_SB_PT3_PKSC_PT1_PKSG_PT2_PKSK_T4_iiT6__param_4];
	cvta.to.global.u64 	%rd22, %rd438;
	shl.b32 	%r1591, %r1, 2;
	add.s32 	%r350, %r783, %r1591;
	setp.gt.s32 	%p151, %r349, %r2088;
	bar.sync 	0;
	@%p151 bra 	$L__BB7_225;
	ld.param.u32 	%r2112, [_ZN3cub18CUB_300001_SM_10006detail10radix_sort29DeviceRadixSortOnesweepKernelINS1_5radix10policy_hubIiiyE10Policy1000ELNS0_9SortOrderE0EiiyiiNS1_21identity_decomposer_tEEEvPT5_SB_PT3_PKSC_PT1_PKSG_PT2_PKSK_T4_iiT6__param_9];
	ld.shared.u32 	%r1593, [%r350];
	shr.u32 	%r1594, %r1593, %r2112;
	and.b32  	%r1595, %r1594, %r221;
	shl.b32 	%r1596, %r1595, 3;
	add.s32 	%r1598, %r783, 26112;
	add.s32 	%r1599, %r1598, %r1596;
	ld.shared.u64 	%rd113, [%r1599];
	add.s64 	%rd114, %rd113, %rd9;
	xor.b32  	%r1600, %r1593, -2147483648;
	shl.b64 	%rd115, %rd114, 2;
	add.s64 	%rd116, %rd22, %rd115;
	st.global.u32 	[%rd116], %r1600;
	bar.warp.sync 	-1;
	ld.shared.u32 	%r1601, [%r350+1536];
	shr.u32 	%r1602, %r1601, %r2112;
	and.b32  	%r1603, %r1602, %r221;
	shl.b32 	%r1604, %r1603, 3;
	add.s32 	%r1605, %r1598, %r1604;
	ld.shared.u64 	%rd117, [%r1605];
	add.s64 	%rd118, %rd117, %rd9;
	xor.b32  	%r1606, %r1601, -2147483648;
	shl.b64 	%rd119, %rd118, 2;
	add.s64 	%rd120, %rd22, %rd119;
	st.global.u32 	[%rd120+1536], %r1606;
	bar.warp.sync 	-1;
	ld.shared.u32 	%r1607, [%r350+3072];
	shr.u32 	%r1608, %r1607, %r2112;
	and.b32  	%r1609, %r1608, %r221;
	shl.b32 	%r1610, %r1609, 3;
	add.s32 	%r1611, %r1598, %r1610;
	ld.shared.u64 	%rd121, [%r1611];
	add.s64 	%rd122, %rd121, %rd9;
	xor.b32  	%r1612, %r1607, -2147483648;
	shl.b64 	%rd123, %rd122, 2;
	add.s64 	%rd124, %rd22, %rd123;
	st.global.u32 	[%rd124+3072], %r1612;
	bar.warp.sync 	-1;
	ld.shared.u32 	%r1613, [%r350+4608];
	shr.u32 	%r1614, %r1613, %r2112;
	and.b32  	%r1615, %r1614, %r221;
	shl.b32 	%r1616, %r1615, 3;
	add.s32 	%r1617, %r1598, %r1616;
	ld.shared.u64 	%rd125, [%r1617];
	add.s64 	%rd126, %rd125, %rd9;
	xor.b32  	%r1618, %r1613, -2147483648;
	shl.b64 	%rd127, %rd126, 2;
	add.s64 	%rd128, %rd22, %rd127;
	st.global.u32 	[%rd128+4608], %r1618;
	bar.warp.sync 	-1;
	ld.shared.u32 	%r1619, [%r350+6144];
	shr.u32 	%r1620, %r1619, %r2112;
	and.b32  	%r1621, %r1620, %r221;
	shl.b32 	%r1622, %r1621, 3;
	add.s32 	%r1623, %r1598, %r1622;
	ld.shared.u64 	%rd129, [%r1623];
	add.s64 	%rd130, %rd129, %rd9;
	xor.b32  	%r1624, %r1619, -2147483648;
	shl.b64 	%rd131, %rd130, 2;
	add.s64 	%rd132, %rd22, %rd131;
	st.global.u32 	[%rd132+6144], %r1624;
	bar.warp.sync 	-1;
	ld.shared.u32 	%r1625, [%r350+7680];
	shr.u32 	%r1626, %r1625, %r2112;
	and.b32  	%r1627, %r1626, %r221;
	shl.b32 	%r1628, %r1627, 3;
	add.s32 	%r1629, %r1598, %r1628;
	ld.shared.u64 	%rd133, [%r1629];
	add.s64 	%rd134, %rd133, %rd9;
	xor.b32  	%r1630, %r1625, -2147483648;
	shl.b64 	%rd135, %rd134, 2;
	add.s64 	%rd136, %rd22, %rd135;
	st.global.u32 	[%rd136+7680], %r1630;
	bar.warp.sync 	-1;
	ld.shared.u32 	%r1631, [%r350+9216];
	shr.u32 	%r1632, %r1631, %r2112;
	and.b32  	%r1633, %r1632, %r221;
	shl.b32 	%r1634, %r1633, 3;
	add.s32 	%r1635, %r1598, %r1634;
	ld.shared.u64 	%rd137, [%r1635];
	add.s64 	%rd138, %rd137, %rd9;
	xor.b32  	%r1636, %r1631, -2147483648;
	shl.b64 	%rd139, %rd138, 2;
	add.s64 	%rd140, %rd22, %rd139;
	st.global.u32 	[%rd140+9216], %r1636;
	bar.warp.sync 	-1;
	ld.shared.u32 	%r1637, [%r350+10752];
	shr.u32 	%r1638, %r1637, %r2112;
	and.b32  	%r1639, %r1638, %r221;
	shl.b32 	%r1640, %r1639, 3;
	add.s32 	%r1641, %r1598, %r1640;
	ld.shared.u64 	%rd141, [%r1641];
	add.s64 	%rd142, %rd141, %rd9;
	xor.b32  	%r1642, %r1637, -2147483648;
	shl.b64 	%rd143, %rd142, 2;
	add.s64 	%rd144, %rd22, %rd143;
	st.global.u32 	[%rd144+10752], %r1642;
	bar.warp.sync 	-1;
	ld.shared.u32 	%r1643, [%r350+12288];
	shr.u32 	%r1644, %r1643, %r2112;
	and.b32  	%r1645, %r1644, %r221;
	shl.b32 	%r1646, %r1645, 3;
	add.s32 	%r1647, %r1598, %r1646;
	ld.shared.u64 	%rd145, [%r1647];
	add.s64 	%rd146, %rd145, %rd9;
	xor.b32  	%r1648, %r1643, -2147483648;
	shl.b64 	%rd147, %rd146, 2;
	add.s64 	%rd148, %rd22, %rd147;
	st.global.u32 	[%rd148+12288], %r1648;
	bar.warp.sync 	-1;
	ld.shared.u32 	%r1649, [%r350+13824];
	shr.u32 	%r1650, %r1649, %r2112;
	and.b32  	%r1651, %r1650, %r221;
	shl.b32 	%r1652, %r1651, 3;
	add.s32 	%r1653, %r1598, %r1652;
	ld.shared.u64 	%rd149, [%r1653];
	add.s64 	%rd150, %rd149, %rd9;
	xor.b32  	%r1654, %r1649, -2147483648;
	shl.b64 	%rd151, %rd150, 2;
	add.s64 	%rd152, %rd22, %rd151;
	st.global.u32 	[%rd152+13824], %r1654;
	bar.warp.sync 	-1;
	ld.shared.u32 	%r1655, [%r350+15360];
	shr.u32 	%r1656, %r1655, %r2112;
	and.b32  	%r1657, %r1656, %r221;
	shl.b32 	%r1658, %r1657, 3;
	add.s32 	%r1659, %r1598, %r1658;
	ld.shared.u64 	%rd153, [%r1659];
	add.s64 	%rd154, %rd153, %rd9;
	xor.b32  	%r1660, %r1655, -2147483648;
	shl.b64 	%rd155, %rd154, 2;
	add.s64 	%rd156, %rd22, %rd155;
	st.global.u32 	[%rd156+15360], %r1660;
	bar.warp.sync 	-1;
	ld.shared.u32 	%r1661, [%r350+16896];
	shr.u32 	%r1662, %r1661, %r2112;
	and.b32  	%r1663, %r1662, %r221;
	shl.b32 	%r1664, %r1663, 3;
	add.s32 	%r1665, %r1598, %r1664;
	ld.shared.u64 	%rd157, [%r1665];
	add.s64 	%rd158, %rd157, %rd9;
	xor.b32  	%r1666, %r1661, -2147483648;
	shl.b64 	%rd159, %rd158, 2;
	add.s64 	%rd160, %rd22, %rd159;
	st.global.u32 	[%rd160+16896], %r1666;
	bar.warp.sync 	-1;
	ld.shared.u32 	%r1667, [%r350+18432];
	shr.u32 	%r1668, %r1667, %r2112;
	and.b32  	%r1669, %r1668, %r221;
	shl.b32 	%r1670, %r1669, 3;
	add.s32 	%r1671, %r1598, %r1670;
	ld.shared.u64 	%rd161, [%r1671];
	add.s64 	%rd162, %rd161, %rd9;
	xor.b32  	%r1672, %r1667, -2147483648;
	shl.b64 	%rd163, %rd162, 2;
	add.s64 	%rd164, %rd22, %rd163;
	st.global.u32 	[%rd164+18432], %r1672;
	bar.warp.sync 	-1;
	ld.shared.u32 	%r1673, [%r350+19968];
	shr.u32 	%r1674, %r1673, %r2112;
	and.b32  	%r1675, %r1674, %r221;
	shl.b32 	%r1676, %r1675, 3;
	add.s32 	%r1677, %r1598, %r1676;
	ld.shared.u64 	%rd165, [%r1677];
	add.s64 	%rd166, %rd165, %rd9;
	xor.b32  	%r1678, %r1673, -2147483648;
	shl.b64 	%rd167, %rd166, 2;
	add.s64 	%rd168, %rd22, %rd167;
	st.global.u32 	[%rd168+19968], %r1678;
	bar.warp.sync 	-1;
	ld.shared.u32 	%r1679, [%r350+21504];
	shr.u32 	%r1680, %r1679, %r2112;
	and.b32  	%r1681, %r1680, %r221;
	shl.b32 	%r1682, %r1681, 3;
	add.s32 	%r1683, %r1598, %r1682;
	ld.shared.u64 	%rd169, [%r1683];
	add.s64 	%rd170, %rd169, %rd9;
	xor.b32  	%r1684, %r1679, -2147483648;
	shl.b64 	%rd171, %rd170, 2;
	add.s64 	%rd172, %rd22, %rd171;
	st.global.u32 	[%rd172+21504], %r1684;
	bar.warp.sync 	-1;
	ld.shared.u32 	%r1685, [%r350+23040];
	shr.u32 	%r1686, %r1685, %r2112;
	and.b32  	%r1687, %r1686, %r221;
	shl.b32 	%r1688, %r1687, 3;
	add.s32 	%r1689, %r1598, %r1688;
	ld.shared.u64 	%rd173, [%r1689];
	add.s64 	%rd174, %rd173, %rd9;
	xor.b32  	%r1690, %r1685, -2147483648;
	shl.b64 	%rd175, %rd174, 2;
	add.s64 	%rd176, %rd22, %rd175;
	st.global.u32 	[%rd176+23040], %r1690;
	bar.warp.sync 	-1;
	ld.shared.u32 	%r1691, [%r350+24576];
	shr.u32 	%r1692, %r1691, %r2112;
	and.b32  	%r1693, %r1692, %r221;
	shl.b32 	%r1694, %r1693, 3;
	add.s32 	%r1695, %r1598, %r1694;
	ld.shared.u64 	%rd177, [%r1695];
	add.s64 	%rd178, %rd177, %rd9;
	xor.b32  	%r1696, %r1691, -2147483648;
	shl.b64 	%rd179, %rd178, 2;
	add.s64 	%rd180, %rd22, %rd179;
	st.global.u32 	[%rd180+24576], %r1696;
	bar.warp.sync 	-1;
	bra.uni 	$L__BB7_260;
$L__BB7_225:
	ld.param.u32 	%r2089, [_ZN3cub18CUB_300001_SM_10006detail10radix_sort29DeviceRadixSortOnesweepKernelINS1_5radix10policy_hubIiiyE10Policy1000ELNS0_9SortOrderE0EiiyiiNS1_21identity_decomposer_tEEEvPT5_SB_PT3_PKSC_PT1_PKSG_PT2_PKSK_T4_iiT6__param_8];
	mad.lo.s32 	%r351, %r3, -6528, %r2089;
	setp.ge.s32 	%p152, %r1, %r351;
	@%p152 bra 	$L__BB7_227;
	ld.param.u32 	%r2113, [_ZN3cub18CUB_300001_SM_10006detail10radix_sort29DeviceRadixSortOnesweepKernelINS1_5radix10policy_hubIiiyE10Policy1000ELNS0_9SortOrderE0EiiyiiNS1_21identity_decomposer_tEEEvPT5_SB_PT3_PKSC_PT1_PKSG_PT2_PKSK_T4_iiT6__param_9];
	ld.shared.u32 	%r1697, [%r350];
	shr.u32 	%r1698, %r1697, %r2113;
	and.b32  	%r1699, %r1698, %r221;
	shl.b32 	%r1700, %r1699, 3;
	add.s32 	%r1702, %r783, %r1700;
	ld.shared.u64 	%rd181, [%r1702+26112];
	xor.b32  	%r1703, %r1697, -2147483648;
	add.s64 	%rd182, %rd181, %rd9;
	shl.b64 	%rd183, %rd182, 2;
	add.s64 	%rd184, %rd22, %rd183;
	st.global.u32 	[%rd184], %r1703;
$L__BB7_227:
	bar.warp.sync 	-1;
	add.s32 	%r1704, %r1, 384;
	setp.ge.s32 	%p153, %r1704, %r351;
	@%p153 bra 	$L__BB7_229;
	ld.param.u32 	%r2114, [_ZN3cub18CUB_300001_SM_10006detail10radix_sort29DeviceRadixSortOnesweepKernelINS1_5radix10policy_hubIiiyE10Policy1000ELNS0_9SortOrderE0EiiyiiNS1_21identity_decomposer_tEEEvPT5_SB_PT3_PKSC_PT1_PKSG_PT2_PKSK_T4_iiT6__param_9];
	ld.shared.u32 	%r1705, [%r350+1536];
	shr.u32 	%r1706, %r1705, %r2114;
	and.b32  	%r1707, %r1706, %r221;
	shl.b32 	%r1708, %r1707, 3;
	add.s32 	%r1710, %r783, %r1708;
	ld.shared.u64 	%rd185, [%r1710+26112];
	xor.b32  	%r1711, %r1705, -2147483648;
	add.s64 	%rd186, %rd185, %rd9;
	shl.b64 	%rd187, %rd186, 2;
	add.s64 	%rd188, %rd22, %rd187;
	st.global.u32 	[%rd188+1536], %r1711;
$L__BB7_229:
	bar.warp.sync 	-1;
	add.s32 	%r1712, %r1, 768;
	setp.ge.s32 	%p154, %r1712, %r351;
	@%p154 bra 	$L__BB7_231;
	ld.param.u32 	%r2115, [_ZN3cub18CUB_300001_SM_10006detail10radix_sort29DeviceRadixSortOnesweepKernelINS1_5radix10policy_hubIiiyE10Policy1000ELNS0_9SortOrderE0EiiyiiNS1_21identity_decomposer_tEEEvPT5_SB_PT3_PKSC_PT1_PKSG_PT2_PKSK_T4_iiT6__param_9];
	ld.shared.u32 	%r1713, [%r350+3072];
	shr.u32 	%r1714, %r1713, %r2115;
	and.b32  	%r1715, %r1714, %r221;
	shl.b32 	%r1716, %r1715, 3;
	add.s32 	%r1718, %r783, %r1716;
	ld.shared.u64 	%rd189, [%r1718+26112];
	xor.b32  	%r1719, %r1713, -2147483648;
	add.s64 	%rd190, %rd189, %rd9;
	shl.b64 	%rd191, %rd190, 2;
	add.s64 	%rd192, %rd22, %rd191;
	st.global.u32 	[%rd192+3072], %r1719;
$L__BB7_231:
	bar.warp.sync 	-1;
	add.s32 	%r1720, %r1, 1152;
	setp.ge.s32 	%p155, %r1720, %r351;
	@%p155 bra 	$L__BB7_233;
	ld.param.u32 	%r2116, [_ZN3cub18CUB_300001_SM_10006detail10radix_sort29DeviceRadixSortOnesweepKernelINS1_5radix10policy_hubIiiyE10Policy1000ELNS0_9SortOrderE0EiiyiiNS1_21identity_decomposer_tEEEvPT5_SB_PT3_PKSC_PT1_PKSG_PT2_PKSK_T4_iiT6__param_9];
	ld.shared.u32 	%r1721, [%r350+4608];
	shr.u32 	%r1722, %r1721, %r2116;
	and.b32  	%r1723, %r1722, %r221;
	shl.b32 	%r1724, %r1723, 3;
	add.s32 	%r1726, %r783, %r1724;
	ld.shared.u64 	%rd193, [%r1726+26112];
	xor.b32  	%r1727, %r1721, -2147483648;
	add.s64 	%rd194, %rd193, %rd9;
	shl.b64 	%rd195, %rd194, 2;
	add.s64 	%rd196, %rd22, %rd195;
	st.global.u32 	[%rd196+4608], %r1727;
$L__BB7_233:
	bar.warp.sync 	-1;
	add.s32 	%r1728, %r1, 1536;
	setp.ge.s32 	%p156, %r1728, %r351;
	@%p156 bra 	$L__BB7_235;
	ld.param.u32 	%r2117, [_ZN3cub18CUB_300001_SM_10006detail10radix_sort29DeviceRadixSortOnesweepKernelINS1_5radix10policy_hubIiiyE10Policy1000ELNS0_9SortOrderE0EiiyiiNS1_21identity_decomposer_tEEEvPT5_SB_PT3_PKSC_PT1_PKSG_PT2_PKSK_T4_iiT6__param_9];
	ld.shared.u32 	%r1729, [%r350+6144];
	shr.u32 	%r1730, %r1729, %r2117;
	and.b32  	%r1731, %r1730, %r221;
	shl.b32 	%r1732, %r1731, 3;
	add.s32 	%r1734, %r783, %r1732;
	ld.shared.u64 	%rd197, [%r1734+26112];
	xor.b32  	%r1735, %r1729, -2147483648;
	add.s64 	%rd198, %rd197, %rd9;
	shl.b64 	%rd199, %rd198, 2;
	add.s64 	%rd200, %rd22, %rd199;
	st.global.u32 	[%rd200+6144], %r1735;
$L__BB7_235:
	bar.warp.sync 	-1;
	add.s32 	%r1736, %r1, 1920;
	setp.ge.s32 	%p157, %r1736, %r351;
	@%p157 bra 	$L__BB7_237;
	ld.param.u32 	%r2118, [_ZN3cub18CUB_300001_SM_10006detail10radix_sort29DeviceRadixSortOnesweepKernelINS1_5radix10policy_hubIiiyE10Policy1000ELNS0_9SortOrderE0EiiyiiNS1_21identity_decomposer_tEEEvPT5_SB_PT3_PKSC_PT1_PKSG_PT2_PKSK_T4_iiT6__param_9];
	ld.shared.u32 	%r1737, [%r350+7680];
	shr.u32 	%r1738, %r1737, %r2118;
	and.b32  	%r1739, %r1738, %r221;
	shl.b32 	%r1740, %r1739, 3;
	add.s32 	%r1742, %r783, %r1740;
	ld.shared.u64 	%rd201, [%r1742+26112];
	xor.b32  	%r1743, %r1737, -2147483648;
	add.s64 	%rd202, %rd201, %rd9;
	shl.b64 	%rd203, %rd202, 2;
	add.s64 	%rd204, %rd22, %rd203;
	st.global.u32 	[%rd204+7680], %r1743;
$L__BB7_237:
	bar.warp.sync 	-1;
	add.s32 	%r1744, %r1, 2304;
	setp.ge.s32 	%p158, %r1744, %r351;
	@%p158 bra 	$L__BB7_239;
	ld.param.u32 	%r2119, [_ZN3cub18CUB_300001_SM_10006detail10radix_sort29DeviceRadixSortOnesweepKernelINS1_5radix10policy_hubIiiyE10Policy1000ELNS0_9SortOrderE0EiiyiiNS1_21identity_decomposer_tEEEvPT5_SB_PT3_PKSC_PT1_PKSG_PT2_PKSK_T4_iiT6__param_9];
	ld.shared.u32 	%r1745, [%r350+9216];
	shr.u32 	%r1746, %r1745, %r2119;
	and.b32  	%r1747, %r1746, %r221;
	shl.b32 	%r1748, %r1747, 3;
	add.s32 	%r1750, %r783, %r1748;
	ld.shared.u64 	%rd205, [%r1750+26112];
	xor.b32  	%r1751, %r1745, -2147483648;
	add.s64 	%rd206, %rd205, %rd9;
	shl.b64 	%rd207, %rd206, 2;
	add.s64 	%rd208, %rd22, %rd207;
	st.global.u32 	[%rd208+9216], %r1751;
$L__BB7_239:
	bar.warp.sync 	-1;
	add.s32 	%r1752, %r1, 2688;
	setp.ge.s32 	%p159, %r1752, %r351;
	@%p159 bra 	$L__BB7_241;
	ld.param.u32 	%r2120, [_ZN3cub18CUB_300001_SM_10006detail10radix_sort29DeviceRadixSortOnesweepKernelINS1_5radix10policy_hubIiiyE10Policy1000ELNS0_9SortOrderE0EiiyiiNS1_21identity_decomposer_tEEEvPT5_SB_PT3_PKSC_PT1_PKSG_PT2_PKSK_T4_iiT6__param_9];
	ld.shared.u32 	%r1753, [%r350+10752];
	shr.u32 	%r1754, %r1753, %r2120;
	and.b32  	%r1755, %r1754, %r221;
	shl.b32 	%r1756, %r1755, 3;
	add.s32 	%r1758, %r783, %r1756;
	ld.shared.u64 	%rd209, [%r1758+26112];
	xor.b32  	%r1759, %r1753, -2147483648;
	add.s64 	%rd210, %rd209, %rd9;
	shl.b64 	%rd211, %rd210, 2;
	add.s64 	%rd212, %rd22, %rd211;
	st.global.u32 	[%rd212+10752], %r1759;
$L__BB7_241:
	bar.warp.sync 	-1;
	or.b32  	%r1760, %r1, 3072;
	setp.ge.s32 	%p160, %r1760, %r351;
	@%p160 bra 	$L__BB7_243;
	ld.param.u32 	%r2121, [_ZN3cub18CUB_300001_SM_10006detail10radix_sort29DeviceRadixSortOnesweepKernelINS1_5radix10policy_hubIiiyE10Policy1000ELNS0_9SortOrderE0EiiyiiNS1_21identity_decomposer_tEEEvPT5_SB_PT3_PKSC_PT1_PKSG_PT2_PKSK_T4_iiT6__param_9];
	ld.shared.u32 	%r1761, [%r350+12288];
	shr.u32 	%r1762, %r1761, %r2121;
	and.b32  	%r1763, %r1762, %r221;
	shl.b32 	%r1764, %r1763, 3;
	add.s32 	%r1766, %r783, %r1764;
	ld.shared.u64 	%rd213, [%r1766+26112];
	xor.b32  	%r1767, %r1761, -2147483648;
	add.s64 	%rd214, %rd213, %rd9;
	shl.b64 	%rd215, %rd214, 2;
	add.s64 	%rd216, %rd22, %rd215;
	st.global.u32 	[%rd216+12288], %r1767;
$L__BB7_243:
	bar.warp.sync 	-1;
	add.s32 	%r1768, %r1, 3456;
	setp.ge.s32 	%p161, %r1768, %r351;
	@%p161 bra 	$L__BB7_245;
	ld.param.u32 	%r2122, [_ZN3cub18CUB_300001_SM_10006detail10radix_sort29DeviceRadixSortOnesweepKernelINS1_5radix10policy_hubIiiyE10Policy1000ELNS0_9SortOrderE0EiiyiiNS1_21identity_decomposer_tEEEvPT5_SB_PT3_PKSC_PT1_PKSG_PT2_PKSK_T4_iiT6__param_9];
	ld.shared.u32 	%r1769, [%r350+13824];
	shr.u32 	%r1770, %r1769, %r2122;
	and.b32  	%r1771, %r1770, %r221;
	shl.b32 	%r1772, %r1771, 3;
	add.s32 	%r1774, %r783, %r1772;
	ld.shared.u64 	%rd217, [%r1774+26112];
	xor.b32  	%r1775, %r1769, -2147483648;
	add.s64 	%rd218, %rd217, %rd9;
	shl.b64 	%rd219, %rd218, 2;
	add.s64 	%rd220, %rd22, %rd219;
	st.global.u32 	[%rd220+13824], %r1775;
$L__BB7_245:
	bar.warp.sync 	-1;
	add.s32 	%r1776, %r1, 3840;
	setp.ge.s32 	%p162, %r1776, %r351;
	@%p162 bra 	$L__BB7_247;
	ld.param.u32 	%r2123, [_ZN3cub18CUB_300001_SM_10006detail10radix_sort29DeviceRadixSortOnesweepKernelINS1_5radix10policy_hubIiiyE10Policy1000ELNS0_9SortOrderE0EiiyiiNS1_21identity_decomposer_tEEEvPT5_SB_PT3_PKSC_PT1_PKSG_PT2_PKSK_T4_iiT6__param_9];
	ld.shared.u32 	%r1777, [%r350+15360];
	shr.u32 	%r1778, %r1777, %r2123;
	and.b32  	%r1779, %r1778, %r221;
	shl.b32 	%r1780, %r1779, 3;
	add.s32 	%r1782, %r783, %r1780;
	ld.shared.u64 	%rd221, [%r1782+26112];
	xor.b32  	%r1783, %r1777, -2147483648;
	add.s64 	%rd222, %rd221, %rd9;
	shl.b64 	%rd223, %rd222, 2;
	add.s64 	%rd224, %rd22, %rd223;
	st.global.u32 	[%rd224+15360], %r1783;
$L__BB7_247:
	bar.warp.sync 	-1;
	add.s32 	%r1784, %r1, 4224;
	setp.ge.s32 	%p163, %r1784, %r351;
	@%p163 bra 	$L__BB7_249;
	ld.param.u32 	%r2124, [_ZN3cub18CUB_300001_SM_10006detail10radix_sort29DeviceRadixSortOnesweepKernelINS1_5radix10policy_hubIiiyE10Policy1000ELNS0_9SortOrderE0EiiyiiNS1_21identity_decomposer_tEEEvPT5_SB_PT3_PKSC_PT1_PKSG_PT2_PKSK_T4_iiT6__param_9];
	ld.shared.u32 	%r1785, [%r350+16896];
	shr.u32 	%r1786, %r1785, %r2124;
	and.b32  	%r1787, %r1786, %r221;
	shl.b32 	%r1788, %r1787, 3;
	add.s32 	%r1790, %r783, %r1788;
	ld.shared.u64 	%rd225, [%r1790+26112];
	xor.b32  	%r1791, %r1785, -2147483648;
	add.s64 	%rd226, %rd225, %rd9;
	shl.b64 	%rd227, %rd226, 2;
	add.s64 	%rd228, %rd22, %rd227;
	st.global.u32 	[%rd228+16896], %r1791;
$L__BB7_249:
	bar.warp.sync 	-1;
	add.s32 	%r1792, %r1, 4608;
	setp.ge.s32 	%p164, %r1792, %r351;
	@%p164 bra 	$L__BB7_251;
	ld.param.u32 	%r2125, [_ZN3cub18CUB_300001_SM_10006detail10radix_sort29DeviceRadixSortOnesweepKernelINS1_5radix10policy_hubIiiyE10Policy1000ELNS0_9SortOrderE0EiiyiiNS1_21identity_decomposer_tEEEvPT5_SB_PT3_PKSC_PT1_PKSG_PT2_PKSK_T4_iiT6__param_9];
	ld.shared.u32 	%r1793, [%r350+18432];
	shr.u32 	%r1794, %r1793, %r2125;
	and.b32  	%r1795, %r1794, %r221;
	shl.b32 	%r1796, %r1795, 3;
	add.s32 	%r1798, %r783, %r1796;
	ld.shared.u64 	%rd229, [%r1798+26112];
	xor.b32  	%r1799, %r1793, -2147483648;
	add.s64 	%rd230, %rd229, %rd9;
	shl.b64 	%rd231, %rd230, 2;
	add.s64 	%rd232, %rd22, %rd231;
	st.global.u32 	[%rd232+18432], %r1799;
$L__BB7_251:
	bar.warp.sync 	-1;
	add.s32 	%r1800, %r1, 4992;
	setp.ge.s32 	%p165, %r1800, %r351;
	@%p165 bra 	$L__BB7_253;
	ld.param.u32 	%r2126, [_ZN3cub18CUB_300001_SM_10006detail10radix_sort29DeviceRadixSortOnesweepKernelINS1_5radix10policy_hubIiiyE10Policy1000ELNS0_9SortOrderE0EiiyiiNS1_21identity_decomposer_tEEEvPT5_SB_PT3_PKSC_PT1_PKSG_PT2_PKSK_T4_iiT6__param_9];
	ld.shared.u32 	%r1801, [%r350+19968];
	shr.u32 	%r1802, %r1801, %r2126;
	and.b32  	%r1803, %r1802, %r221;
	shl.b32 	%r1804, %r1803, 3;
	add.s32 	%r1806, %r783, %r1804;
	ld.shared.u64 	%rd233, [%r1806+26112];
	xor.b32  	%r1807, %r1801, -2147483648;
	add.s64 	%rd234, %rd233, %rd9;
	shl.b64 	%rd235, %rd234, 2;
	add.s64 	%rd236, %rd22, %rd235;
	st.global.u32 	[%rd236+19968], %r1807;
$L__BB7_253:
	bar.warp.sync 	-1;
	add.s32 	%r1808, %r1, 5376;
	setp.ge.s32 	%p166, %r1808, %r351;
	@%p166 bra 	$L__BB7_255;
	ld.param.u32 	%r2127, [_ZN3cub18CUB_300001_SM_10006detail10radix_sort29DeviceRadixSortOnesweepKernelINS1_5radix10policy_hubIiiyE10Policy1000ELNS0_9SortOrderE0EiiyiiNS1_21identity_decomposer_tEEEvPT5_SB_PT3_PKSC_PT1_PKSG_PT2_PKSK_T4_iiT6__param_9];
	ld.shared.u32 	%r1809, [%r350+21504];
	shr.u32 	%r1810, %r1809, %r2127;
	and.b32  	%r1811, %r1810, %r221;
	shl.b32 	%r1812, %r1811, 3;
	add.s32 	%r1814, %r783, %r1812;
	ld.shared.u64 	%rd237, [%r1814+26112];
	xor.b32  	%r1815, %r1809, -2147483648;
	add.s64 	%rd238, %rd237, %rd9;
	shl.b64 	%rd239, %rd238, 2;
	add.s64 	%rd240, %rd22, %rd239;
	st.global.u32 	[%rd240+21504], %r1815;
$L__BB7_255:
	bar.warp.sync 	-1;
	add.s32 	%r1816, %r1, 5760;
	setp.ge.s32 	%p167, %r1816, %r351;
	@%p167 bra 	$L__BB7_257;
	ld.param.u32 	%r2128, [_ZN3cub18CUB_300001_SM_10006detail10radix_sort29DeviceRadixSortOnesweepKernelINS1_5radix10policy_hubIiiyE10Policy1000ELNS0_9SortOrderE0EiiyiiNS1_21identity_decomposer_tEEEvPT5_SB_PT3_PKSC_PT1_PKSG_PT2_PKSK_T4_iiT6__param_9];
	ld.shared.u32 	%r1817, [%r350+23040];
	shr.u32 	%r1818, %r1817, %r2128;
	and.b32  	%r1819, %r1818, %r221;
	shl.b32 	%r1820, %r1819, 3;
	add.s32 	%r1822, %r783, %r1820;
	ld.shared.u64 	%rd241, [%r1822+26112];
	xor.b32  	%r1823, %r1817, -2147483648;
	add.s64 	%rd242, %rd241, %rd9;
	shl.b64 	%rd243, %rd242, 2;
	add.s64 	%rd244, %rd22, %rd243;
	st.global.u32 	[%rd244+23040], %r1823;
$L__BB7_257:
	bar.warp.sync 	-1;
	or.b32  	%r1824, %r1, 6144;
	setp.ge.s32 	%p168, %r1824, %r351;
	@%p168 bra 	$L__BB7_259;
	ld.param.u32 	%r2129, [_ZN3cub18CUB_300001_SM_10006detail10radix_sort29DeviceRadixSortOnesweepKernelINS1_5radix10policy_hubIiiyE10Policy1000ELNS0_9SortOrderE0EiiyiiNS1_21identity_decomposer_tEEEvPT5_SB_PT3_PKSC_PT1_PKSG_PT2_PKSK_T4_iiT6__param_9];
	ld.shared.u32 	%r1825, [%r350+24576];
	shr.u32 	%r1826, %r1825, %r2129;
	and.b32  	%r1827, %r1826, %r221;
	shl.b32 	%r1828, %r1827, 3;
	add.s32 	%r1830, %r783, %r1828;
	ld.shared.u64 	%rd245, [%r1830+26112];
	xor.b32  	%r1831, %r1825, -2147483648;
	add.s64 	%rd246, %rd245, %rd9;
	shl.b64 	%rd247, %rd246, 2;
	add.s64 	%rd248, %rd22, %rd247;
	st.global.u32 	[%rd248+24576], %r1831;
$L__BB7_259:
	bar.warp.sync 	-1;
$L__BB7_260:
	ld.param.u32 	%r2130, [_ZN3cub18CUB_300001_SM_10006detail10radix_sort29DeviceRadixSortOnesweepKernelINS1_5radix10policy_hubIiiyE10Policy1000ELNS0_9SortOrderE0EiiyiiNS1_21identity_decomposer_tEEEvPT5_SB_PT3_PKSC_PT1_PKSG_PT2_PKSK_T4_iiT6__param_9];
	ld.param.u32 	%r2090, [_ZN3cub18CUB_300001_SM_10006detail10radix_sort29DeviceRadixSortOnesweepKernelINS1_5radix10policy_hubIiiyE10Policy1000ELNS0_9SortOrderE0EiiyiiNS1_21identity_decomposer_tEEEvPT5_SB_PT3_PKSC_PT1_PKSG_PT2_PKSK_T4_iiT6__param_8];
	setp.gt.s32 	%p169, %r349, %r2090;
	ld.shared.u32 	%r1832, [%r350];
	shr.u32 	%r1833, %r1832, %r2130;
	and.b32  	%r352, %r1833, %r221;
	ld.shared.u32 	%r1834, [%r350+1536];
	shr.u32 	%r1835, %r1834, %r2130;
	and.b32  	%r353, %r1835, %r221;
	ld.shared.u32 	%r1836, [%r350+3072];
	shr.u32 	%r1837, %r1836, %r2130;
	and.b32  	%r354, %r1837, %r221;
	ld.shared.u32 	%r1838, [%r350+4608];
	shr.u32 	%r1839, %r1838, %r2130;
	and.b32  	%r355, %r1839, %r221;
	ld.shared.u32 	%r1840, [%r350+6144];
	shr.u32 	%r1841, %r1840, %r2130;
	and.b32  	%r356, %r1841, %r221;
	ld.shared.u32 	%r1842, [%r350+7680];
	shr.u32 	%r1843, %r1842, %r2130;
	and.b32  	%r357, %r1843, %r221;
	ld.shared.u32 	%r1844, [%r350+9216];
	shr.u32 	%r1845, %r1844, %r2130;
	and.b32  	%r358, %r1845, %r221;
	ld.shared.u32 	%r1846, [%r350+10752];
	shr.u32 	%r1847, %r1846, %r2130;
	and.b32  	%r359, %r1847, %r221;
	ld.shared.u32 	%r1848, [%r350+12288];
	shr.u32 	%r1849, %r1848, %r2130;
	and.b32  	%r360, %r1849, %r221;
	ld.shared.u32 	%r1850, [%r350+13824];
	shr.u32 	%r1851, %r1850, %r2130;
	and.b32  	%r361, %r1851, %r221;
	ld.shared.u32 	%r1852, [%r350+15360];
	shr.u32 	%r1853, %r1852, %r2130;
	and.b32  	%r362, %r1853, %r221;
	ld.shared.u32 	%r1854, [%r350+16896];
	shr.u32 	%r1855, %r1854, %r2130;
	and.b32  	%r363, %r1855, %r221;
	ld.shared.u32 	%r1856, [%r350+18432];
	shr.u32 	%r1857, %r1856, %r2130;
	and.b32  	%r364, %r1857, %r221;
	ld.shared.u32 	%r1858, [%r350+19968];
	shr.u32 	%r1859, %r1858, %r2130;
	and.b32  	%r365, %r1859, %r221;
	ld.shared.u32 	%r1860, [%r350+21504];
	shr.u32 	%r1861, %r1860, %r2130;
	and.b32  	%r366, %r1861, %r221;
	ld.shared.u32 	%r1862, [%r350+23040];
	shr.u32 	%r1863, %r1862, %r2130;
	and.b32  	%r367, %r1863, %r221;
	ld.shared.u32 	%r1864, [%r350+24576];
	shr.u32 	%r1865, %r1864, %r2130;
	and.b32  	%r368, %r1865, %r221;
	@%p169 bra 	$L__BB7_262;
	ld.param.u64 	%rd443, [_ZN3cub18CUB_300001_SM_10006detail10radix_sort29DeviceRadixSortOnesweepKernelINS1_5radix10policy_hubIiiyE10Policy1000ELNS0_9SortOrderE0EiiyiiNS1_21identity_decomposer_tEEEvPT5_SB_PT3_PKSC_PT1_PKSG_PT2_PKSK_T4_iiT6__param_7];
	cvta.to.global.u64 	%rd249, %rd443;
	and.b32  	%r1869, %r1, 31;
	or.b32  	%r1870, %r647, %r1869;
	cvt.u64.u32 	%rd250, %r1870;
	mul.lo.s32 	%r1871, %r3, 6528;
	cvt.s64.s32 	%rd251, %r1871;
	add.s64 	%rd252, %rd250, %rd251;
	shl.b64 	%rd253, %rd252, 2;
	add.s64 	%rd254, %rd249, %rd253;
	ld.global.u32 	%r2266, [%rd254];
	ld.global.u32 	%r2267, [%rd254+128];
	ld.global.u32 	%r2268, [%rd254+256];
	ld.global.u32 	%r2269, [%rd254+384];
	ld.global.u32 	%r2270, [%rd254+512];
	ld.global.u32 	%r2271, [%rd254+640];
	ld.global.u32 	%r2272, [%rd254+768];
	ld.global.u32 	%r2273, [%rd254+896];
	ld.global.u32 	%r2274, [%rd254+1024];
	ld.global.u32 	%r2275, [%rd254+1152];
	ld.global.u32 	%r2276, [%rd254+1280];
	ld.global.u32 	%r2277, [%rd254+1408];
	ld.global.u32 	%r2278, [%rd254+1536];
	ld.global.u32 	%r2279, [%rd254+1664];
	ld.global.u32 	%r2280, [%rd254+1792];
	ld.global.u32 	%r2281, [%rd254+1920];
	ld.global.u32 	%r2282, [%rd254+2048];
	bra.uni 	$L__BB7_296;
$L__BB7_262:
	ld.param.u32 	%r2091, [_ZN3cub18CUB_300001_SM_10006detail10radix_sort29DeviceRadixSortOnesweepKernelINS1_5radix10policy_hubIiiyE10Policy1000ELNS0_9SortOrderE0EiiyiiNS1_21identity_decomposer_tEEEvPT5_SB_PT3_PKSC_PT1_PKSG_PT2_PKSK_T4_iiT6__param_8];
	ld.param.u64 	%rd444, [_ZN3cub18CUB_300001_SM_10006detail10radix_sort29DeviceRadixSortOnesweepKernelINS1_5radix10policy_hubIiiyE10Policy1000ELNS0_9SortOrderE0EiiyiiNS1_21identity_decomposer_tEEEvPT5_SB_PT3_PKSC_PT1_PKSG_PT2_PKSK_T4_iiT6__param_7];
	cvta.to.global.u64 	%rd255, %rd444;
	add.s64 	%rd23, %rd255, %rd63;
	cvt.u32.u64 	%r1874, %rd7;
	sub.s32 	%r386, %r2091, %r649;
	setp.ge.s32 	%p170, %r1874, %r386;
	@%p170 bra 	$L__BB7_264;
	ld.global.u32 	%r2266, [%rd23];
$L__BB7_264:
	add.s32 	%r1877, %r1874, 32;
	setp.ge.s32 	%p171, %r1877, %r386;
	@%p171 bra 	$L__BB7_266;
	ld.global.u32 	%r2267, [%rd23+128];
$L__BB7_266:
	add.s32 	%r1880, %r1874, 64;
	setp.ge.s32 	%p172, %r1880, %r386;
	@%p172 bra 	$L__BB7_268;
	ld.global.u32 	%r2268, [%rd23+256];
$L__BB7_268:
	add.s32 	%r1883, %r1874, 96;
	setp.ge.s32 	%p173, %r1883, %r386;
	@%p173 bra 	$L__BB7_270;
	ld.global.u32 	%r2269, [%rd23+384];
$L__BB7_270:
	add.s32 	%r1886, %r1874, 128;
	setp.ge.s32 	%p174, %r1886, %r386;
	@%p174 bra 	$L__BB7_272;
	ld.global.u32 	%r2270, [%rd23+512];
$L__BB7_272:
	add.s32 	%r1889, %r1874, 160;
	setp.ge.s32 	%p175, %r1889, %r386;
	@%p175 bra 	$L__BB7_274;
	ld.global.u32 	%r2271, [%rd23+640];
$L__BB7_274:
	add.s32 	%r1892, %r1874, 192;
	setp.ge.s32 	%p176, %r1892, %r386;
	@%p176 bra 	$L__BB7_276;
	ld.global.u32 	%r2272, [%rd23+768];
$L__BB7_276:
	add.s32 	%r1895, %r1874, 224;
	setp.ge.s32 	%p177, %r1895, %r386;
	@%p177 bra 	$L__BB7_278;
	ld.param.u64 	%rd445, [_ZN3cub18CUB_300001_SM_10006detail10radix_sort29DeviceRadixSortOnesweepKernelINS1_5radix10policy_hubIiiyE10Policy1000ELNS0_9SortOrderE0EiiyiiNS1_21identity_decomposer_tEEEvPT5_SB_PT3_PKSC_PT1_PKSG_PT2_PKSK_T4_iiT6__param_7];
	cvta.to.global.u64 	%rd259, %rd445;
	cvt.s64.s32 	%rd260, %r649;
	add.s64 	%rd261, %rd7, %rd260;
	shl.b64 	%rd262, %rd261, 2;
	add.s64 	%rd263, %rd259, %rd262;
	ld.global.u32 	%r2273, [%rd263+896];
$L__BB7_278:
	add.s32 	%r1899, %r1874, 256;
	setp.ge.s32 	%p178, %r1899, %r386;
	@%p178 bra 	$L__BB7_280;
	ld.param.u64 	%rd446, [_ZN3cub18CUB_300001_SM_10006detail10radix_sort29DeviceRadixSortOnesweepKernelINS1_5radix10policy_hubIiiyE10Policy1000ELNS0_9SortOrderE0EiiyiiNS1_21identity_decomposer_tEEEvPT5_SB_PT3_PKSC_PT1_PKSG_PT2_PKSK_T4_iiT6__param_7];
	cvta.to.global.u64 	%rd264, %rd446;
	cvt.s64.s32 	%rd265, %r649;
	add.s64 	%rd266, %rd7, %rd265;
	shl.b64 	%rd267, %rd266, 2;
	add.s64 	%rd268, %rd264, %rd267;
	ld.global.u32 	%r2274, [%rd268+1024];
$L__BB7_280:
	add.s32 	%r1903, %r1874, 288;
	setp.ge.s32 	%p179, %r1903, %r386;
	@%p179 bra 	$L__BB7_282;
	ld.param.u64 	%rd447, [_ZN3cub18CUB_300001_SM_10006detail10radix_sort29DeviceRadixSortOnesweepKernelINS1_5radix10policy_hubIiiyE10Policy1000ELNS0_9SortOrderE0EiiyiiNS1_21identity_decomposer_tEEEvPT5_SB_PT3_PKSC_PT1_PKSG_PT2_PKSK_T4_iiT6__param_7];
	cvta.to.global.u64 	%rd269, %rd447;
	cvt.s64.s32 	%rd270, %r649;
	add.s64 	%rd271, %rd7, %rd270;
	shl.b64 	%rd272, %rd271, 2;
	add.s64 	%rd273, %rd269, %rd272;
	ld.global.u32 	%r2275, [%rd273+1152];
$L__BB7_282:
	add.s32 	%r1907, %r1874, 320;
	setp.ge.s32 	%p180, %r1907, %r386;
	@%p180 bra 	$L__BB7_284;
	ld.param.u64 	%rd448, [_ZN3cub18CUB_300001_SM_10006detail10radix_sort29DeviceRadixSortOnesweepKernelINS1_5radix10policy_hubIiiyE10Policy1000ELNS0_9SortOrderE0EiiyiiNS1_21identity_decomposer_tEEEvPT5_SB_PT3_PKSC_PT1_PKSG_PT2_PKSK_T4_iiT6__param_7];
	cvta.to.global.u64 	%rd274, %rd448;
	cvt.s64.s32 	%rd275, %r649;
	add.s64 	%rd276, %rd7, %rd275;
	shl.b64 	%rd277, %rd276, 2;
	add.s64 	%rd278, %rd274, %rd277;
	ld.global.u32 	%r2276, [%rd278+1280];
$L__BB7_284:
	add.s32 	%r1911, %r1874, 352;
	setp.ge.s32 	%p181, %r1911, %r386;
	@%p181 bra 	$L__BB7_286;
	ld.param.u64 	%rd449, [_ZN3cub18CUB_300001_SM_10006detail10radix_sort29DeviceRadixSortOnesweepKernelINS1_5radix10policy_hubIiiyE10Policy1000ELNS0_9SortOrderE0EiiyiiNS1_21identity_decomposer_tEEEvPT5_SB_PT3_PKSC_PT1_PKSG_PT2_PKSK_T4_iiT6__param_7];
	cvta.to.global.u64 	%rd279, %rd449;
	mul.lo.s32 	%r1912, %r3, 6528;
	cvt.s64.s32 	%rd280, %r1912;
	add.s64 	%rd281, %rd7, %rd280;
	shl.b64 	%rd282, %rd281, 2;
	add.s64 	%rd283, %rd279, %rd282;
	ld.global.u32 	%r2277, [%rd283+1408];
$L__BB7_286:
	add.s32 	%r1915, %r1874, 384;
	setp.ge.s32 	%p182, %r1915, %r386;
	@%p182 bra 	$L__BB7_288;
	ld.param.u64 	%rd450, [_ZN3cub18CUB_300001_SM_10006detail10radix_sort29DeviceRadixSortOnesweepKernelINS1_5radix10policy_hubIiiyE10Policy1000ELNS0_9SortOrderE0EiiyiiNS1_21identity_decomposer_tEEEvPT5_SB_PT3_PKSC_PT1_PKSG_PT2_PKSK_T4_iiT6__param_7];
	cvta.to.global.u64 	%rd284, %rd450;
	mul.lo.s32 	%r1916, %r3, 6528;
	cvt.s64.s32 	%rd285, %r1916;
	add.s64 	%rd286, %rd7, %rd285;
	shl.b64 	%rd287, %rd286, 2;
	add.s64 	%rd288, %rd284, %rd287;
	ld.global.u32 	%r2278, [%rd288+1536];
$L__BB7_288:
	cvt.u32.u64 	%r1918, %rd7;
	add.s32 	%r1919, %r1918, 416;
	setp.ge.s32 	%p183, %r1919, %r386;
	@%p183 bra 	$L__BB7_290;
	ld.param.u64 	%rd451, [_ZN3cub18CUB_300001_SM_10006detail10radix_sort29DeviceRadixSortOnesweepKernelINS1_5radix10policy_hubIiiyE10Policy1000ELNS0_9SortOrderE0EiiyiiNS1_21identity_decomposer_tEEEvPT5_SB_PT3_PKSC_PT1_PKSG_PT2_PKSK_T4_iiT6__param_7];
	cvta.to.global.u64 	%rd289, %rd451;
	mul.lo.s32 	%r1920, %r3, 6528;
	cvt.s64.s32 	%rd290, %r1920;
	add.s64 	%rd291, %rd7, %rd290;
	shl.b64 	%rd292, %rd291, 2;
	add.s64 	%rd293, %rd289, %rd292;
	ld.global.u32 	%r2279, [%rd293+1664];
$L__BB7_290:
	cvt.u32.u64 	%r1922, %rd7;
	add.s32 	%r1923, %r1922, 448;
	setp.ge.s32 	%p184, %r1923, %r386;
	@%p184 bra 	$L__BB7_292;
	ld.param.u64 	%rd452, [_ZN3cub18CUB_300001_SM_10006detail10radix_sort29DeviceRadixSortOnesweepKernelINS1_5radix10policy_hubIiiyE10Policy1000ELNS0_9SortOrderE0EiiyiiNS1_21identity_decomposer_tEEEvPT5_SB_PT3_PKSC_PT1_PKSG_PT2_PKSK_T4_iiT6__param_7];
	cvta.to.global.u64 	%rd294, %rd452;
	mul.lo.s32 	%r1924, %r3, 6528;
	cvt.s64.s32 	%rd295, %r1924;
	add.s64 	%rd296, %rd7, %rd295;
	shl.b64 	%rd297, %rd296, 2;
	add.s64 	%rd298, %rd294, %rd297;
	ld.global.u32 	%r2280, [%rd298+1792];
$L__BB7_292:
	cvt.u32.u64 	%r1926, %rd7;
	add.s32 	%r1927, %r1926, 480;
	setp.ge.s32 	%p185, %r1927, %r386;
	@%p185 bra 	$L__BB7_294;
	ld.param.u64 	%rd453, [_ZN3cub18CUB_300001_SM_10006detail10radix_sort29DeviceRadixSortOnesweepKernelINS1_5radix10policy_hubIiiyE10Policy1000ELNS0_9SortOrderE0EiiyiiNS1_21identity_decomposer_tEEEvPT5_SB_PT3_PKSC_PT1_PKSG_PT2_PKSK_T4_iiT6__param_7];
	cvta.to.global.u64 	%rd299, %rd453;
	mul.lo.s32 	%r1928, %r3, 6528;
	cvt.s64.s32 	%rd300, %r1928;
	add.s64 	%rd301, %rd7, %rd300;
	shl.b64 	%rd302, %rd301, 2;
	add.s64 	%rd303, %rd299, %rd302;
	ld.global.u32 	%r2281, [%rd303+1920];
$L__BB7_294:
	cvt.u32.u64 	%r1930, %rd7;
	add.s32 	%r1931, %r1930, 512;
	setp.ge.s32 	%p186, %r1931, %r386;
	@%p186 bra 	$L__BB7_296;
	ld.param.u64 	%rd454, [_ZN3cub18CUB_300001_SM_10006detail10radix_sort29DeviceRadixSortOnesweepKernelINS1_5radix10policy_hubIiiyE10Policy1000ELNS0_9SortOrderE0EiiyiiNS1_21identity_decomposer_tEEEvPT5_SB_PT3_PKSC_PT1_PKSG_PT2_PKSK_T4_iiT6__param_7];
	cvta.to.global.u64 	%rd304, %rd454;
	mov.u32 	%r1932, %tid.x;
	and.b32  	%r1933, %r1932, 992;
	mul.lo.s32 	%r1934, %r1933, 17;
	and.b32  	%r1935, %r1932, 31;
	or.b32  	%r1936, %r1934, %r1935;
	cvt.u64.u32 	%rd305, %r1936;
	mul.lo.s32 	%r1937, %r3, 6528;
	cvt.s64.s32 	%rd306, %r1937;
	add.s64 	%rd307, %rd305, %rd306;
	shl.b64 	%rd308, %rd307, 2;
	add.s64 	%rd309, %rd304, %rd308;
	ld.global.u32 	%r2282, [%rd309+2048];
$L__BB7_296:
	ld.param.u32 	%r2092, [_ZN3cub18CUB_300001_SM_10006detail10radix_sort29DeviceRadixSortOnesweepKernelINS1_5radix10policy_hubIiiyE10Policy1000ELNS0_9SortOrderE0EiiyiiNS1_21identity_decomposer_tEEEvPT5_SB_PT3_PKSC_PT1_PKSG_PT2_PKSK_T4_iiT6__param_8];
	ld.param.u64 	%rd441, [_ZN3cub18CUB_300001_SM_10006detail10radix_sort29DeviceRadixSortOnesweepKernelINS1_5radix10policy_hubIiiyE10Policy1000ELNS0_9SortOrderE0EiiyiiNS1_21identity_decomposer_tEEEvPT5_SB_PT3_PKSC_PT1_PKSG_PT2_PKSK_T4_iiT6__param_6];
	cvta.to.global.u64 	%rd24, %rd441;
	mov.u32 	%r437, %tid.x;
	cvt.u64.u32 	%rd25, %r437;
	shl.b32 	%r1938, %r437, 2;
	mov.u32 	%r1939, _ZZN3cub18CUB_300001_SM_10006detail10radix_sort29DeviceRadixSortOnesweepKernelINS1_5radix10policy_hubIiiyE10Policy1000ELNS0_9SortOrderE0EiiyiiNS1_21identity_decomposer_tEEEvPT5_SB_PT3_PKSC_PT1_PKSG_PT2_PKSK_T4_iiT6_E1s;
	add.s32 	%r438, %r1939, %r1938;
	mad.lo.s32 	%r1940, %r3, 6528, 6528;
	setp.gt.s32 	%p187, %r1940, %r2092;
	bar.sync 	0;
	st.shared.u32 	[%r323+-4], %r2266;
	st.shared.u32 	[%r324+-4], %r2267;
	st.shared.u32 	[%r325+-4], %r2268;
	st.shared.u32 	[%r326+-4], %r2269;
	st.shared.u32 	[%r327+-4], %r2270;
	st.shared.u32 	[%r328+-4], %r2271;
	st.shared.u32 	[%r329+-4], %r2272;
	st.shared.u32 	[%r330+-4], %r2273;
	st.shared.u32 	[%r331+-4], %r2274;
	st.shared.u32 	[%r332+-4], %r2275;
	st.shared.u32 	[%r333+-4], %r2276;
	st.shared.u32 	[%r334+-4], %r2277;
	st.shared.u32 	[%r335+-4], %r2278;
	st.shared.u32 	[%r336+-4], %r2279;
	st.shared.u32 	[%r337+-4], %r2280;
	st.shared.u32 	[%r338+-4], %r2281;
	st.shared.u32 	[%r339+-4], %r2282;
	bar.sync 	0;
	@%p187 bra 	$L__BB7_298;
	ld.shared.u32 	%r1941, [%r438];
	shl.b32 	%r1942, %r352, 3;
	add.s32 	%r1944, %r1939, 26112;
	add.s32 	%r1945, %r1944, %r1942;
	ld.shared.u64 	%rd310, [%r1945];
	add.s64 	%rd311, %rd310, %rd25;
	shl.b64 	%rd312, %rd311, 2;
	add.s64 	%rd313, %rd24, %rd312;
	st.global.u32 	[%rd313], %r1941;
	bar.warp.sync 	-1;
	ld.shared.u32 	%r1946, [%r438+1536];
	shl.b32 	%r1947, %r353, 3;
	add.s32 	%r1948, %r1944, %r1947;
	ld.shared.u64 	%rd314, [%r1948];
	add.s64 	%rd315, %rd314, %rd25;
	shl.b64 	%rd316, %rd315, 2;
	add.s64 	%rd317, %rd24, %rd316;
	st.global.u32 	[%rd317+1536], %r1946;
	bar.warp.sync 	-1;
	ld.shared.u32 	%r1949, [%r438+3072];
	shl.b32 	%r1950, %r354, 3;
	add.s32 	%r1951, %r1944, %r1950;
	ld.shared.u64 	%rd318, [%r1951];
	add.s64 	%rd319, %rd318, %rd25;
	shl.b64 	%rd320, %rd319, 2;
	add.s64 	%rd321, %rd24, %rd320;
	st.global.u32 	[%rd321+3072], %r1949;
	bar.warp.sync 	-1;
	ld.shared.u32 	%r1952, [%r438+4608];
	shl.b32 	%r1953, %r355, 3;
	add.s32 	%r1954, %r1944, %r1953;
	ld.shared.u64 	%rd322, [%r1954];
	add.s64 	%rd323, %rd322, %rd25;
	shl.b64 	%rd324, %rd323, 2;
	add.s64 	%rd325, %rd24, %rd324;
	st.global.u32 	[%rd325+4608], %r1952;
	bar.warp.sync 	-1;
	ld.shared.u32 	%r1955, [%r438+6144];
	shl.b32 	%r1956, %r356, 3;
	add.s32 	%r1957, %r1944, %r1956;
	ld.shared.u64 	%rd326, [%r1957];
	add.s64 	%rd327, %rd326, %rd25;
	shl.b64 	%rd328, %rd327, 2;
	add.s64 	%rd329, %rd24, %rd328;
	st.global.u32 	[%rd329+6144], %r1955;
	bar.warp.sync 	-1;
	ld.shared.u32 	%r1958, [%r438+7680];
	shl.b32 	%r1959, %r357, 3;
	add.s32 	%r1960, %r1944, %r1959;
	ld.shared.u64 	%rd330, [%r1960];
	add.s64 	%rd331, %rd330, %rd25;
	shl.b64 	%rd332, %rd331, 2;
	add.s64 	%rd333, %rd24, %rd332;
	st.global.u32 	[%rd333+7680], %r1958;
	bar.warp.sync 	-1;
	ld.shared.u32 	%r1961, [%r438+9216];
	shl.b32 	%r1962, %r358, 3;
	add.s32 	%r1963, %r1944, %r1962;
	ld.shared.u64 	%rd334, [%r1963];
	add.s64 	%rd335, %rd334, %rd25;
	shl.b64 	%rd336, %rd335, 2;
	add.s64 	%rd337, %rd24, %rd336;
	st.global.u32 	[%rd337+9216], %r1961;
	bar.warp.sync 	-1;
	ld.shared.u32 	%r1964, [%r438+10752];
	shl.b32 	%r1965, %r359, 3;
	add.s32 	%r1966, %r1944, %r1965;
	ld.shared.u64 	%rd338, [%r1966];
	add.s64 	%rd339, %rd338, %rd25;
	shl.b64 	%rd340, %rd339, 2;
	add.s64 	%rd341, %rd24, %rd340;
	st.global.u32 	[%rd341+10752], %r1964;
	bar.warp.sync 	-1;
	ld.shared.u32 	%r1967, [%r438+12288];
	shl.b32 	%r1968, %r360, 3;
	add.s32 	%r1969, %r1944, %r1968;
	ld.shared.u64 	%rd342, [%r1969];
	add.s64 	%rd343, %rd342, %rd25;
	shl.b64 	%rd344, %rd343, 2;
	add.s64 	%rd345, %rd24, %rd344;
	st.global.u32 	[%rd345+12288], %r1967;
	bar.warp.sync 	-1;
	ld.shared.u32 	%r1970, [%r438+13824];
	shl.b32 	%r1971, %r361, 3;
	add.s32 	%r1972, %r1944, %r1971;
	ld.shared.u64 	%rd346, [%r1972];
	add.s64 	%rd347, %rd346, %rd25;
	shl.b64 	%rd348, %rd347, 2;
	add.s64 	%rd349, %rd24, %rd348;
	st.global.u32 	[%rd349+13824], %r1970;
	bar.warp.sync 	-1;
	ld.shared.u32 	%r1973, [%r438+15360];
	shl.b32 	%r1974, %r362, 3;
	add.s32 	%r1975, %r1944, %r1974;
	ld.shared.u64 	%rd350, [%r1975];
	add.s64 	%rd351, %rd350, %rd25;
	shl.b64 	%rd352, %rd351, 2;
	add.s64 	%rd353, %rd24, %rd352;
	st.global.u32 	[%rd353+15360], %r1973;
	bar.warp.sync 	-1;
	ld.shared.u32 	%r1976, [%r438+16896];
	shl.b32 	%r1977, %r363, 3;
	add.s32 	%r1978, %r1944, %r1977;
	ld.shared.u64 	%rd354, [%r1978];
	add.s64 	%rd355, %rd354, %rd25;
	shl.b64 	%rd356, %rd355, 2;
	add.s64 	%rd357, %rd24, %rd356;
	st.global.u32 	[%rd357+16896], %r1976;
	bar.warp.sync 	-1;
	ld.shared.u32 	%r1979, [%r438+18432];
	shl.b32 	%r1980, %r364, 3;
	add.s32 	%r1981, %r1944, %r1980;
	ld.shared.u64 	%rd358, [%r1981];
	add.s64 	%rd359, %rd358, %rd25;
	shl.b64 	%rd360, %rd359, 2;
	add.s64 	%rd361, %rd24, %rd360;
	st.global.u32 	[%rd361+18432], %r1979;
	bar.warp.sync 	-1;
	ld.shared.u32 	%r1982, [%r438+19968];
	shl.b32 	%r1983, %r365, 3;
	add.s32 	%r1984, %r1944, %r1983;
	ld.shared.u64 	%rd362, [%r1984];
	add.s64 	%rd363, %rd362, %rd25;
	shl.b64 	%rd364, %rd363, 2;
	add.s64 	%rd365, %rd24, %rd364;
	st.global.u32 	[%rd365+19968], %r1982;
	bar.warp.sync 	-1;
	ld.shared.u32 	%r1985, [%r438+21504];
	shl.b32 	%r1986, %r366, 3;
	add.s32 	%r1987, %r1944, %r1986;
	ld.shared.u64 	%rd366, [%r1987];
	add.s64 	%rd367, %rd366, %rd25;
	shl.b64 	%rd368, %rd367, 2;
	add.s64 	%rd369, %rd24, %rd368;
	st.global.u32 	[%rd369+21504], %r1985;
	bar.warp.sync 	-1;
	ld.shared.u32 	%r1988, [%r438+23040];
	shl.b32 	%r1989, %r367, 3;
	add.s32 	%r1990, %r1944, %r1989;
	ld.shared.u64 	%rd370, [%r1990];
	add.s64 	%rd371, %rd370, %rd25;
	shl.b64 	%rd372, %rd371, 2;
	add.s64 	%rd373, %rd24, %rd372;
	st.global.u32 	[%rd373+23040], %r1988;
	bar.warp.sync 	-1;
	ld.shared.u32 	%r1991, [%r438+24576];
	shl.b32 	%r1992, %r368, 3;
	add.s32 	%r1993, %r1944, %r1992;
	ld.shared.u64 	%rd374, [%r1993];
	add.s64 	%rd375, %rd374, %rd25;
	shl.b64 	%rd376, %rd375, 2;
	add.s64 	%rd377, %rd24, %rd376;
	st.global.u32 	[%rd377+24576], %r1991;
	bar.warp.sync 	-1;
	bra.uni 	$L__BB7_333;
$L__BB7_298:
	ld.param.u32 	%r2093, [_ZN3cub18CUB_300001_SM_10006detail10radix_sort29DeviceRadixSortOnesweepKernelINS1_5radix10policy_hubIiiyE10Policy1000ELNS0_9SortOrderE0EiiyiiNS1_21identity_decomposer_tEEEvPT5_SB_PT3_PKSC_PT1_PKSG_PT2_PKSK_T4_iiT6__param_8];
	mad.lo.s32 	%r439, %r3, -6528, %r2093;
	shl.b32 	%r1994, %r352, 3;
	add.s32 	%r1996, %r1939, %r1994;
	ld.shared.u64 	%rd26, [%r1996+26112];
	setp.ge.s32 	%p188, %r437, %r439;
	@%p188 bra 	$L__BB7_300;
	ld.shared.u32 	%r1997, [%r438];
	add.s64 	%rd378, %rd26, %rd25;
	shl.b64 	%rd379, %rd378, 2;
	add.s64 	%rd380, %rd24, %rd379;
	st.global.u32 	[%rd380], %r1997;
$L__BB7_300:
	bar.warp.sync 	-1;
	shl.b32 	%r1998, %r353, 3;
	add.s32 	%r2000, %r1939, %r1998;
	ld.shared.u64 	%rd27, [%r2000+26112];
	add.s32 	%r2001, %r437, 384;
	setp.ge.s32 	%p189, %r2001, %r439;
	@%p189 bra 	$L__BB7_302;
	ld.shared.u32 	%r2002, [%r438+1536];
	add.s64 	%rd381, %rd27, %rd25;
	shl.b64 	%rd382, %rd381, 2;
	add.s64 	%rd383, %rd24, %rd382;
	st.global.u32 	[%rd383+1536], %r2002;
$L__BB7_302:
	bar.warp.sync 	-1;
	shl.b32 	%r2003, %r354, 3;
	add.s32 	%r2005, %r1939, %r2003;
	ld.shared.u64 	%rd28, [%r2005+26112];
	add.s32 	%r2006, %r437, 768;
	setp.ge.s32 	%p190, %r2006, %r439;
	@%p190 bra 	$L__BB7_304;
	ld.shared.u32 	%r2007, [%r438+3072];
	add.s64 	%rd384, %rd28, %rd25;
	shl.b64 	%rd385, %rd384, 2;
	add.s64 	%rd386, %rd24, %rd385;
	st.global.u32 	[%rd386+3072], %r2007;
$L__BB7_304:
	bar.warp.sync 	-1;
	shl.b32 	%r2008, %r355, 3;
	add.s32 	%r2010, %r1939, %r2008;
	ld.shared.u64 	%rd29, [%r2010+26112];
	add.s32 	%r2011, %r437, 1152;
	setp.ge.s32 	%p191, %r2011, %r439;
	@%p191 bra 	$L__BB7_306;
	ld.shared.u32 	%r2012, [%r438+4608];
	add.s64 	%rd387, %rd29, %rd25;
	shl.b64 	%rd388, %rd387, 2;
	add.s64 	%rd389, %rd24, %rd388;
	st.global.u32 	[%rd389+4608], %r2012;
$L__BB7_306:
	bar.warp.sync 	-1;
	shl.b32 	%r2013, %r356, 3;
	add.s32 	%r2015, %r1939, %r2013;
	ld.shared.u64 	%rd30, [%r2015+26112];
	add.s32 	%r2016, %r437, 1536;
	setp.ge.s32 	%p192, %r2016, %r439;
	@%p192 bra 	$L__BB7_308;
	ld.shared.u32 	%r2017, [%r438+6144];
	add.s64 	%rd390, %rd30, %rd25;
	shl.b64 	%rd391, %rd390, 2;
	add.s64 	%rd392, %rd24, %rd391;
	st.global.u32 	[%rd392+6144], %r2017;
$L__BB7_308:
	bar.warp.sync 	-1;
	shl.b32 	%r2018, %r357, 3;
	add.s32 	%r2020, %r1939, %r2018;
	ld.shared.u64 	%rd31, [%r2020+26112];
	add.s32 	%r2021, %r437, 1920;
	setp.ge.s32 	%p193, %r2021, %r439;
	@%p193 bra 	$L__BB7_310;
	ld.shared.u32 	%r2022, [%r438+7680];
	add.s64 	%rd393, %rd31, %rd25;
	shl.b64 	%rd394, %rd393, 2;
	add.s64 	%rd395, %rd24, %rd394;
	st.global.u32 	[%rd395+7680], %r2022;
$L__BB7_310:
	bar.warp.sync 	-1;
	shl.b32 	%r2023, %r358, 3;
	add.s32 	%r2025, %r1939, %r2023;
	ld.shared.u64 	%rd32, [%r2025+26112];
	add.s32 	%r2026, %r437, 2304;
	setp.ge.s32 	%p194, %r2026, %r439;
	@%p194 bra 	$L__BB7_312;
	ld.shared.u32 	%r2027, [%r438+9216];
	add.s64 	%rd396, %rd32, %rd25;
	shl.b64 	%rd397, %rd396, 2;
	add.s64 	%rd398, %rd24, %rd397;
	st.global.u32 	[%rd398+9216], %r2027;
$L__BB7_312:
	bar.warp.sync 	-1;
	shl.b32 	%r2028, %r359, 3;
	add.s32 	%r2030, %r1939, %r2028;
	ld.shared.u64 	%rd33, [%r2030+26112];
	add.s32 	%r2031, %r437, 2688;
	setp.ge.s32 	%p195, %r2031, %r439;
	@%p195 bra 	$L__BB7_314;
	ld.shared.u32 	%r2032, [%r438+10752];
	add.s64 	%rd399, %rd33, %rd25;
	shl.b64 	%rd400, %rd399, 2;
	add.s64 	%rd401, %rd24, %rd400;
	st.global.u32 	[%rd401+10752], %r2032;
$L__BB7_314:
	bar.warp.sync 	-1;
	shl.b32 	%r2033, %r360, 3;
	add.s32 	%r2035, %r1939, %r2033;
	ld.shared.u64 	%rd34, [%r2035+26112];
	or.b32  	%r2036, %r437, 3072;
	setp.ge.s32 	%p196, %r2036, %r439;
	@%p196 bra 	$L__BB7_316;
	ld.shared.u32 	%r2037, [%r438+12288];
	add.s64 	%rd402, %rd34, %rd25;
	shl.b64 	%rd403, %rd402, 2;
	add.s64 	%rd404, %rd24, %rd403;
	st.global.u32 	[%rd404+12288], %r2037;
$L__BB7_316:
	bar.warp.sync 	-1;
	shl.b32 	%r2038, %r361, 3;
	add.s32 	%r2040, %r1939, %r2038;
	ld.shared.u64 	%rd35, [%r2040+26112];
	add.s32 	%r2041, %r437, 3456;
	setp.ge.s32 	%p197, %r2041, %r439;
	@%p197 bra 	$L__BB7_318;
	ld.shared.u32 	%r2042, [%r438+13824];
	add.s64 	%rd405, %rd35, %rd25;
	shl.b64 	%rd406, %rd405, 2;
	add.s64 	%rd407, %rd24, %rd406;
	st.global.u32 	[%rd407+13824], %r2042;
$L__BB7_318:
	bar.warp.sync 	-1;
	shl.b32 	%r2043, %r362, 3;
	add.s32 	%r2045, %r1939, %r2043;
	ld.shared.u64 	%rd36, [%r2045+26112];
	add.s32 	%r2046, %r437, 3840;
	setp.ge.s32 	%p198, %r2046, %r439;
	@%p198 bra 	$L__BB7_320;
	ld.shared.u32 	%r2047, [%r438+15360];
	add.s64 	%rd408, %rd36, %rd25;
	shl.b64 	%rd409, %rd408, 2;
	add.s64 	%rd410, %rd24, %rd409;
	st.global.u32 	[%rd410+15360], %r2047;
$L__BB7_320:
	bar.warp.sync 	-1;
	shl.b32 	%r2048, %r363, 3;
	add.s32 	%r2050, %r1939, %r2048;
	ld.shared.u64 	%rd37, [%r2050+26112];
	add.s32 	%r2051, %r437, 4224;
	setp.ge.s32 	%p199, %r2051, %r439;
	@%p199 bra 	$L__BB7_322;
	ld.shared.u32 	%r2052, [%r438+16896];
	add.s64 	%rd411, %rd37, %rd25;
	shl.b64 	%rd412, %rd411, 2;
	add.s64 	%rd413, %rd24, %rd412;
	st.global.u32 	[%rd413+16896], %r2052;
$L__BB7_322:
	bar.warp.sync 	-1;
	shl.b32 	%r2053, %r364, 3;
	add.s32 	%r2055, %r1939, %r2053;
	ld.shared.u64 	%rd38, [%r2055+26112];
	add.s32 	%r2056, %r437, 4608;
	setp.ge.s32 	%p200, %r2056, %r439;
	@%p200 bra 	$L__BB7_324;
	ld.shared.u32 	%r2057, [%r438+18432];
	add.s64 	%rd414, %rd38, %rd25;
	shl.b64 	%rd415, %rd414, 2;
	add.s64 	%rd416, %rd24, %rd415;
	st.global.u32 	[%rd416+18432], %r2057;
$L__BB7_324:
	bar.warp.sync 	-1;
	shl.b32 	%r2058, %r365, 3;
	add.s32 	%r2060, %r1939, %r2058;
	ld.shared.u64 	%rd39, [%r2060+26112];
	add.s32 	%r2061, %r437, 4992;
	setp.ge.s32 	%p201, %r2061, %r439;
	@%p201 bra 	$L__BB7_326;
	ld.shared.u32 	%r2062, [%r438+19968];
	add.s64 	%rd417, %rd39, %rd25;
	shl.b64 	%rd418, %rd417, 2;
	add.s64 	%rd419, %rd24, %rd418;
	st.global.u32 	[%rd419+19968], %r2062;
$L__BB7_326:
	bar.warp.sync 	-1;
	shl.b32 	%r2063, %r366, 3;
	add.s32 	%r2065, %r1939, %r2063;
	ld.shared.u64 	%rd40, [%r2065+26112];
	add.s32 	%r2066, %r437, 5376;
	setp.ge.s32 	%p202, %r2066, %r439;
	@%p202 bra 	$L__BB7_328;
	ld.shared.u32 	%r2067, [%r438+21504];
	add.s64 	%rd420, %rd40, %rd25;
	shl.b64 	%rd421, %rd420, 2;
	add.s64 	%rd422, %rd24, %rd421;
	st.global.u32 	[%rd422+21504], %r2067;
$L__BB7_328:
	bar.warp.sync 	-1;
	shl.b32 	%r2068, %r367, 3;
	add.s32 	%r2070, %r1939, %r2068;
	ld.shared.u64 	%rd41, [%r2070+26112];
	add.s32 	%r2071, %r437, 5760;
	setp.ge.s32 	%p203, %r2071, %r439;
	@%p203 bra 	$L__BB7_330;
	ld.shared.u32 	%r2072, [%r438+23040];
	add.s64 	%rd423, %rd41, %rd25;
	shl.b64 	%rd424, %rd423, 2;
	add.s64 	%rd425, %rd24, %rd424;
	st.global.u32 	[%rd425+23040], %r2072;
$L__BB7_330:
	bar.warp.sync 	-1;
	shl.b32 	%r2073, %r368, 3;
	add.s32 	%r2075, %r1939, %r2073;
	ld.shared.u64 	%rd426, [%r2075+26112];
	add.s64 	%rd42, %rd426, %rd25;
	or.b32  	%r2076, %r437, 6144;
	setp.ge.s32 	%p204, %r2076, %r439;
	@%p204 bra 	$L__BB7_332;
	ld.shared.u32 	%r2077, [%r438+24576];
	shl.b64 	%rd427, %rd42, 2;
	add.s64 	%rd428, %rd24, %rd427;
	st.global.u32 	[%rd428+24576], %r2077;
$L__BB7_332:
	bar.warp.sync 	-1;
$L__BB7_333:
	ret;

}


// ===== COMPILED SASS (sm_100) =====

	.target	sm_100

	.elftype	@"ET_EXEC"


//--------------------- .note.nv.tkinfo           --------------------------
	.section	.note.nv.tkinfo,"",@"SHT_NOTE"
	.sectionflags	@"SHF_NOTE_NV_TKINFO"
	.tkinfo
        /*0018*/ 	.word	0x00000002
        /*0030*/ 	.string	""
        /*0030*/ 	.string	"ptxas"
        /*0030*/ 	.string	"Cuda compilation tools, release 13.0, V13.0.88"
        /*0030*/ 	.string	"Build cuda_13.0.r13.0/compiler.36424714_0"
        /*0030*/ 	.string	"-arch sm_100 -m 64 "



//--------------------- .note.nv.cuinfo           --------------------------
	.section	.note.nv.cuinfo,"",@"SHT_NOTE"
	.sectionflags	@"SHF_NOTE_NV_CUINFO"
        /*0018*/ 	.short	0x0002
        /*001a*/ 	.short	0x0064
        /*001c*/ 	.short	0x0082
	.zero		2


//--------------------- .nv.info                  --------------------------
	.section	.nv.info,"",@"SHT_CUDA_INFO"
	.align	4


	//----- nvinfo : EIATTR_REGCOUNT
	.align		4
        /*0000*/ 	.byte	0x04, 0x2f
        /*0002*/ 	.short	(.L_46 - .L_45)
	.align		4
.L_45:
        /*0004*/ 	.word	index@(_Z15initialize_refsiPiS_S_)
        /*0008*/ 	.word	0x0000000e


	//----- nvinfo : EIATTR_FRAME_SIZE
	.align		4
.L_46:
        /*000c*/ 	.byte	0x04, 0x11
        /*000e*/ 	.short	(.L_48 - .L_47)
	.align		4
.L_47:
        /*0010*/ 	.word	index@(_Z15initialize_refsiPiS_S_)
        /*0014*/ 	.word	0x00000000


	//----- nvinfo : EIATTR_REGCOUNT
	.align		4
.L_48:
        /*0018*/ 	.byte	0x04, 0x2f
        /*001a*/ 	.short	(.L_50 - .L_49)
	.align		4
.L_49:
        /*001c*/ 	.word	index@(_Z16initialize_graphiPiS_i)
        /*0020*/ 	.word	0x0000000c


	//----- nvinfo : EIATTR_FRAME_SIZE
	.align		4
.L_50:
        /*0024*/ 	.byte	0x04, 0x11
        /*0026*/ 	.short	(.L_52 - .L_51)
	.align		4
.L_51:
        /*0028*/ 	.word	index@(_Z16initialize_graphiPiS_i)
        /*002c*/ 	.word	0x00000000


	//----- nvinfo : EIATTR_REGCOUNT
	.align		4
.L_52:
        /*0030*/ 	.byte	0x04, 0x2f
        /*0032*/ 	.short	(.L_54 - .L_53)
	.align		4
.L_53:
        /*0034*/ 	.word	index@(_Z15broadcast_graphiiPiS_S_S_S_S_)
        /*0038*/ 	.word	0x00000016


	//----- nvinfo : EIATTR_FRAME_SIZE
	.align		4
.L_54:
        /*003c*/ 	.byte	0x04, 0x11
        /*003e*/ 	.short	(.L_56 - .L_55)
	.align		4
.L_55:
        /*0040*/ 	.word	index@(_Z15broadcast_graphiiPiS_S_S_S_S_)
        /*0044*/ 	.word	0x00000000


	//----- nvinfo : EIATTR_REGCOUNT
	.align		4
.L_56:
        /*0048*/ 	.byte	0x04, 0x2f
        /*004a*/ 	.short	(.L_58 - .L_57)
	.align		4
.L_57:
        /*004c*/ 	.word	index@(_ZN3cub18CUB_300001_SM_10006detail11EmptyKernelIvEEvv)
        /*0050*/ 	.word	0x00000004


	//----- nvinfo : EIATTR_FRAME_SIZE
	.align		4
.L_58:
        /*0054*/ 	.byte	0x04, 0x11
        /*0056*/ 	.short	(.L_60 - .L_59)
	.align		4
.L_59:
        /*0058*/ 	.word	index@(_ZN3cub18CUB_300001_SM_10006detail11EmptyKernelIvEEvv)
        /*005c*/ 	.word	0x00000000


	//----- nvinfo : EIATTR_REGCOUNT
	.align		4
.L_60:
        /*0060*/ 	.byte	0x04, 0x2f
        /*0062*/ 	.short	(.L_62 - .L_61)
	.align		4
.L_61:
        /*0064*/ 	.word	index@(_ZN3cub18CUB_300001_SM_10006detail10radix_sort31DeviceRadixSortSingleTileKernelINS1_5radix10policy_hubIiiyE10Policy1000ELNS0_9SortOrderE0EiiyNS1_21identity_decomposer_tEEEvPKT1_PSA_PKT2_PSE_T3_iiT4_)
        /*0068*/ 	.word	0x00000099


	//----- nvinfo : EIATTR_FRAME_SIZE
	.align		4
.L_62:
        /*006c*/ 	.byte	0x04, 0x11
        /*006e*/ 	.short	(.L_64 - .L_63)
	.align		4
.L_63:
        /*0070*/ 	.word	index@(_ZN3cub18CUB_300001_SM_10006detail10radix_sort31DeviceRadixSortSingleTileKernelINS1_5radix10policy_hubIiiyE10Policy1000ELNS0_9SortOrderE0EiiyNS1_21identity_decomposer_tEEEvPKT1_PSA_PKT2_PSE_T3_iiT4_)
        /*0074*/ 	.word	0x00000000


	//----- nvinfo : EIATTR_REGCOUNT
	.align		4
.L_64:
        /*0078*/ 	.byte	0x04, 0x2f
        /*007a*/ 	.short	(.L_66 - .L_65)
	.align		4
.L_65:
        /*007c*/ 	.word	index@(_ZN3cub18CUB_300001_SM_10006detail10radix_sort30DeviceRadixSortHistogramKernelINS1_5radix10policy_hubIiiyE10Policy1000ELNS0_9SortOrderE0EiyNS1_21identity_decomposer_tEEEvPT2_PKT1_SA_iiT3_)
        /*0080*/ 	.word	0x00000020


	//----- nvinfo : EIATTR_FRAME_SIZE
	.align		4
.L_66:
        /*0084*/ 	.byte	0x04, 0x11
        /*0086*/ 	.short	(.L_68 - .L_67)
	.align		4
.L_67:
        /*0088*/ 	.word	index@(_ZN3cub18CUB_300001_SM_10006detail10radix_sort30DeviceRadixSortHistogramKernelINS1_5radix10policy_hubIiiyE10Policy1000ELNS0_9SortOrderE0EiyNS1_21identity_decomposer_tEEEvPT2_PKT1_SA_iiT3_)
        /*008c*/ 	.word	0x00000000


	//----- nvinfo : EIATTR_REGCOUNT
	.align		4
.L_68:
        /*0090*/ 	.byte	0x04, 0x2f
        /*0092*/ 	.short	(.L_70 - .L_69)
	.align		4
.L_69:
        /*0094*/ 	.word	index@(_ZN3cub18CUB_300001_SM_10006detail10radix_sort33DeviceRadixSortExclusiveSumKernelINS1_5radix10policy_hubIiiyE10Policy1000EyEEvPT0_)
        /*0098*/ 	.word	0x00000020


	//----- nvinfo : EIATTR_FRAME_SIZE
	.align		4
.L_70:
        /*009c*/ 	.byte	0x04, 0x11
        /*009e*/ 	.short	(.L_72 - .L_71)
	.align		4
.L_71:
        /*00a0*/ 	.word	index@(_ZN3cub18CUB_300001_SM_10006detail10radix_sort33DeviceRadixSortExclusiveSumKernelINS1_5radix10policy_hubIiiyE10Policy1000EyEEvPT0_)
        /*00a4*/ 	.word	0x00000000


	//----- nvinfo : EIATTR_REGCOUNT
	.align		4
.L_72:
        /*00a8*/ 	.byte	0x04, 0x2f
        /*00aa*/ 	.short	(.L_74 - .L_73)
	.align		4
.L_73:
        /*00ac*/ 	.word	index@(_ZN3cub18CUB_300001_SM_10006detail10radix_sort29DeviceRadixSortOnesweepKernelINS1_5radix10policy_hubIiiyE10Policy1000ELNS0_9SortOrderE0EiiyiiNS1_21identity_decomposer_tEEEvPT5_SB_PT3_PKSC_PT1_PKSG_PT2_PKSK_T4_iiT6_)
        /*00b0*/ 	.word	0x00000049


	//----- nvinfo : EIATTR_FRAME_SIZE
	.align		4
.L_74:
        /*00b4*/ 	.byte	0x04, 0x11
        /*00b6*/ 	.short	(.L_76 - .L_75)
	.align		4
.L_75:
        /*00b8*/ 	.word	index@(_ZN3cub18CUB_300001_SM_10006detail10radix_sort29DeviceRadixSortOnesweepKernelINS1_5radix10policy_hubIiiyE10Policy1000ELNS0_9SortOrderE0EiiyiiNS1_21identity_decomposer_tEEEvPT5_SB_PT3_PKSC_PT1_PKSG_PT2_PKSK_T4_iiT6_)
        /*00bc*/ 	.word	0x00000000


	//----- nvinfo : EIATTR_MIN_STACK_SIZE
	.align		4
.L_76:
        /*00c0*/ 	.byte	0x04, 0x12
        /*00c2*/ 	.short	(.L_78 - .L_77)
	.align		4
.L_77:
        /*00c4*/ 	.word	index@(_ZN3cub18CUB_300001_SM_10006detail10radix_sort29DeviceRadixSortOnesweepKernelINS1_5radix10policy_hubIiiyE10Policy1000ELNS0_9SortOrderE0EiiyiiNS1_21identity_decomposer_tEEEvPT5_SB_PT3_PKSC_PT1_PKSG_PT2_PKSK_T4_iiT6_)
        /*00c8*/ 	.word	0x00000000


	//----- nvinfo : EIATTR_MIN_STACK_SIZE
	.align		4
.L_78:
        /*00cc*/ 	.byte	0x04, 0x12
        /*00ce*/ 	.short	(.L_80 - .L_79)
	.align		4
.L_79:
        /*00d0*/ 	.word	index@(_ZN3cub18CUB_300001_SM_10006detail10radix_sort33DeviceRadixSortExclusiveSumKernelINS1_5radix10policy_hubIiiyE10Policy1000EyEEvPT0_)
        /*00d4*/ 	.word	0x00000000


	//----- nvinfo : EIATTR_MIN_STACK_SIZE
	.align		4
.L_80:
        /*00d8*/ 	.byte	0x04, 0x12
        /*00da*/ 	.short	(.L_82 - .L_81)
	.align		4
.L_81:
        /*00dc*/ 	.word	index@(_ZN3cub18CUB_300001_SM_10006detail10radix_sort30DeviceRadixSortHistogramKernelINS1_5radix10policy_hubIiiyE10Policy1000ELNS0_9SortOrderE0EiyNS1_21identity_decomposer_tEEEvPT2_PKT1_SA_iiT3_)
        /*00e0*/ 	.word	0x00000000


	//----- nvinfo : EIATTR_MIN_STACK_SIZE
	.align		4
.L_82:
        /*00e4*/ 	.byte	0x04, 0x12
        /*00e6*/ 	.short	(.L_84 - .L_83)
	.align		4
.L_83:
        /*00e8*/ 	.word	index@(_ZN3cub18CUB_300001_SM_10006detail10radix_sort31DeviceRadixSortSingleTileKernelINS1_5radix10policy_hubIiiyE10Policy1000ELNS0_9SortOrderE0EiiyNS1_21identity_decomposer_tEEEvPKT1_PSA_PKT2_PSE_T3_iiT4_)
        /*00ec*/ 	.word	0x00000000


	//----- nvinfo : EIATTR_MIN_STACK_SIZE
	.align		4
.L_84:
        /*00f0*/ 	.byte	0x04, 0x12
        /*00f2*/ 	.short	(.L_86 - .L_85)
	.align		4
.L_85:
        /*00f4*/ 	.word	index@(_ZN3cub18CUB_300001_SM_10006detail11EmptyKernelIvEEvv)
        /*00f8*/ 	.word	0x00000000


	//----- nvinfo : EIATTR_MIN_STACK_SIZE
	.align		4
.L_86:
        /*00fc*/ 	.byte	0x04, 0x12
        /*00fe*/ 	.short	(.L_88 - .L_87)
	.align		4
.L_87:
        /*0100*/ 	.word	index@(_Z15broadcast_graphiiPiS_S_S_S_S_)
        /*0104*/ 	.word	0x00000000


	//----- nvinfo : EIATTR_MIN_STACK_SIZE
	.align		4
.L_88:
        /*0108*/ 	.byte	0x04, 0x12
        /*010a*/ 	.short	(.L_90 - .L_89)
	.align		4
.L_89:
        /*010c*/ 	.word	index@(_Z16initialize_graphiPiS_i)
        /*0110*/ 	.word	0x00000000


	//----- nvinfo : EIATTR_MIN_STACK_SIZE
	.align		4
.L_90:
        /*0114*/ 	.byte	0x04, 0x12
        /*0116*/ 	.short	(.L_92 - .L_91)
	.align		4
.L_91:
        /*0118*/ 	.word	index@(_Z15initialize_refsiPiS_S_)
        /*011c*/ 	.word	0x00000000
.L_92:


//--------------------- .nv.compat                --------------------------
	.section	.nv.compat,"",@"SHT_CUDA_COMPAT_INFO"
	.align	4
        /*0000*/ 	.byte	0x02, 0x09, 0x00, 0x00, 0x02, 0x02, 0x01, 0x00, 0x02, 0x05, 0x05, 0x00, 0x03, 0x07, 0x01, 0x01
        /*0010*/ 	.byte	0x02, 0x03, 0x00, 0x00, 0x02, 0x06, 0x01, 0x00, 0x04, 0x0b, 0x08, 0x00, 0x09, 0x00, 0x00, 0x00
        /*0020*/ 	.byte	0x00, 0x00, 0x00, 0x00


//--------------------- .nv.info._ZN3cub18CUB_300001_SM_10006detail10radix_sort29DeviceRadixSortOnesweepKernelINS1_5radix10policy_hubIiiyE10Policy1000ELNS0_9SortOrderE0EiiyiiNS1_21identity_decomposer_tEEEvPT5_SB_PT3_PKSC_PT1_PKSG_PT2_PKSK_T4_iiT6_ --------------------------
	.section	.nv.info._ZN3cub18CUB_300001_SM_10006detail10radix_sort29DeviceRadixSortOnesweepKernelINS1_5radix10policy_hubIiiyE10Policy1000ELNS0_9SortOrderE0EiiyiiNS1_21identity_decomposer_tEEEvPT5_SB_PT3_PKSC_PT1_PKSG_PT2_PKSK_T4_iiT6_,"",@"SHT_CUDA_INFO"
	.sectionflags	@""
	.align	4


	//----- nvinfo : EIATTR_CUDA_API_VERSION
	.align		4
        /*0000*/ 	.byte	0x04, 0x37
        /*0002*/ 	.short	(.L_94 - .L_93)
.L_93:
        /*0004*/ 	.word	0x00000082


	//----- nvinfo : EIATTR_KPARAM_INFO
	.align		4
.L_94:
        /*0008*/ 	.byte	0x04, 0x17
        /*000a*/ 	.short	(.L_96 - .L_95)
.L_95:
        /*000c*/ 	.word	0x00000000
        /*0010*/ 	.short	0x000b
        /*0012*/ 	.short	0x004c
        /*0014*/ 	.byte	0x00, 0xf0, 0x05, 0x00


	//----- nvinfo : EIATTR_KPARAM_INFO
	.align		4
.L_96:
        /*0018*/ 	.byte	0x04, 0x17
        /*001a*/ 	.short	(.L_98 - .L_97)
.L_97:
        /*001c*/ 	.word	0x00000000
        /*0020*/ 	.short	0x000a
        /*0022*/ 	.short	0x0048
        /*0024*/ 	.byte	0x00, 0xf0, 0x11, 0x00


	//----- nvinfo : EIATTR_KPARAM_INFO
	.align		4
.L_98:
        /*0028*/ 	.byte	0x04, 0x17
        /*002a*/ 	.short	(.L_100 - .L_99)
.L_99:
        /*002c*/ 	.word	0x00000000
        /*0030*/ 	.short	0x0009
        /*0032*/ 	.short	0x0044
        /*0034*/ 	.byte	0x00, 0xf0, 0x11, 0x00


	//----- nvinfo : EIATTR_KPARAM_INFO
	.align		4
.L_100:
        /*0038*/ 	.byte	0x04, 0x17
        /*003a*/ 	.short	(.L_102 - .L_101)
.L_101:
        /*003c*/ 	.word	0x00000000
        /*0040*/ 	.short	0x0008
        /*0042*/ 	.short	0x0040
        /*0044*/ 	.byte	0x00, 0xf0, 0x11, 0x00


	//----- nvinfo : EIATTR_KPARAM_INFO
	.align		4
.L_102:
        /*0048*/ 	.byte	0x04, 0x17
        /*004a*/ 	.short	(.L_104 - .L_103)
.L_103:
        /*004c*/ 	.word	0x00000000
        /*0050*/ 	.short	0x0007
        /*0052*/ 	.short	0x0038
        /*0054*/ 	.byte	0x00, 0xf5, 0x21, 0x00


	//----- nvinfo : EIATTR_KPARAM_INFO
	.align		4
.L_104:
        /*0058*/ 	.byte	0x04, 0x17
        /*005a*/ 	.short	(.L_106 - .L_105)
.L_105:
        /*005c*/ 	.word	0x00000000
        /*0060*/ 	.short	0x0006
        /*0062*/ 	.short	0x0030
        /*0064*/ 	.byte	0x00, 0xf5, 0x21, 0x00


	//----- nvinfo : EIATTR_KPARAM_INFO
	.align		4
.L_106:
        /*0068*/ 	.byte	0x04, 0x17
        /*006a*/ 	.short	(.L_108 - .L_107)
.L_107:
        /*006c*/ 	.word	0x00000000
        /*0070*/ 	.short	0x0005
        /*0072*/ 	.short	0x0028
        /*0074*/ 	.byte	0x00, 0xf5, 0x21, 0x00


	//----- nvinfo : EIATTR_KPARAM_INFO
	.align		4
.L_108:
        /*0078*/ 	.byte	0x04, 0x17
        /*007a*/ 	.short	(.L_110 - .L_109)
.L_109:
        /*007c*/ 	.word	0x00000000
        /*0080*/ 	.short	0x0004
        /*0082*/ 	.short	0x0020
        /*0084*/ 	.byte	0x00, 0xf5, 0x21, 0x00


	//----- nvinfo : EIATTR_KPARAM_INFO
	.align		4
.L_110:
        /*0088*/ 	.byte	0x04, 0x17
        /*008a*/ 	.short	(.L_112 - .L_111)
.L_111:
        /*008c*/ 	.word	0x00000000
        /*0090*/ 	.short	0x0003
        /*0092*/ 	.short	0x0018
        /*0094*/ 	.byte	0x00, 0xf5, 0x21, 0x00


	//----- nvinfo : EIATTR_KPARAM_INFO
	.align		4
.L_112:
        /*0098*/ 	.byte	0x04, 0x17
        /*009a*/ 	.short	(.L_114 - .L_113)
.L_113:
        /*009c*/ 	.word	0x00000000
        /*00a0*/ 	.short	0x0002
        /*00a2*/ 	.short	0x0010
        /*00a4*/ 	.byte	0x00, 0xf5, 0x21, 0x00


	//----- nvinfo : EIATTR_KPARAM_INFO
	.align		4
.L_114:
        /*00a8*/ 	.byte	0x04, 0x17
        /*00aa*/ 	.short	(.L_116 - .L_115)
.L_115:
        /*00ac*/ 	.word	0x00000000
        /*00b0*/ 	.short	0x0001
        /*00b2*/ 	.short	0x0008
        /*00b4*/ 	.byte	0x00, 0xf5, 0x21, 0x00


	//----- nvinfo : EIATTR_KPARAM_INFO
	.align		4
.L_116:
        /*00b8*/ 	.byte	0x04, 0x17
        /*00ba*/ 	.short	(.L_118 - .L_117)
.L_117:
        /*00bc*/ 	.word	0x00000000
        /*00c0*/ 	.short	0x0000
        /*00c2*/ 	.short	0x0000
        /*00c4*/ 	.byte	0x00, 0xf5, 0x21, 0x00


	//----- nvinfo : EIATTR_SPARSE_MMA_MASK
	.align		4
.L_118:
        /*00c8*/ 	.byte	0x03, 0x50
        /*00ca*/ 	.short	0x0000


	//----- nvinfo : EIATTR_MAXREG_COUNT
	.align		4
        /*00cc*/ 	.byte	0x03, 0x1b
        /*00ce*/ 	.short	0x00a8


	//----- nvinfo : EIATTR_NUM_BARRIERS
	.align		4
        /*00d0*/ 	.byte	0x02, 0x4c
        /*00d2*/ 	.byte	0x01
	.zero		1


	//----- nvinfo : EIATTR_MERCURY_ISA_VERSION
	.align		4
        /*00d4*/ 	.byte	0x03, 0x5f
        /*00d6*/ 	.short	0x0101


	//----- nvinfo : EIATTR_COOP_GROUP_MASK_REGIDS
	.align		4
        /*00d8*/ 	.byte	0x04, 0x29
        /*00da*/ 	.short	(.L_120 - .L_119)


	//   ....[0]....
.L_119:
        /*00dc*/ 	.word	0xffffffff


	//   ....[1]....
        /*00e0*/ 	.word	0x05000006


	//   ....[2]....
        /*00e4*/ 	.word	0xffffffff


	//   ....[3]....
        /*00e8*/ 	.word	0xffffffff


	//   ....[4]....
        /*00ec*/ 	.word	0xffffffff


	//   ....[5]....
        /*00f0*/ 	.word	0xffffffff


	//   ....[6]....
        /*00f4*/ 	.word	0xffffffff


	//   ....[7]....
        /*00f8*/ 	.word	0xffffffff


	//   ....[8]....
        /*00fc*/ 	.word	0xffffffff


	//   ....[9]....
        /*0100*/ 	.word	0xffffffff


	//   ....[10]....
        /*0104*/ 	.word	0xffffffff


	//   ....[11]....
        /*0108*/ 	.word	0xffffffff


	//   ....[12]....
        /*010c*/ 	.word	0xffffffff


	//   ....[13]....
        /*0110*/ 	.word	0xffffffff


	//   ....[14]....
        /*0114*/ 	.word	0xffffffff


	//   ....[15]....
        /*0118*/ 	.word	0xffffffff


	//   ....[16]....
        /*011c*/ 	.word	0xffffffff


	//   ....[17]....
        /*0120*/ 	.word	0xffffffff


	//   ....[18]....
        /*0124*/ 	.word	0xffffffff


	//   ....[19]....
        /*0128*/ 	.word	0xffffffff


	//   ....[20]....
        /*012c*/ 	.word	0xffffffff


	//   ....[21]....
        /*0130*/ 	.word	0xffffffff


	//   ....[22]....
        /*0134*/ 	.word	0xffffffff


	//   ....[23]....
        /*0138*/ 	.word	0xffffffff


	//   ....[24]....
        /*013c*/ 	.word	0xffffffff


	//   ....[25]....
        /*0140*/ 	.word	0xffffffff


	//   ....[26]....
        /*0144*/ 	.word	0xffffffff


	//   ....[27]....
        /*0148*/ 	.word	0xffffffff


	//   ....[28]....
        /*014c*/ 	.word	0xffffffff


	//   ....[29]....
        /*0150*/ 	.word	0xffffffff


	//   ....[30]....
        /*0154*/ 	.word	0xffffffff


	//   ....[31]....
        /*0158*/ 	.word	0xffffffff


	//   ....[32]....
        /*015c*/ 	.word	0xffffffff


	//   ....[33]....
        /*0160*/ 	.word	0xffffffff


	//   ....[34]....
        /*0164*/ 	.word	0xffffffff


	//   ....[35]....
        /*0168*/ 	.word	0xffffffff


	//   ....[36]....
        /*016c*/ 	.word	0xffffffff


	//   ....[37]....
        /*0170*/ 	.word	0xffffffff


	//   ....[38]....
        /*0174*/ 	.word	0xffffffff


	//   ....[39]....
        /*0178*/ 	.word	0xffffffff


	//   ....[40]....
        /*017c*/ 	.word	0xffffffff


	//   ....[41]....
        /*0180*/ 	.word	0xffffffff


	//   ....[42]....
        /*0184*/ 	.word	0xffffffff


	//   ....[43]....
        /*0188*/ 	.word	0xffffffff


	//   ....[44]....
        /*018c*/ 	.word	0xffffffff


	//   ....[45]....
        /*0190*/ 	.word	0xffffffff


	//   ....[46]....
        /*0194*/ 	.word	0xffffffff


	//   ....[47]....
        /*0198*/ 	.word	0xffffffff


	//   ....[48]....
        /*019c*/ 	.word	0xffffffff


	//   ....[49]....
        /*01a0*/ 	.word	0xffffffff


	//   ....[50]....
        /*01a4*/ 	.word	0xffffffff


	//   ....[51]....
        /*01a8*/ 	.word	0xffffffff


	//   ....[52]....
        /*01ac*/ 	.word	0xffffffff


	//   ....[53]....
        /*01b0*/ 	.word	0xffffffff


	//   ....[54]....
        /*01b4*/ 	.word	0xffffffff


	//   ....[55]....
        /*01b8*/ 	.word	0xffffffff


	//   ....[56]....
        /*01bc*/ 	.word	0xffffffff


	//   ....[57]....
        /*01c0*/ 	.word	0xffffffff


	//   ....[58]....
        /*01c4*/ 	.word	0xffffffff


	//   ....[59]....
        /*01c8*/ 	.word	0xffffffff


	//   ....[60]....
        /*01cc*/ 	.word	0xffffffff


	//   ....[61]....
        /*01d0*/ 	.word	0xffffffff


	//   ....[62]....
        /*01d4*/ 	.word	0xffffffff


	//   ....[63]....
        /*01d8*/ 	.word	0xffffffff


	//   ....[64]....
        /*01dc*/ 	.word	0xffffffff


	//   ....[65]....
        /*01e0*/ 	.word	0xffffffff


	//   ....[66]....
        /*01e4*/ 	.word	0xffffffff


	//   ....[67]....
        /*01e8*/ 	.word	0xffffffff


	//   ....[68]....
        /*01ec*/ 	.word	0xffffffff


	//   ....[69]....
        /*01f0*/ 	.word	0xffffffff


	//   ....[70]....
        /*01f4*/ 	.word	0xffffffff


	//   ....[71]....
        /*01f8*/ 	.word	0xffffffff


	//   ....[72]....
        /*01fc*/ 	.word	0xffffffff


	//   ....[73]....
        /*0200*/ 	.word	0xffffffff


	//   ....[74]....
        /*0204*/ 	.word	0xffffffff


	//   ....[75]....
        /*0208*/ 	.word	0xffffffff


	//   ....[76]....
        /*020c*/ 	.word	0xffffffff


	//   ....[77]....
        /*0210*/ 	.word	0xffffffff


	//   ....[78]....
        /*0214*/ 	.word	0xffffffff


	//   ....[79]....
        /*0218*/ 	.word	0xffffffff


	//   ....[80]....
        /*021c*/ 	.word	0xffffffff


	//   ....[81]....
        /*0220*/ 	.word	0xffffffff


	//   ....[82]....
        /*0224*/ 	.word	0xffffffff


	//   ....[83]....
        /*0228*/ 	.word	0xffffffff


	//   ....[84]....
        /*022c*/ 	.word	0xffffffff


	//   ....[85]....
        /*0230*/ 	.word	0xffffffff


	//   ....[86]....
        /*0234*/ 	.word	0xffffffff


	//   ....[87]....
        /*0238*/ 	.word	0xffffffff


	//   ....[88]....
        /*023c*/ 	.word	0xffffffff


	//   ....[89]....
        /*0240*/ 	.word	0xffffffff


	//   ....[90]....
        /*0244*/ 	.word	0xffffffff


	//   ....[91]....
        /*0248*/ 	.word	0xffffffff


	//   ....[92]....
        /*024c*/ 	.word	0xffffffff


	//   ....[93]....
        /*0250*/ 	.word	0xffffffff


	//   ....[94]....
        /*0254*/ 	.word	0xffffffff


	//   ....[95]....
        /*0258*/ 	.word	0xffffffff


	//   ....[96]....
        /*025c*/ 	.word	0xffffffff


	//   ....[97]....
        /*0260*/ 	.word	0xffffffff


	//   ....[98]....
        /*0264*/ 	.word	0xffffffff


	//   ....[99]....
        /*0268*/ 	.word	0xffffffff


	//   ....[100]....
        /*026c*/ 	.word	0xffffffff


	//   ....[101]....
        /*0270*/ 	.word	0xffffffff


	//   ....[102]....
        /*0274*/ 	.word	0xffffffff


	//   ....[103]....
        /*0278*/ 	.word	0xffffffff


	//   ....[104]....
        /*027c*/ 	.word	0xffffffff


	//   ....[105]....
        /*0280*/ 	.word	0xffffffff


	//   ....[106]....
        /*0284*/ 	.word	0xffffffff


	//   ....[107]....
        /*0288*/ 	.word	0xffffffff


	//   ....[108]....
        /*028c*/ 	.word	0xffffffff


	//   ....[109]....
        /*0290*/ 	.word	0xffffffff


	//   ....[110]....
        /*0294*/ 	.word	0xffffffff


	//   ....[111]....
        /*0298*/ 	.word	0xffffffff


	//   ....[112]....
        /*029c*/ 	.word	0xffffffff


	//   ....[113]....
        /*02a0*/ 	.word	0xffffffff


	//   ....[114]....
        /*02a4*/ 	.word	0xffffffff


	//   ....[115]....
        /*02a8*/ 	.word	0xffffffff


	//   ....[116]....
        /*02ac*/ 	.word	0xffffffff


	//   ....[117]....
        /*02b0*/ 	.word	0xffffffff


	//   ....[118]....
        /*02b4*/ 	.word	0xffffffff


	//   ....[119]....
        /*02b8*/ 	.word	0xffffffff


	//   ....[120]....
        /*02bc*/ 	.word	0xffffffff


	//   ....[121]....
        /*02c0*/ 	.word	0xffffffff


	//   ....[122]....
        /*02c4*/ 	.word	0xffffffff


	//   ....[123]....
        /*02c8*/ 	.word	0xffffffff


	//   ....[124]....
        /*02cc*/ 	.word	0xffffffff


	//   ....[125]....
        /*02d0*/ 	.word	0xffffffff


	//   ....[126]....
        /*02d4*/ 	.word	0xffffffff


	//   ....[127]....
        /*02d8*/ 	.word	0xffffffff


	//   ....[128]....
        /*02dc*/ 	.word	0xffffffff


	//   ....[129]....
        /*02e0*/ 	.word	0xffffffff


	//   ....[130]....
        /*02e4*/ 	.word	0xffffffff


	//   ....[131]....
        /*02e8*/ 	.word	0xffffffff


	//   ....[132]....
        /*02ec*/ 	.word	0xffffffff


	//   ....[133]....
        /*02f0*/ 	.word	0xffffffff


	//   ....[134]....
        /*02f4*/ 	.word	0xffffffff


	//   ....[135]....
        /*02f8*/ 	.word	0xffffffff


	//   ....[136]....
        /*02fc*/ 	.word	0xffffffff


	//   ....[137]....
        /*0300*/ 	.word	0xffffffff


	//   ....[138]....
        /*0304*/ 	.word	0xffffffff


	//   ....[139]....
        /*0308*/ 	.word	0xffffffff


	//   ....[140]....
        /*030c*/ 	.word	0xffffffff


	//   ....[141]....
        /*0310*/ 	.word	0xffffffff


	//   ....[142]....
        /*0314*/ 	.word	0xffffffff


	//   ....[143]....
        /*0318*/ 	.word	0xffffffff


	//   ....[144]....
        /*031c*/ 	.word	0xffffffff


	//   ....[145]....
        /*0320*/ 	.word	0xffffffff


	//   ....[146]....
        /*0324*/ 	.word	0xffffffff


	//   ....[147]....
        /*0328*/ 	.word	0xffffffff


	//   ....[148]....
        /*032c*/ 	.word	0xffffffff


	//   ....[149]....
        /*0330*/ 	.word	0xffffffff


	//   ....[150]....
        /*0334*/ 	.word	0xffffffff


	//   ....[151]....
        /*0338*/ 	.word	0xffffffff


	//   ....[152]....
        /*033c*/ 	.word	0xffffffff


	//   ....[153]....
        /*0340*/ 	.word	0xffffffff


	//   ....[154]....
        /*0344*/ 	.word	0xffffffff


	//   ....[155]....
        /*0348*/ 	.word	0xffffffff


	//   ....[156]....
        /*034c*/ 	.word	0xffffffff


	//   ....[157]....
        /*0350*/ 	.word	0xffffffff


	//   ....[158]....
        /*0354*/ 	.word	0xffffffff


	//   ....[159]....
        /*0358*/ 	.word	0xffffffff


	//   ....[160]....
        /*035c*/ 	.word	0x05000006


	//   ....[161]....
        /*0360*/ 	.word	0xffffffff


	//   ....[162]....
        /*0364*/ 	.word	0xffffffff


	//   ....[163]....
        /*0368*/ 	.word	0xffffffff


	//   ....[164]....
        /*036c*/ 	.word	0xffffffff


	//   ....[165]....
        /*0370*/ 	.word	0xffffffff


	//   ....[166]....
        /*0374*/ 	.word	0xffffffff


	//   ....[167]....
        /*0378*/ 	.word	0xffffffff


	//   ....[168]....
        /*037c*/ 	.word	0xffffffff


	//   ....[169]....
        /*0380*/ 	.word	0xffffffff


	//   ....[170]....
        /*0384*/ 	.word	0xffffffff


	//   ....[171]....
        /*0388*/ 	.word	0xffffffff


	//   ....[172]....
        /*038c*/ 	.word	0xffffffff


	//   ....[173]....
        /*0390*/ 	.word	0xffffffff


	//   ....[174]....
        /*0394*/ 	.word	0xffffffff


	//   ....[175]....
        /*0398*/ 	.word	0xffffffff


	//   ....[176]....
        /*039c*/ 	.word	0xffffffff


	//   ....[177]....
        /*03a0*/ 	.word	0xffffffff


	//   ....[178]....
        /*03a4*/ 	.word	0xffffffff


	//   ....[179]....
        /*03a8*/ 	.word	0xffffffff


	//   ....[180]....
        /*03ac*/ 	.word	0xffffffff


	//   ....[181]....
        /*03b0*/ 	.word	0xffffffff


	//   ....[182]....
        /*03b4*/ 	.word	0xffffffff


	//   ....[183]....
        /*03b8*/ 	.word	0xffffffff


	//   ....[184]....
        /*03bc*/ 	.word	0xffffffff


	//   ....[185]....
        /*03c0*/ 	.word	0xffffffff


	//   ....[186]....
        /*03c4*/ 	.word	0xffffffff


	//   ....[187]....
        /*03c8*/ 	.word	0xffffffff


	//   ....[188]....
        /*03cc*/ 	.word	0xffffffff


	//   ....[189]....
        /*03d0*/ 	.word	0xffffffff


	//   ....[190]....
        /*03d4*/ 	.word	0xffffffff


	//   ....[191]....
        /*03d8*/ 	.word	0xffffffff


	//   ....[192]....
        /*03dc*/ 	.word	0xffffffff


	//   ....[193]....
        /*03e0*/ 	.word	0xffffffff


	//   ....[194]....
        /*03e4*/ 	.word	0xffffffff


	//   ....[195]....
        /*03e8*/ 	.word	0xffffffff


	//   ....[196]....
        /*03ec*/ 	.word	0xffffffff


	//   ....[197]....
        /*03f0*/ 	.word	0xffffffff


	//   ....[198]....
        /*03f4*/ 	.word	0xffffffff


	//   ....[199]....
        /*03f8*/ 	.word	0xffffffff


	//   ....[200]....
        /*03fc*/ 	.word	0xffffffff


	//   ....[201]....
        /*0400*/ 	.word	0xffffffff


	//   ....[202]....
        /*0404*/ 	.word	0xffffffff


	//   ....[203]....
        /*0408*/ 	.word	0xffffffff


	//   ....[204]....
        /*040c*/ 	.word	0xffffffff


	//   ....[205]....
        /*0410*/ 	.word	0xffffffff


	//   ....[206]....
        /*0414*/ 	.word	0xffffffff


	//   ....[207]....
        /*0418*/ 	.word	0xffffffff


	//   ....[208]....
        /*041c*/ 	.word	0xffffffff


	//   ....[209]....
        /*0420*/ 	.word	0xffffffff


	//   ....[210]....
        /*0424*/ 	.word	0xffffffff


	//   ....[211]....
        /*0428*/ 	.word	0xffffffff


	//   ....[212]....
        /*042c*/ 	.word	0xffffffff


	//   ....[213]....
        /*0430*/ 	.word	0xffffffff


	//   ....[214]....
        /*0434*/ 	.word	0xffffffff


	//   ....[215]....
        /*0438*/ 	.word	0xffffffff


	//   ....[216]....
        /*043c*/ 	.word	0xffffffff


	//   ....[217]....
        /*0440*/ 	.word	0xffffffff


	//   ....[218]....
        /*0444*/ 	.word	0xffffffff


	//   ....[219]....
        /*0448*/ 	.word	0xffffffff


	//   ....[220]....
        /*044c*/ 	.word	0xffffffff


	//   ....[221]....
        /*0450*/ 	.word	0xffffffff


	//   ....[222]....
        /*0454*/ 	.word	0xffffffff


	//   ....[223]....
        /*0458*/ 	.word	0xffffffff


	//   ....[224]....
        /*045c*/ 	.word	0xffffffff


	//   ....[225]....
        /*0460*/ 	.word	0xffffffff


	//   ....[226]....
        /*0464*/ 	.word	0xffffffff


	//   ....[227]....
        /*0468*/ 	.word	0xffffffff


	//   ....[228]....
        /*046c*/ 	.word	0xffffffff


	//   ....[229]....
        /*0470*/ 	.word	0x0500002f


	//   ....[230]....
        /*0474*/ 	.word	0x0500002f


	//   ....[231]....
        /*0478*/ 	.word	0x0500002f


	//   ....[232]....
        /*047c*/ 	.word	0x0500002f


	//   ....[233]....
        /*0480*/ 	.word	0x0500002f


	//----- nvinfo : EIATTR_COOP_GROUP_INSTR_OFFSETS
	.align		4
.L_120:
        /*0484*/ 	.byte	0x04, 0x28
        /*0486*/ 	.short	(.L_122 - .L_121)


	//   ....[0]....
.L_121:
        /*0488*/ 	.word	0x00000e40


	//   ....[1]....
        /*048c*/ 	.word	0x00001890


	//   ....[2]....
        /*0490*/ 	.word	0x00002ad0


	//   ....[3]....
        /*0494*/ 	.word	0x00002af0


	//   ....[4]....
        /*0498*/ 	.word	0x00002b10


	//   ....[5]....
        /*049c*/ 	.word	0x00002b30


	//   ....[6]....
        /*04a0*/ 	.word	0x00002b50


	//   ....[7]....
        /*04a4*/ 	.word	0x00003000


	//   ....[8]....
        /*04a8*/ 	.word	0x00003010


	//   ....[9]....
        /*04ac*/ 	.word	0x00003030


	//   ....[10]....
        /*04b0*/ 	.word	0x00003050


	//   ....[11]....
        /*04b4*/ 	.word	0x000030a0


	//   ....[12]....
        /*04b8*/ 	.word	0x000030d0


	//   ....[13]....
        /*04bc*/ 	.word	0x00003120


	//   ....[14]....
        /*04c0*/ 	.word	0x00003160


	//   ....[15]....
        /*04c4*/ 	.word	0x00003250


	//   ....[16]....
        /*04c8*/ 	.word	0x00003280


	//   ....[17]....
        /*04cc*/ 	.word	0x00003290


	//   ....[18]....
        /*04d0*/ 	.word	0x000032b0


	//   ....[19]....
        /*04d4*/ 	.word	0x000032f0


	//   ....[20]....
        /*04d8*/ 	.word	0x00003320


	//   ....[21]....
        /*04dc*/ 	.word	0x00003360


	//   ....[22]....
        /*04e0*/ 	.word	0x00003380


	//   ....[23]....
        /*04e4*/ 	.word	0x000033a0


	//   ....[24]....
        /*04e8*/ 	.word	0x00003490


	//   ....[25]....
        /*04ec*/ 	.word	0x000034c0


	//   ....[26]....
        /*04f0*/ 	.word	0x000034d0


	//   ....[27]....
        /*04f4*/ 	.word	0x000034f0


	//   ....[28]....
        /*04f8*/ 	.word	0x00003530


	//   ....[29]....
        /*04fc*/ 	.word	0x00003560


	//   ....[30]....
        /*0500*/ 	.word	0x000035a0


	//   ....[31]....
        /*0504*/ 	.word	0x000035c0


	//   ....[32]....
        /*0508*/ 	.word	0x000035e0


	//   ....[33]....
        /*050c*/ 	.word	0x000036d0


	//   ....[34]....
        /*0510*/ 	.word	0x00003700


	//   ....[35]....
        /*0514*/ 	.word	0x00003710


	//   ....[36]....
        /*0518*/ 	.word	0x00003730


	//   ....[37]....
        /*051c*/ 	.word	0x00003770


	//   ....[38]....
        /*0520*/ 	.word	0x000037a0


	//   ....[39]....
        /*0524*/ 	.word	0x000037e0


	//   ....[40]....
        /*0528*/ 	.word	0x00003800


	//   ....[41]....
        /*052c*/ 	.word	0x00003820


	//   ....[42]....
        /*0530*/ 	.word	0x00003930


	//   ....[43]....
        /*0534*/ 	.word	0x00003960


	//   ....[44]....
        /*0538*/ 	.word	0x00003970


	//   ....[45]....
        /*053c*/ 	.word	0x00003990


	//   ....[46]....
        /*0540*/ 	.word	0x000039d0


	//   ....[47]....
        /*0544*/ 	.word	0x00003a00


	//   ....[48]....
        /*0548*/ 	.word	0x00003a40


	//   ....[49]....
        /*054c*/ 	.word	0x00003a60


	//   ....[50]....
        /*0550*/ 	.word	0x00003a80


	//   ....[51]....
        /*0554*/ 	.word	0x00003b90


	//   ....[52]....
        /*0558*/ 	.word	0x00003bc0


	//   ....[53]....
        /*055c*/ 	.word	0x00003bd0


	//   ....[54]....
        /*0560*/ 	.word	0x00003bf0


	//   ....[55]....
        /*0564*/ 	.word	0x00003c30


	//   ....[56]....
        /*0568*/ 	.word	0x00003c60


	//   ....[57]....
        /*056c*/ 	.word	0x00003ca0


	//   ....[58]....
        /*0570*/ 	.word	0x00003cc0


	//   ....[59]....
        /*0574*/ 	.word	0x00003ce0


	//   ....[60]....
        /*0578*/ 	.word	0x00003df0


	//   ....[61]....
        /*057c*/ 	.word	0x00003e20


	//   ....[62]....
        /*0580*/ 	.word	0x00003e30


	//   ....[63]....
        /*0584*/ 	.word	0x00003e50


	//   ....[64]....
        /*0588*/ 	.word	0x00003e90


	//   ....[65]....
        /*058c*/ 	.word	0x00003ec0


	//   ....[66]....
        /*0590*/ 	.word	0x00003f00


	//   ....[67]....
        /*0594*/ 	.word	0x00003f20


	//   ....[68]....
        /*0598*/ 	.word	0x00003f40


	//   ....[69]....
        /*059c*/ 	.word	0x00004050


	//   ....[70]....
        /*05a0*/ 	.word	0x00004080


	//   ....[71]....
        /*05a4*/ 	.word	0x00004090


	//   ....[72]....
        /*05a8*/ 	.word	0x000040b0


	//   ....[73]....
        /*05ac*/ 	.word	0x000040f0


	//   ....[74]....
        /*05b0*/ 	.word	0x00004120


	//   ....[75]....
        /*05b4*/ 	.word	0x00004160


	//   ....[76]....
        /*05b8*/ 	.word	0x00004180


	//   ....[77]....
        /*05bc*/ 	.word	0x000041a0


	//   ....[78]....
        /*05c0*/ 	.word	0x000042b0


	//   ....[79]....
        /*05c4*/ 	.word	0x00004300


	//   ....[80]....
        /*05c8*/ 	.word	0x00004310


	//   ....[81]....
        /*05cc*/ 	.word	0x00004330


	//   ....[82]....
        /*05d0*/ 	.word	0x00004370


	//   ....[83]....
        /*05d4*/ 	.word	0x000043a0


	//   ....[84]....
        /*05d8*/ 	.word	0x000043e0


	//   ....[85]....
        /*05dc*/ 	.word	0x00004400


	//   ....[86]....
        /*05e0*/ 	.word	0x00004420


	//   ....[87]....
        /*05e4*/ 	.word	0x00004510


	//   ....[88]....
        /*05e8*/ 	.word	0x00004560


	//   ....[89]....
        /*05ec*/ 	.word	0x00004570


	//   ....[90]....
        /*05f0*/ 	.word	0x000045a0


	//   ....[91]....
        /*05f4*/ 	.word	0x000045c0


	//   ....[92]....
        /*05f8*/ 	.word	0x00004610


	//   ....[93]....
        /*05fc*/ 	.word	0x00004630


	//   ....[94]....
        /*0600*/ 	.word	0x00004670


	//   ....[95]....
        /*0604*/ 	.word	0x00004690


	//   ....[96]....
        /*0608*/ 	.word	0x00004770


	//   ....[97]....
        /*060c*/ 	.word	0x000047c0


	//   ....[98]....
        /*0610*/ 	.word	0x000047d0


	//   ....[99]....
        /*0614*/ 	.word	0x00004820


	//   ....[100]....
        /*0618*/ 	.word	0x00004850


	//   ....[101]....
        /*061c*/ 	.word	0x00004880


	//   ....[102]....
        /*0620*/ 	.word	0x000048b0


	//   ....[103]....
        /*0624*/ 	.word	0x000048e0


	//   ....[104]....
        /*0628*/ 	.word	0x00004910


	//   ....[105]....
        /*062c*/ 	.word	0x000049d0


	//   ....[106]....
        /*0630*/ 	.word	0x00004a20


	//   ....[107]....
        /*0634*/ 	.word	0x00004a30


	//   ....[108]....
        /*0638*/ 	.word	0x00004a80


	//   ....[109]....
        /*063c*/ 	.word	0x00004ab0


	//   ....[110]....
        /*0640*/ 	.word	0x00004ae0


	//   ....[111]....
        /*0644*/ 	.word	0x00004b10


	//   ....[112]....
        /*0648*/ 	.word	0x00004b40


	//   ....[113]....
        /*064c*/ 	.word	0x00004b70


	//   ....[114]....
        /*0650*/ 	.word	0x00004c60


	//   ....[115]....
        /*0654*/ 	.word	0x00004c80


	//   ....[116]....
        /*0658*/ 	.word	0x00004c90


	//   ....[117]....
        /*065c*/ 	.word	0x00004ce0


	//   ....[118]....
        /*0660*/ 	.word	0x00004d10


	//   ....[119]....
        /*0664*/ 	.word	0x00004d40


	//   ....[120]....
        /*0668*/ 	.word	0x00004d70


	//   ....[121]....
        /*066c*/ 	.word	0x00004da0


	//   ....[122]....
        /*0670*/ 	.word	0x00004dd0


	//   ....[123]....
        /*0674*/ 	.word	0x00004ec0


	//   ....[124]....
        /*0678*/ 	.word	0x00004f00


	//   ....[125]....
        /*067c*/ 	.word	0x00004f10


	//   ....[126]....
        /*0680*/ 	.word	0x00004f60


	//   ....[127]....
        /*0684*/ 	.word	0x00004f90


	//   ....[128]....
        /*0688*/ 	.word	0x00004fc0


	//   ....[129]....
        /*068c*/ 	.word	0x00004ff0


	//   ....[130]....
        /*0690*/ 	.word	0x00005020


	//   ....[131]....
        /*0694*/ 	.word	0x00005050


	//   ....[132]....
        /*0698*/ 	.word	0x00005140


	//   ....[133]....
        /*069c*/ 	.word	0x00005170


	//   ....[134]....
        /*06a0*/ 	.word	0x00005180


	//   ....[135]....
        /*06a4*/ 	.word	0x000051d0


	//   ....[136]....
        /*06a8*/ 	.word	0x00005200


	//   ....[137]....
        /*06ac*/ 	.word	0x00005230


	//   ....[138]....
        /*06b0*/ 	.word	0x00005260


	//   ....[139]....
        /*06b4*/ 	.word	0x00005290


	//   ....[140]....
        /*06b8*/ 	.word	0x000052c0


	//   ....[141]....
        /*06bc*/ 	.word	0x000053e0


	//   ....[142]....
        /*06c0*/ 	.word	0x000053f0


	//   ....[143]....
        /*06c4*/ 	.word	0x00005440


	//   ....[144]....
        /*06c8*/ 	.word	0x00005470


	//   ....[145]....
        /*06cc*/ 	.word	0x000054a0


	//   ....[146]....
        /*06d0*/ 	.word	0x000054d0


	//   ....[147]....
        /*06d4*/ 	.word	0x00005500


	//   ....[148]....
        /*06d8*/ 	.word	0x00005530


	//   ....[149]....
        /*06dc*/ 	.word	0x00005560


	//   ....[150]....
        /*06e0*/ 	.word	0x00005600


	//   ....[151]....
        /*06e4*/ 	.word	0x00005620


	//   ....[152]....
        /*06e8*/ 	.word	0x00005630


	//   ....[153]....
        /*06ec*/ 	.word	0x00005680


	//   ....[154]....
        /*06f0*/ 	.word	0x000056b0


	//   ....[155]....
        /*06f4*/ 	.word	0x000056e0


	//   ....[156]....
        /*06f8*/ 	.word	0x00005710


	//   ....[157]....
        /*06fc*/ 	.word	0x00005740


	//   ....[158]....
        /*0700*/ 	.word	0x00005770


	//   ....[159]....
        /*0704*/ 	.word	0x000058a0


	//   ....[160]....
        /*0708*/ 	.word	0x00005d40


	//   ....[161]....
        /*070c*/ 	.word	0x00006070


	//   ....[162]....
        /*0710*/ 	.word	0x00006130


	//   ....[163]....
        /*0714*/ 	.word	0x000061f0


	//   ....[164]....
        /*0718*/ 	.word	0x000062b0


	//   ....[165]....
        /*071c*/ 	.word	0x00006370


	//   ....[166]....
        /*0720*/ 	.word	0x00006430


	//   ....[167]....
        /*0724*/ 	.word	0x000064f0


	//   ....[168]....
        /*0728*/ 	.word	0x000065b0


	//   ....[169]....
        /*072c*/ 	.word	0x00006670


	//   ....[170]....
        /*0730*/ 	.word	0x00006730


	//   ....[171]....
        /*0734*/ 	.word	0x000067f0


	//   ....[172]....
        /*0738*/ 	.word	0x000068b0


	//   ....[173]....
        /*073c*/ 	.word	0x00006970


	//   ....[174]....
        /*0740*/ 	.word	0x00006a30


	//   ....[175]....
        /*0744*/ 	.word	0x00006af0


	//   ....[176]....
        /*0748*/ 	.word	0x00006bb0


	//   ....[177]....
        /*074c*/ 	.word	0x00006c70


	//   ....[178]....
        /*0750*/ 	.word	0x00006e60


	//   ....[179]....
        /*0754*/ 	.word	0x00006f90


	//   ....[180]....
        /*0758*/ 	.word	0x000070c0


	//   ....[181]....
        /*075c*/ 	.word	0x000071f0


	//   ....[182]....
        /*0760*/ 	.word	0x00007320


	//   ....[183]....
        /*0764*/ 	.word	0x00007450


	//   ....[184]....
        /*0768*/ 	.word	0x00007580


	//   ....[185]....
        /*076c*/ 	.word	0x000076b0


	//   ....[186]....
        /*0770*/ 	.word	0x000077e0


	//   ....[187]....
        /*0774*/ 	.word	0x00007910


	//   ....[188]....
        /*0778*/ 	.word	0x00007a40


	//   ....[189]....
        /*077c*/ 	.word	0x00007b60


	//   ....[190]....
        /*0780*/ 	.word	0x00007c70


	//   ....[191]....
        /*0784*/ 	.word	0x00007d80


	//   ....[192]....
        /*0788*/ 	.word	0x00007e90


	//   ....[193]....
        /*078c*/ 	.word	0x00007fa0


	//   ....[194]....
        /*0790*/ 	.word	0x000080b0


	//   ....[195]....
        /*0794*/ 	.word	0x00008eb0


	//   ....[196]....
        /*0798*/ 	.word	0x00008f40


	//   ....[197]....
        /*079c*/ 	.word	0x00008fc0


	//   ....[198]....
        /*07a0*/ 	.word	0x00009050


	//   ....[199]....
        /*07a4*/ 	.word	0x000090d0


	//   ....[200]....
        /*07a8*/ 	.word	0x00009160


	//   ....[201]....
        /*07ac*/ 	.word	0x000091e0


	//   ....[202]....
        /*07b0*/ 	.word	0x00009270


	//   ....[203]....
        /*07b4*/ 	.word	0x000092f0


	//   ....[204]....
        /*07b8*/ 	.word	0x00009380


	//   ....[205]....
        /*07bc*/ 	.word	0x00009400


	//   ....[206]....
        /*07c0*/ 	.word	0x00009490


	//   ....[207]....
        /*07c4*/ 	.word	0x00009510


	//   ....[208]....
        /*07c8*/ 	.word	0x000095a0


	//   ....[209]....
        /*07cc*/ 	.word	0x00009620


	//   ....[210]....
        /*07d0*/ 	.word	0x000096b0


	//   ....[211]....
        /*07d4*/ 	.word	0x00009730


	//   ....[212]....
        /*07d8*/ 	.word	0x00009890


	//   ....[213]....
        /*07dc*/ 	.word	0x00009960


	//   ....[214]....
        /*07e0*/ 	.word	0x00009a10


	//   ....[215]....
        /*07e4*/ 	.word	0x00009ad0


	//   ....[216]....
        /*07e8*/ 	.word	0x00009b80


	//   ....[217]....
        /*07ec*/ 	.word	0x00009c40


	//   ....[218]....
        /*07f0*/ 	.word	0x00009cf0


	//   ....[219]....
        /*07f4*/ 	.word	0x00009db0


	//   ....[220]....
        /*07f8*/ 	.word	0x00009e60


	//   ....[221]....
        /*07fc*/ 	.word	0x00009f20


	//   ....[222]....
        /*0800*/ 	.word	0x00009fd0


	//   ....[223]....
        /*0804*/ 	.word	0x0000a090


	//   ....[224]....
        /*0808*/ 	.word	0x0000a140


	//   ....[225]....
        /*080c*/ 	.word	0x0000a200


	//   ....[226]....
        /*0810*/ 	.word	0x0000a2a0


	//   ....[227]....
        /*0814*/ 	.word	0x0000a360


	//   ....[228]....
        /*0818*/ 	.word	0x0000a400


	//   ....[229]....
        /*081c*/ 	.word	0x0000a470


	//   ....[230]....
        /*0820*/ 	.word	0x0000a4e0


	//   ....[231]....
        /*0824*/ 	.word	0x0000a550


	//   ....[232]....
        /*0828*/ 	.word	0x0000a5c0


	//   ....[233]....
        /*082c*/ 	.word	0x0000a630


	//----- nvinfo : EIATTR_VRC_CTA_INIT_COUNT
	.align		4
.L_122:
        /*0830*/ 	.byte	0x02, 0x4a
	.zero		1
	.zero		1


	//----- nvinfo : EIATTR_EXIT_INSTR_OFFSETS
	.align		4
        /*0834*/ 	.byte	0x04, 0x1c
        /*0836*/ 	.short	(.L_124 - .L_123)


	//   ....[0]....
.L_123:
        /*0838*/ 	.word	0x00002570


	//   ....[1]....
        /*083c*/ 	.word	0x000028d0


	//   ....[2]....
        /*0840*/ 	.word	0x000028f0


	//   ....[3]....
        /*0844*/ 	.word	0x00009740


	//   ....[4]....
        /*0848*/ 	.word	0x0000a410


	//----- nvinfo : EIATTR_MAX_THREADS
	.align		4
.L_124:
        /*084c*/ 	.byte	0x04, 0x05
        /*084e*/ 	.short	(.L_126 - .L_125)
.L_125:
        /*0850*/ 	.word	0x00000180
        /*0854*/ 	.word	0x00000001
        /*0858*/ 	.word	0x00000001


	//----- nvinfo : EIATTR_CRS_STACK_SIZE
	.align		4
.L_126:
        /*085c*/ 	.byte	0x04, 0x1e
        /*085e*/ 	.short	(.L_128 - .L_127)
.L_127:
        /*0860*/ 	.word	0x00000000


	//----- nvinfo : EIATTR_CBANK_PARAM_SIZE
	.align		4
.L_128:
        /*0864*/ 	.byte	0x03, 0x19
        /*0866*/ 	.short	0x004d


	//----- nvinfo : EIATTR_PARAM_CBANK
	.align		4
        /*0868*/ 	.byte	0x04, 0x0a
        /*086a*/ 	.short	(.L_130 - .L_129)
	.align		4
.L_129:
        /*086c*/ 	.word	index@(.nv.constant0._ZN3cub18CUB_300001_SM_10006detail10radix_sort29DeviceRadixSortOnesweepKernelINS1_5radix10policy_hubIiiyE10Policy1000ELNS0_9SortOrderE0EiiyiiNS1_21identity_decomposer_tEEEvPT5_SB_PT3_PKSC_PT1_PKSG_PT2_PKSK_T4_iiT6_)
        /*0870*/ 	.short	0x0380
        /*0872*/ 	.short	0x004d


	//----- nvinfo : EIATTR_SW_WAR
	.align		4
.L_130:
        /*0874*/ 	.byte	0x04, 0x36
        /*0876*/ 	.short	(.L_132 - .L_131)
.L_131:
        /*0878*/ 	.word	0x00000008
.L_132:


//--------------------- .nv.info._ZN3cub18CUB_300001_SM_10006detail10radix_sort33DeviceRadixSortExclusiveSumKernelINS1_5radix10policy_hubIiiyE10Policy1000EyEEvPT0_ --------------------------
	.section	.nv.info._ZN3cub18CUB_300001_SM_10006detail10radix_sort33DeviceRadixSortExclusiveSumKernelINS1_5radix10policy_hubIiiyE10Policy1000EyEEvPT0_,"",@"SHT_CUDA_INFO"
	.sectionflags	@""
	.align	4


	//----- nvinfo : EIATTR_CUDA_API_VERSION
	.align		4
        /*0000*/ 	.byte	0x04, 0x37
        /*0002*/ 	.short	(.L_134 - .L_133)
.L_133:
        /*0004*/ 	.word	0x00000082


	//----- nvinfo : EIATTR_KPARAM_INFO
	.align		4
.L_134:
        /*0008*/ 	.byte	0x04, 0x17
        /*000a*/ 	.short	(.L_136 - .L_135)
.L_135:
        /*000c*/ 	.word	0x00000000
        /*0010*/ 	.short	0x0000
        /*0012*/ 	.short	0x0000
        /*0014*/ 	.byte	0x00, 0xf5, 0x21, 0x00


	//----- nvinfo : EIATTR_SPARSE_MMA_MASK
	.align		4
.L_136:
        /*0018*/ 	.byte	0x03, 0x50
        /*001a*/ 	.short	0x0000


	//----- nvinfo : EIATTR_MAXREG_COUNT
	.align		4
        /*001c*/ 	.byte	0x03, 0x1b
        /*001e*/ 	.short	0x00ff


	//----- nvinfo : EIATTR_NUM_BARRIERS
	.align		4
        /*0020*/ 	.byte	0x02, 0x4c
        /*0022*/ 	.byte	0x01
	.zero		1


	//----- nvinfo : EIATTR_MERCURY_ISA_VERSION
	.align		4
        /*0024*/ 	.byte	0x03, 0x5f
        /*0026*/ 	.short	0x0101


	//----- nvinfo : EIATTR_COOP_GROUP_MASK_REGIDS
	.align		4
        /*0028*/ 	.byte	0x04, 0x29
        /*002a*/ 	.short	(.L_138 - .L_137)


	//   ....[0]....
.L_137:
        /*002c*/ 	.word	0xffffffff


	//   ....[1]....
        /*0030*/ 	.word	0xffffffff


	//   ....[2]....
        /*0034*/ 	.word	0xffffffff


	//   ....[3]....
        /*0038*/ 	.word	0xffffffff


	//   ....[4]....
        /*003c*/ 	.word	0xffffffff


	//   ....[5]....
        /*0040*/ 	.word	0xffffffff


	//   ....[6]....
        /*0044*/ 	.word	0xffffffff


	//   ....[7]....
        /*0048*/ 	.word	0xffffffff


	//   ....[8]....
        /*004c*/ 	.word	0xffffffff


	//   ....[9]....
        /*0050*/ 	.word	0xffffffff


	//   ....[10]....
        /*0054*/ 	.word	0x05000015


	//   ....[11]....
        /*0058*/ 	.word	0x05000015


	//   ....[12]....
        /*005c*/ 	.word	0x05000015


	//   ....[13]....
        /*0060*/ 	.word	0x05000015


	//   ....[14]....
        /*0064*/ 	.word	0x05000015


	//   ....[15]....
        /*0068*/ 	.word	0x05000015


	//   ....[16]....
        /*006c*/ 	.word	0x05000015


	//   ....[17]....
        /*0070*/ 	.word	0x05000015


	//   ....[18]....
        /*0074*/ 	.word	0x05000015


	//   ....[19]....
        /*0078*/ 	.word	0x05000015


	//----- nvinfo : EIATTR_COOP_GROUP_INSTR_OFFSETS
	.align		4
.L_138:
        /*007c*/ 	.byte	0x04, 0x28
        /*007e*/ 	.short	(.L_140 - .L_139)


	//   ....[0]....
.L_139:
        /*0080*/ 	.word	0x00000250


	//   ....[1]....
        /*0084*/ 	.word	0x00000260


	//   ....[2]....
        /*0088*/ 	.word	0x000002a0


	//   ....[3]....
        /*008c*/ 	.word	0x000002c0


	//   ....[4]....
        /*0090*/ 	.word	0x00000310


	//   ....[5]....
        /*0094*/ 	.word	0x00000320


	//   ....[6]....
        /*0098*/ 	.word	0x00000360


	//   ....[7]....
        /*009c*/ 	.word	0x00000380


	//   ....[8]....
        /*00a0*/ 	.word	0x000003d0


	//   ....[9]....
        /*00a4*/ 	.word	0x000003e0


	//   ....[10]....
        /*00a8*/ 	.word	0x00000660


	//   ....[11]....
        /*00ac*/ 	.word	0x000006b0


	//   ....[12]....
        /*00b0*/ 	.word	0x00000740


	//   ....[13]....
        /*00b4*/ 	.word	0x00000790


	//   ....[14]....
        /*00b8*/ 	.word	0x00000820


	//   ....[15]....
        /*00bc*/ 	.word	0x00000870


	//   ....[16]....
        /*00c0*/ 	.word	0x00000900


	//   ....[17]....
        /*00c4*/ 	.word	0x00000950


	//   ....[18]....
        /*00c8*/ 	.word	0x000009e0


	//   ....[19]....
        /*00cc*/ 	.word	0x00000a30


	//----- nvinfo : EIATTR_VRC_CTA_INIT_COUNT
	.align		4
.L_140:
        /*00d0*/ 	.byte	0x02, 0x4a
	.zero		1
	.zero		1


	//----- nvinfo : EIATTR_EXIT_INSTR_OFFSETS
	.align		4
        /*00d4*/ 	.byte	0x04, 0x1c
        /*00d6*/ 	.short	(.L_142 - .L_141)


	//   ....[0]....
.L_141:
        /*00d8*/ 	.word	0x000005d0


	//   ....[1]....
        /*00dc*/ 	.word	0x00000600


	//----- nvinfo : EIATTR_CRS_STACK_SIZE
	.align		4
.L_142:
        /*00e0*/ 	.byte	0x04, 0x1e
        /*00e2*/ 	.short	(.L_144 - .L_143)
.L_143:
        /*00e4*/ 	.word	0x00000000


	//----- nvinfo : EIATTR_CBANK_PARAM_SIZE
	.align		4
.L_144:
        /*00e8*/ 	.byte	0x03, 0x19
        /*00ea*/ 	.short	0x0008


	//----- nvinfo : EIATTR_PARAM_CBANK
	.align		4
        /*00ec*/ 	.byte	0x04, 0x0a
        /*00ee*/ 	.short	(.L_146 - .L_145)
	.align		4
.L_145:
        /*00f0*/ 	.word	index@(.nv.constant0._ZN3cub18CUB_300001_SM_10006detail10radix_sort33DeviceRadixSortExclusiveSumKernelINS1_5radix10policy_hubIiiyE10Policy1000EyEEvPT0_)
        /*00f4*/ 	.short	0x0380
        /*00f6*/ 	.short	0x0008


	//----- nvinfo : EIATTR_SW_WAR
	.align		4
.L_146:
        /*00f8*/ 	.byte	0x04, 0x36
        /*00fa*/ 	.short	(.L_148 - .L_147)
.L_147:
        /*00fc*/ 	.word	0x00000008
.L_148:


//--------------------- .nv.info._ZN3cub18CUB_300001_SM_10006detail10radix_sort30DeviceRadixSortHistogramKernelINS1_5radix10policy_hubIiiyE10Policy1000ELNS0_9SortOrderE0EiyNS1_21identity_decomposer_tEEEvPT2_PKT1_SA_iiT3_ --------------------------
	.section	.nv.info._ZN3cub18CUB_300001_SM_10006detail10radix_sort30DeviceRadixSortHistogramKernelINS1_5radix10policy_hubIiiyE10Policy1000ELNS0_9SortOrderE0EiyNS1_21identity_decomposer_tEEEvPT2_PKT1_SA_iiT3_,"",@"SHT_CUDA_INFO"
	.sectionflags	@""
	.align	4


	//----- nvinfo : EIATTR_CUDA_API_VERSION
	.align		4
        /*0000*/ 	.byte	0x04, 0x37
        /*0002*/ 	.short	(.L_150 - .L_149)
.L_149:
        /*0004*/ 	.word	0x00000082


	//----- nvinfo : EIATTR_KPARAM_INFO
	.align		4
.L_150:
        /*0008*/ 	.byte	0x04, 0x17
        /*000a*/ 	.short	(.L_152 - .L_151)
.L_151:
        /*000c*/ 	.word	0x00000000
        /*0010*/ 	.short	0x0005
        /*0012*/ 	.short	0x0020
        /*0014*/ 	.byte	0x00, 0xf0, 0x05, 0x00


	//----- nvinfo : EIATTR_KPARAM_INFO
	.align		4
.L_152:
        /*0018*/ 	.byte	0x04, 0x17
        /*001a*/ 	.short	(.L_154 - .L_153)
.L_153:
        /*001c*/ 	.word	0x00000000
        /*0020*/ 	.short	0x0004
        /*0022*/ 	.short	0x001c
        /*0024*/ 	.byte	0x00, 0xf0, 0x11, 0x00


	//----- nvinfo : EIATTR_KPARAM_INFO
	.align		4
.L_154:
        /*0028*/ 	.byte	0x04, 0x17
        /*002a*/ 	.short	(.L_156 - .L_155)
.L_155:
        /*002c*/ 	.word	0x00000000
        /*0030*/ 	.short	0x0003
        /*0032*/ 	.short	0x0018
        /*0034*/ 	.byte	0x00, 0xf0, 0x11, 0x00


	//----- nvinfo : EIATTR_KPARAM_INFO
	.align		4
.L_156:
        /*0038*/ 	.byte	0x04, 0x17
        /*003a*/ 	.short	(.L_158 - .L_157)
.L_157:
        /*003c*/ 	.word	0x00000000
        /*0040*/ 	.short	0x0002
        /*0042*/ 	.short	0x0010
        /*0044*/ 	.byte	0x00, 0xf0, 0x21, 0x00


	//----- nvinfo : EIATTR_KPARAM_INFO
	.align		4
.L_158:
        /*0048*/ 	.byte	0x04, 0x17
        /*004a*/ 	.short	(.L_160 - .L_159)
.L_159:
        /*004c*/ 	.word	0x00000000
        /*0050*/ 	.short	0x0001
        /*0052*/ 	.short	0x0008
        /*0054*/ 	.byte	0x00, 0xf5, 0x21, 0x00


	//----- nvinfo : EIATTR_KPARAM_INFO
	.align		4
.L_160:
        /*0058*/ 	.byte	0x04, 0x17
        /*005a*/ 	.short	(.L_162 - .L_161)
.L_161:
        /*005c*/ 	.word	0x00000000
        /*0060*/ 	.short	0x0000
        /*0062*/ 	.short	0x0000
        /*0064*/ 	.byte	0x00, 0xf5, 0x21, 0x00


	//----- nvinfo : EIATTR_SPARSE_MMA_MASK
	.align		4
.L_162:
        /*0068*/ 	.byte	0x03, 0x50
        /*006a*/ 	.short	0x0000


	//----- nvinfo : EIATTR_MAXREG_COUNT
	.align		4
        /*006c*/ 	.byte	0x03, 0x1b
        /*006e*/ 	.short	0x00ff


	//----- nvinfo : EIATTR_NUM_BARRIERS
	.align		4
        /*0070*/ 	.byte	0x02, 0x4c
        /*0072*/ 	.byte	0x01
	.zero		1


	//----- nvinfo : EIATTR_MERCURY_ISA_VERSION
	.align		4
        /*0074*/ 	.byte	0x03, 0x5f
        /*0076*/ 	.short	0x0101


	//----- nvinfo : EIATTR_VRC_CTA_INIT_COUNT
	.align		4
        /*0078*/ 	.byte	0x02, 0x4a
	.zero		1
	.zero		1


	//----- nvinfo : EIATTR_EXIT_INSTR_OFFSETS
	.align		4
        /*007c*/ 	.byte	0x04, 0x1c
        /*007e*/ 	.short	(.L_164 - .L_163)


	//   ....[0]....
.L_163:
        /*0080*/ 	.word	0x00000040


	//   ....[1]....
        /*0084*/ 	.word	0x00002ee0


	//----- nvinfo : EIATTR_MAX_THREADS
	.align		4
.L_164:
        /*0088*/ 	.byte	0x04, 0x05
        /*008a*/ 	.short	(.L_166 - .L_165)
.L_165:
        /*008c*/ 	.word	0x00000080
        /*0090*/ 	.word	0x00000001
        /*0094*/ 	.word	0x00000001


	//----- nvinfo : EIATTR_CRS_STACK_SIZE
	.align		4
.L_166:
        /*0098*/ 	.byte	0x04, 0x1e
        /*009a*/ 	.short	(.L_168 - .L_167)
.L_167:
        /*009c*/ 	.word	0x00000000


	//----- nvinfo : EIATTR_CBANK_PARAM_SIZE
	.align		4
.L_168:
        /*00a0*/ 	.byte	0x03, 0x19
        /*00a2*/ 	.short	0x0021


	//----- nvinfo : EIATTR_PARAM_CBANK
	.align		4
        /*00a4*/ 	.byte	0x04, 0x0a
        /*00a6*/ 	.short	(.L_170 - .L_169)
	.align		4
.L_169:
        /*00a8*/ 	.word	index@(.nv.constant0._ZN3cub18CUB_300001_SM_10006detail10radix_sort30DeviceRadixSortHistogramKernelINS1_5radix10policy_hubIiiyE10Policy1000ELNS0_9SortOrderE0EiyNS1_21identity_decomposer_tEEEvPT2_PKT1_SA_iiT3_)
        /*00ac*/ 	.short	0x0380
        /*00ae*/ 	.short	0x0021


	//----- nvinfo : EIATTR_SW_WAR
	.align		4
.L_170:
        /*00b0*/ 	.byte	0x04, 0x36
        /*00b2*/ 	.short	(.L_172 - .L_171)
.L_171:
        /*00b4*/ 	.word	0x00000008
.L_172:


//--------------------- .nv.info._ZN3cub18CUB_300001_SM_10006detail10radix_sort31DeviceRadixSortSingleTileKernelINS1_5radix10policy_hubIiiyE10Policy1000ELNS0_9SortOrderE0EiiyNS1_21identity_decomposer_tEEEvPKT1_PSA_PKT2_PSE_T3_iiT4_ --------------------------
	.section	.nv.info._ZN3cub18CUB_300001_SM_10006detail10radix_sort31DeviceRadixSortSingleTileKernelINS1_5radix10policy_hubIiiyE10Policy1000ELNS0_9SortOrderE0EiiyNS1_21identity_decomposer_tEEEvPKT1_PSA_PKT2_PSE_T3_iiT4_,"",@"SHT_CUDA_INFO"
	.sectionflags	@""
	.align	4


	//----- nvinfo : EIATTR_CUDA_API_VERSION
	.align		4
        /*0000*/ 	.byte	0x04, 0x37
        /*0002*/ 	.short	(.L_174 - .L_173)
.L_173:
        /*0004*/ 	.word	0x00000082


	//----- nvinfo : EIATTR_KPARAM_INFO
	.align		4
.L_174:
        /*0008*/ 	.byte	0x04, 0x17
        /*000a*/ 	.short	(.L_176 - .L_175)
.L_175:
        /*000c*/ 	.word	0x00000000
        /*0010*/ 	.short	0x0007
        /*0012*/ 	.short	0x0030
        /*0014*/ 	.byte	0x00, 0xf0, 0x05, 0x00


	//----- nvinfo : EIATTR_KPARAM_INFO
	.align		4
.L_176:
        /*0018*/ 	.byte	0x04, 0x17
        /*001a*/ 	.short	(.L_178 - .L_177)
.L_177:
        /*001c*/ 	.word	0x00000000
        /*0020*/ 	.short	0x0006
        /*0022*/ 	.short	0x002c
        /*0024*/ 	.byte	0x00, 0xf0, 0x11, 0x00


	//----- nvinfo : EIATTR_KPARAM_INFO
	.align		4
.L_178:
        /*0028*/ 	.byte	0x04, 0x17
        /*002a*/ 	.short	(.L_180 - .L_179)
.L_179:
        /*002c*/ 	.word	0x00000000
        /*0030*/ 	.short	0x0005
        /*0032*/ 	.short	0x0028
        /*0034*/ 	.byte	0x00, 0xf0, 0x11, 0x00


	//----- nvinfo : EIATTR_KPARAM_INFO
	.align		4
.L_180:
        /*0038*/ 	.byte	0x04, 0x17
        /*003a*/ 	.short	(.L_182 - .L_181)
.L_181:
        /*003c*/ 	.word	0x00000000
        /*0040*/ 	.short	0x0004
        /*0042*/ 	.short	0x0020
        /*0044*/ 	.byte	0x00, 0xf0, 0x21, 0x00


	//----- nvinfo : EIATTR_KPARAM_INFO
	.align		4
.L_182:
        /*0048*/ 	.byte	0x04, 0x17
        /*004a*/ 	.short	(.L_184 - .L_183)
.L_183:
        /*004c*/ 	.word	0x00000000
        /*0050*/ 	.short	0x0003
        /*0052*/ 	.short	0x0018
        /*0054*/ 	.byte	0x00, 0xf5, 0x21, 0x00


	//----- nvinfo : EIATTR_KPARAM_INFO
	.align		4
.L_184:
        /*0058*/ 	.byte	0x04, 0x17
        /*005a*/ 	.short	(.L_186 - .L_185)
.L_185:
        /*005c*/ 	.word	0x00000000
        /*0060*/ 	.short	0x0002
        /*0062*/ 	.short	0x0010
        /*0064*/ 	.byte	0x00, 0xf5, 0x21, 0x00


	//----- nvinfo : EIATTR_KPARAM_INFO
	.align		4
.L_186:
        /*0068*/ 	.byte	0x04, 0x17
        /*006a*/ 	.short	(.L_188 - .L_187)
.L_187:
        /*006c*/ 	.word	0x00000000
        /*0070*/ 	.short	0x0001
        /*0072*/ 	.short	0x0008
        /*0074*/ 	.byte	0x00, 0xf5, 0x21, 0x00


	//----- nvinfo : EIATTR_KPARAM_INFO
	.align		4
.L_188:
        /*0078*/ 	.byte	0x04, 0x17
        /*007a*/ 	.short	(.L_190 - .L_189)
.L_189:
        /*007c*/ 	.word	0x00000000
        /*0080*/ 	.short	0x0000
        /*0082*/ 	.short	0x0000
        /*0084*/ 	.byte	0x00, 0xf5, 0x21, 0x00


	//----- nvinfo : EIATTR_SPARSE_MMA_MASK
	.align		4
.L_190:
        /*0088*/ 	.byte	0x03, 0x50
        /*008a*/ 	.short	0x0000


	//----- nvinfo : EIATTR_MAXREG_COUNT
	.align		4
        /*008c*/ 	.byte	0x03, 0x1b
        /*008e*/ 	.short	0x00ff


	//----- nvinfo : EIATTR_NUM_BARRIERS
	.align		4
        /*0090*/ 	.byte	0x02, 0x4c
        /*0092*/ 	.byte	0x01
	.zero		1


	//----- nvinfo : EIATTR_MERCURY_ISA_VERSION
	.align		4
        /*0094*/ 	.byte	0x03, 0x5f
        /*0096*/ 	.short	0x0101


	//----- nvinfo : EIATTR_COOP_GROUP_MASK_REGIDS
	.align		4
        /*0098*/ 	.byte	0x04, 0x29
        /*009a*/ 	.short	(.L_192 - .L_191)


	//   ....[0]....
.L_191:
        /*009c*/ 	.word	0xffffffff


	//   ....[1]....
        /*00a0*/ 	.word	0xffffffff


	//   ....[2]....
        /*00a4*/ 	.word	0xffffffff


	//   ....[3]....
        /*00a8*/ 	.word	0xffffffff


	//   ....[4]....
        /*00ac*/ 	.word	0xffffffff


	//----- nvinfo : EIATTR_COOP_GROUP_INSTR_OFFSETS
	.align		4
.L_192:
        /*00b0*/ 	.byte	0x04, 0x28
        /*00b2*/ 	.short	(.L_194 - .L_193)


	//   ....[0]....
.L_193:
        /*00b4*/ 	.word	0x00001e20


	//   ....[1]....
        /*00b8*/ 	.word	0x00001e40


	//   ....[2]....
        /*00bc*/ 	.word	0x00001e60


	//   ....[3]....
        /*00c0*/ 	.word	0x00001e80


	//   ....[4]....
        /*00c4*/ 	.word	0x00001ea0


	//----- nvinfo : EIATTR_VRC_CTA_INIT_COUNT
	.align		4
.L_194:
        /*00c8*/ 	.byte	0x02, 0x4a
	.zero		1
	.zero		1


	//----- nvinfo : EIATTR_EXIT_INSTR_OFFSETS
	.align		4
        /*00cc*/ 	.byte	0x04, 0x1c
        /*00ce*/ 	.short	(.L_196 - .L_195)


	//   ....[0]....
.L_195:
        /*00d0*/ 	.word	0x00003bf0


	//   ....[1]....
        /*00d4*/ 	.word	0x00003c40


	//----- nvinfo : EIATTR_MAX_THREADS
	.align		4
.L_196:
        /*00d8*/ 	.byte	0x04, 0x05
        /*00da*/ 	.short	(.L_198 - .L_197)
.L_197:
        /*00dc*/ 	.word	0x00000100
        /*00e0*/ 	.word	0x00000001
        /*00e4*/ 	.word	0x00000001


	//----- nvinfo : EIATTR_CBANK_PARAM_SIZE
	.align		4
.L_198:
        /*00e8*/ 	.byte	0x03, 0x19
        /*00ea*/ 	.short	0x0031


	//----- nvinfo : EIATTR_PARAM_CBANK
	.align		4
        /*00ec*/ 	.byte	0x04, 0x0a
        /*00ee*/ 	.short	(.L_200 - .L_199)
	.align		4
.L_199:
        /*00f0*/ 	.word	index@(.nv.constant0._ZN3cub18CUB_300001_SM_10006detail10radix_sort31DeviceRadixSortSingleTileKernelINS1_5radix10policy_hubIiiyE10Policy1000ELNS0_9SortOrderE0EiiyNS1_21identity_decomposer_tEEEvPKT1_PSA_PKT2_PSE_T3_iiT4_)
        /*00f4*/ 	.short	0x0380
        /*00f6*/ 	.short	0x0031


	//----- nvinfo : EIATTR_SW_WAR
	.align		4
.L_200:
        /*00f8*/ 	.byte	0x04, 0x36
        /*00fa*/ 	.short	(.L_202 - .L_201)
.L_201:
        /*00fc*/ 	.word	0x00000008
.L_202:


//--------------------- .nv.info._ZN3cub18CUB_300001_SM_10006detail11EmptyKernelIvEEvv --------------------------
	.section	.nv.info._ZN3cub18CUB_300001_SM_10006detail11EmptyKernelIvEEvv,"",@"SHT_CUDA_INFO"
	.sectionflags	@""
	.align	4


	//----- nvinfo : EIATTR_CUDA_API_VERSION
	.align		4
        /*0000*/ 	.byte	0x04, 0x37
        /*0002*/ 	.short	(.L_204 - .L_203)
.L_203:
        /*0004*/ 	.word	0x00000082


	//----- nvinfo : EIATTR_SPARSE_MMA_MASK
	.align		4
.L_204:
        /*0008*/ 	.byte	0x03, 0x50
        /*000a*/ 	.short	0x0000


	//----- nvinfo : EIATTR_MAXREG_COUNT
	.align		4
        /*000c*/ 	.byte	0x03, 0x1b
        /*000e*/ 	.short	0x00ff


	//----- nvinfo : EIATTR_MERCURY_ISA_VERSION
	.align		4
        /*0010*/ 	.byte	0x03, 0x5f
        /*0012*/ 	.short	0x0101


	//----- nvinfo : EIATTR_VRC_CTA_INIT_COUNT
	.align		4
        /*0014*/ 	.byte	0x02, 0x4a
	.zero		1
	.zero		1


	//----- nvinfo : EIATTR_EXIT_INSTR_OFFSETS
	.align		4
        /*0018*/ 	.byte	0x04, 0x1c
        /*001a*/ 	.short	(.L_206 - .L_205)


	//   ....[0]....
.L_205:
        /*001c*/ 	.word	0x00000010


	//----- nvinfo : EIATTR_SW_WAR
	.align		4
.L_206:
        /*0020*/ 	.byte	0x04, 0x36
        /*0022*/ 	.short	(.L_208 - .L_207)
.L_207:
        /*0024*/ 	.word	0x00000008
.L_208:


//--------------------- .nv.info._Z15broadcast_graphiiPiS_S_S_S_S_ --------------------------
	.section	.nv.info._Z15broadcast_graphiiPiS_S_S_S_S_,"",@"SHT_CUDA_INFO"
	.sectionflags	@""
	.align	4


	//----- nvinfo : EIATTR_CUDA_API_VERSION
	.align		4
        /*0000*/ 	.byte	0x04, 0x37
        /*0002*/ 	.short	(.L_210 - .L_209)
.L_209:
        /*0004*/ 	.word	0x00000082


	//----- nvinfo : EIATTR_KPARAM_INFO
	.align		4
.L_210:
        /*0008*/ 	.byte	0x04, 0x17
        /*000a*/ 	.short	(.L_212 - .L_211)
.L_211:
        /*000c*/ 	.word	0x00000000
        /*0010*/ 	.short	0x0007
        /*0012*/ 	.short	0x0030
        /*0014*/ 	.byte	0x00, 0xf5, 0x21, 0x00


	//----- nvinfo : EIATTR_KPARAM_INFO
	.align		4
.L_212:
        /*0018*/ 	.byte	0x04, 0x17
        /*001a*/ 	.short	(.L_214 - .L_213)
.L_213:
        /*001c*/ 	.word	0x00000000
        /*0020*/ 	.short	0x0006
        /*0022*/ 	.short	0x0028
        /*0024*/ 	.byte	0x00, 0xf5, 0x21, 0x00


	//----- nvinfo : EIATTR_KPARAM_INFO
	.align		4
.L_214:
        /*0028*/ 	.byte	0x04, 0x17
        /*002a*/ 	.short	(.L_216 - .L_215)
.L_215:
        /*002c*/ 	.word	0x00000000
        /*0030*/ 	.short	0x0005
        /*0032*/ 	.short	0x0020
        /*0034*/ 	.byte	0x00, 0xf5, 0x21, 0x00


	//----- nvinfo : EIATTR_KPARAM_INFO
	.align		4
.L_216:
        /*0038*/ 	.byte	0x04, 0x17
        /*003a*/ 	.short	(.L_218 - .L_217)
.L_217:
        /*003c*/ 	.word	0x00000000
        /*0040*/ 	.short	0x0004
        /*0042*/ 	.short	0x0018
        /*0044*/ 	.byte	0x00, 0xf5, 0x21, 0x00


	//----- nvinfo : EIATTR_KPARAM_INFO
	.align		4
.L_218:
        /*0048*/ 	.byte	0x04, 0x17
        /*004a*/ 	.short	(.L_220 - .L_219)
.L_219:
        /*004c*/ 	.word	0x00000000
        /*0050*/ 	.short	0x0003
        /*0052*/ 	.short	0x0010
        /*0054*/ 	.byte	0x00, 0xf5, 0x21, 0x00


	//----- nvinfo : EIATTR_KPARAM_INFO
	.align		4
.L_220:
        /*0058*/ 	.byte	0x04, 0x17
        /*005a*/ 	.short	(.L_222 - .L_221)
.L_221:
        /*005c*/ 	.word	0x00000000
        /*0060*/ 	.short	0x0002
        /*0062*/ 	.short	0x0008
        /*0064*/ 	.byte	0x00, 0xf5, 0x21, 0x00


	//----- nvinfo : EIATTR_KPARAM_INFO
	.align		4
.L_222:
        /*0068*/ 	.byte	0x04, 0x17
        /*006a*/ 	.short	(.L_224 - .L_223)
.L_223:
        /*006c*/ 	.word	0x00000000
        /*0070*/ 	.short	0x0001
        /*0072*/ 	.short	0x0004
        /*0074*/ 	.byte	0x00, 0xf0, 0x11, 0x00


	//----- nvinfo : EIATTR_KPARAM_INFO
	.align		4
.L_224:
        /*0078*/ 	.byte	0x04, 0x17
        /*007a*/ 	.short	(.L_226 - .L_225)
.L_225:
        /*007c*/ 	.word	0x00000000
        /*0080*/ 	.short	0x0000
        /*0082*/ 	.short	0x0000
        /*0084*/ 	.byte	0x00, 0xf0, 0x11, 0x00


	//----- nvinfo : EIATTR_SPARSE_MMA_MASK
	.align		4
.L_226:
        /*0088*/ 	.byte	0x03, 0x50
        /*008a*/ 	.short	0x0000


	//----- nvinfo : EIATTR_MAXREG_COUNT
	.align		4
        /*008c*/ 	.byte	0x03, 0x1b
        /*008e*/ 	.short	0x00ff


	//----- nvinfo : EIATTR_MERCURY_ISA_VERSION
	.align		4
        /*0090*/ 	.byte	0x03, 0x5f
        /*0092*/ 	.short	0x0101


	//----- nvinfo : EIATTR_VRC_CTA_INIT_COUNT
	.align		4
        /*0094*/ 	.byte	0x02, 0x4a
	.zero		1
	.zero		1


	//----- nvinfo : EIATTR_EXIT_INSTR_OFFSETS
	.align		4
        /*0098*/ 	.byte	0x04, 0x1c
        /*009a*/ 	.short	(.L_228 - .L_227)


	//   ....[0]....
.L_227:
        /*009c*/ 	.word	0x00000070


	//   ....[1]....
        /*00a0*/ 	.word	0x00000110


	//   ....[2]....
        /*00a4*/ 	.word	0x00000170


	//   ....[3]....
        /*00a8*/ 	.word	0x00000330


	//----- nvinfo : EIATTR_CRS_STACK_SIZE
	.align		4
.L_228:
        /*00ac*/ 	.byte	0x04, 0x1e
        /*00ae*/ 	.short	(.L_230 - .L_229)
.L_229:
        /*00b0*/ 	.word	0x00000000


	//----- nvinfo : EIATTR_CBANK_PARAM_SIZE
	.align		4
.L_230:
        /*00b4*/ 	.byte	0x03, 0x19
        /*00b6*/ 	.short	0x0038


	//----- nvinfo : EIATTR_PARAM_CBANK
	.align		4
        /*00b8*/ 	.byte	0x04, 0x0a
        /*00ba*/ 	.short	(.L_232 - .L_231)
	.align		4
.L_231:
        /*00bc*/ 	.word	index@(.nv.constant0._Z15broadcast_graphiiPiS_S_S_S_S_)
        /*00c0*/ 	.short	0x0380
        /*00c2*/ 	.short	0x0038


	//----- nvinfo : EIATTR_SW_WAR
	.align		4
.L_232:
        /*00c4*/ 	.byte	0x04, 0x36
        /*00c6*/ 	.short	(.L_234 - .L_233)
.L_233:
        /*00c8*/ 	.word	0x00000008
.L_234:


//--------------------- .nv.info._Z16initialize_graphiPiS_i --------------------------
	.section	.nv.info._Z16initialize_graphiPiS_i,"",@"SHT_CUDA_INFO"
	.sectionflags	@""
	.align	4


	//----- nvinfo : EIATTR_CUDA_API_VERSION
	.align		4
        /*0000*/ 	.byte	0x04, 0x37
        /*0002*/ 	.short	(.L_236 - .L_235)
.L_235:
        /*0004*/ 	.word	0x00000082


	//----- nvinfo : EIATTR_KPARAM_INFO
	.align		4
.L_236:
        /*0008*/ 	.byte	0x04, 0x17
        /*000a*/ 	.short	(.L_238 - .L_237)
.L_237:
        /*000c*/ 	.word	0x00000000
        /*0010*/ 	.short	0x0003
        /*0012*/ 	.short	0x0018
        /*0014*/ 	.byte	0x00, 0xf0, 0x11, 0x00


	//----- nvinfo : EIATTR_KPARAM_INFO
	.align		4
.L_238:
        /*0018*/ 	.byte	0x04, 0x17
        /*001a*/ 	.short	(.L_240 - .L_239)
.L_239:
        /*001c*/ 	.word	0x00000000
        /*0020*/ 	.short	0x0002
        /*0022*/ 	.short	0x0010
        /*0024*/ 	.byte	0x00, 0xf5, 0x21, 0x00


	//----- nvinfo : EIATTR_KPARAM_INFO
	.align		4
.L_240:
        /*0028*/ 	.byte	0x04, 0x17
        /*002a*/ 	.short	(.L_242 - .L_241)
.L_241:
        /*002c*/ 	.word	0x00000000
        /*0030*/ 	.short	0x0001
        /*0032*/ 	.short	0x0008
        /*0034*/ 	.byte	0x00, 0xf5, 0x21, 0x00


	//----- nvinfo : EIATTR_KPARAM_INFO
	.align		4
.L_242:
        /*0038*/ 	.byte	0x04, 0x17
        /*003a*/ 	.short	(.L_244 - .L_243)
.L_243:
        /*003c*/ 	.word	0x00000000
        /*0040*/ 	.short	0x0000
        /*0042*/ 	.short	0x0000
        /*0044*/ 	.byte	0x00, 0xf0, 0x11, 0x00


	//----- nvinfo : EIATTR_SPARSE_MMA_MASK
	.align		4
.L_244:
        /*0048*/ 	.byte	0x03, 0x50
        /*004a*/ 	.short	0x0000


	//----- nvinfo : EIATTR_MAXREG_COUNT
	.align		4
        /*004c*/ 	.byte	0x03, 0x1b
        /*004e*/ 	.short	0x00ff


	//----- nvinfo : EIATTR_MERCURY_ISA_VERSION
	.align		4
        /*0050*/ 	.byte	0x03, 0x5f
        /*0052*/ 	.short	0x0101


	//----- nvinfo : EIATTR_VRC_CTA_INIT_COUNT
	.align		4
        /*0054*/ 	.byte	0x02, 0x4a
	.zero		1
	.zero		1


	//----- nvinfo : EIATTR_EXIT_INSTR_OFFSETS
	.align		4
        /*0058*/ 	.byte	0x04, 0x1c
        /*005a*/ 	.short	(.L_246 - .L_245)


	//   ....[0]....
.L_245:
        /*005c*/ 	.word	0x00000070


	//   ....[1]....
        /*0060*/ 	.word	0x00000120


	//   ....[2]....
        /*0064*/ 	.word	0x00000150


	//----- nvinfo : EIATTR_CBANK_PARAM_SIZE
	.align		4
.L_246:
        /*0068*/ 	.byte	0x03, 0x19
        /*006a*/ 	.short	0x001c


	//----- nvinfo : EIATTR_PARAM_CBANK
	.align		4
        /*006c*/ 	.byte	0x04, 0x0a
        /*006e*/ 	.short	(.L_248 - .L_247)
	.align		4
.L_247:
        /*0070*/ 	.word	index@(.nv.constant0._Z16initialize_graphiPiS_i)
        /*0074*/ 	.short	0x0380
        /*0076*/ 	.short	0x001c


	//----- nvinfo : EIATTR_SW_WAR
	.align		4
.L_248:
        /*0078*/ 	.byte	0x04, 0x36
        /*007a*/ 	.short	(.L_250 - .L_249)
.L_249:
        /*007c*/ 	.word	0x00000008
.L_250:


//--------------------- .nv.info._Z15initialize_refsiPiS_S_ --------------------------
	.section	.nv.info._Z15initialize_refsiPiS_S_,"",@"SHT_CUDA_INFO"
	.sectionflags	@""
	.align	4


	//----- nvinfo : EIATTR_CUDA_API_VERSION
	.align		4
        /*0000*/ 	.byte	0x04, 0x37
        /*0002*/ 	.short	(.L_252 - .L_251)
.L_251:
        /*0004*/ 	.word	0x00000082


	//----- nvinfo : EIATTR_KPARAM_INFO
	.align		4
.L_252:
        /*0008*/ 	.byte	0x04, 0x17
        /*000a*/ 	.short	(.L_254 - .L_253)
.L_253:
        /*000c*/ 	.word	0x00000000
        /*0010*/ 	.short	0x0003
        /*0012*/ 	.short	0x0018
        /*0014*/ 	.byte	0x00, 0xf5, 0x21, 0x00


	//----- nvinfo : EIATTR_KPARAM_INFO
	.align		4
.L_254:
        /*0018*/ 	.byte	0x04, 0x17
        /*001a*/ 	.short	(.L_256 - .L_255)
.L_255:
        /*001c*/ 	.word	0x00000000
        /*0020*/ 	.short	0x0002
        /*0022*/ 	.short	0x0010
        /*0024*/ 	.byte	0x00, 0xf5, 0x21, 0x00


	//----- nvinfo : EIATTR_KPARAM_INFO
	.align		4
.L_256:
        /*0028*/ 	.byte	0x04, 0x17
        /*002a*/ 	.short	(.L_258 - .L_257)
.L_257:
        /*002c*/ 	.word	0x00000000
        /*0030*/ 	.short	0x0001
        /*0032*/ 	.short	0x0008
        /*0034*/ 	.byte	0x00, 0xf5, 0x21, 0x00


	//----- nvinfo : EIATTR_KPARAM_INFO
	.align		4
.L_258:
        /*0038*/ 	.byte	0x04, 0x17
        /*003a*/ 	.short	(.L_260 - .L_259)
.L_259:
        /*003c*/ 	.word	0x00000000
        /*0040*/ 	.short	0x0000
        /*0042*/ 	.short	0x0000
        /*0044*/ 	.byte	0x00, 0xf0, 0x11, 0x00


	//----- nvinfo : EIATTR_SPARSE_MMA_MASK
	.align		4
.L_260:
        /*0048*/ 	.byte	0x03, 0x50
        /*004a*/ 	.short	0x0000


	//----- nvinfo : EIATTR_MAXREG_COUNT
	.align		4
        /*004c*/ 	.byte	0x03, 0x1b
        /*004e*/ 	.short	0x00ff


	//----- nvinfo : EIATTR_MERCURY_ISA_VERSION
	.align		4
        /*0050*/ 	.byte	0x03, 0x5f
        /*0052*/ 	.short	0x0101


	//----- nvinfo : EIATTR_VRC_CTA_INIT_COUNT
	.align		4
        /*0054*/ 	.byte	0x02, 0x4a
	.zero		1
	.zero		1


	//----- nvinfo : EIATTR_EXIT_INSTR_OFFSETS
	.align		4
        /*0058*/ 	.byte	0x04, 0x1c
        /*005a*/ 	.short	(.L_262 - .L_261)


	//   ....[0]....
.L_261:
        /*005c*/ 	.word	0x00000070


	//   ....[1]....
        /*0060*/ 	.word	0x00000140


	//----- nvinfo : EIATTR_CBANK_PARAM_SIZE
	.align		4
.L_262:
        /*0064*/ 	.byte	0x03, 0x19
        /*0066*/ 	.short	0x0020


	//----- nvinfo : EIATTR_PARAM_CBANK
	.align		4
        /*0068*/ 	.byte	0x04, 0x0a
        /*006a*/ 	.short	(.L_264 - .L_263)
	.align		4
.L_263:
        /*006c*/ 	.word	index@(.nv.constant0._Z15initialize_refsiPiS_S_)
        /*0070*/ 	.short	0x0380
        /*0072*/ 	.short	0x0020


	//----- nvinfo : EIATTR_SW_WAR
	.align		4
.L_264:
        /*0074*/ 	.byte	0x04, 0x36
        /*0076*/ 	.short	(.L_266 - .L_265)
.L_265:
        /*0078*/ 	.word	0x00000008
.L_266:


//--------------------- .nv.callgraph             --------------------------
	.section	.nv.callgraph,"",@"SHT_CUDA_CALLGRAPH"
	.align	4
	.sectionentsize	8
	.align		4
        /*0000*/ 	.word	0x00000000
	.align		4
        /*0004*/ 	.word	0xffffffff
	.align		4
        /*0008*/ 	.word	0x00000000
	.align		4
        /*000c*/ 	.word	0xfffffffe
	.align		4
        /*0010*/ 	.word	0x00000000
	.align		4
        /*0014*/ 	.word	0xfffffffd
	.align		4
        /*0018*/ 	.word	0x00000000
	.align		4
        /*001c*/ 	.word	0xfffffffc


//--------------------- .nv.constant4             --------------------------
	.section	.nv.constant4,"a",@progbits
	.align	8
	.align		8
.nv.constant4:
        /*0000*/ 	.dword	_ZN34_INTERNAL_6c93967b_4_k_cu_7bca8e554cuda3std3__45__cpo5beginE
	.align		8
        /*0008*/ 	.dword	_ZN34_INTERNAL_6c93967b_4_k_cu_7bca8e554cuda3std3__45__cpo3endE
	.align		8
        /*0010*/ 	.dword	_ZN34_INTERNAL_6c93967b_4_k_cu_7bca8e554cuda3std3__45__cpo6cbeginE
	.align		8
        /*0018*/ 	.dword	_ZN34_INTERNAL_6c93967b_4_k_cu_7bca8e554cuda3std3__45__cpo4cendE
	.align		8
        /*0020*/ 	.dword	_ZN34_INTERNAL_6c93967b_4_k_cu_7bca8e554cuda3std3__45__cpo6rbeginE
	.align		8
        /*0028*/ 	.dword	_ZN34_INTERNAL_6c93967b_4_k_cu_7bca8e554cuda3std3__45__cpo4rendE
	.align		8
        /*0030*/ 	.dword	_ZN34_INTERNAL_6c93967b_4_k_cu_7bca8e554cuda3std3__45__cpo7crbeginE
	.align		8
        /*0038*/ 	.dword	_ZN34_INTERNAL_6c93967b_4_k_cu_7bca8e554cuda3std3__45__cpo5crendE
	.align		8
        /*0040*/ 	.dword	_ZN34_INTERNAL_6c93967b_4_k_cu_7bca8e554cuda3std3__436_GLOBAL__N__6c93967b_4_k_cu_7bca8e556ignoreE
	.align		8
        /*0048*/ 	.dword	_ZN34_INTERNAL_6c93967b_4_k_cu_7bca8e554cuda3std3__419piecewise_constructE
	.align		8
        /*0050*/ 	.dword	_ZN34_INTERNAL_6c93967b_4_k_cu_7bca8e554cuda3std3__48in_placeE
	.align		8
        /*0058*/ 	.dword	_ZN34_INTERNAL_6c93967b_4_k_cu_7bca8e554cuda3std3__420unreachable_sentinelE
	.align		8
        /*0060*/ 	.dword	_ZN34_INTERNAL_6c93967b_4_k_cu_7bca8e554cuda3std3__47nulloptE
	.align		8
        /*0068*/ 	.dword	_ZN34_INTERNAL_6c93967b_4_k_cu_7bca8e554cuda3std3__48unexpectE
	.align		8
        /*0070*/ 	.dword	_ZN34_INTERNAL_6c93967b_4_k_cu_7bca8e554cuda3std6ranges3__45__cpo4swapE
	.align		8
        /*0078*/ 	.dword	_ZN34_INTERNAL_6c93967b_4_k_cu_7bca8e554cuda3std6ranges3__45__cpo9iter_moveE
	.align		8
        /*0080*/ 	.dword	_ZN34_INTERNAL_6c93967b_4_k_cu_7bca8e554cuda3std6ranges3__45__cpo5beginE
	.align		8
        /*0088*/ 	.dword	_ZN34_INTERNAL_6c93967b_4_k_cu_7bca8e554cuda3std6ranges3__45__cpo3endE
	.align		8
        /*0090*/ 	.dword	_ZN34_INTERNAL_6c93967b_4_k_cu_7bca8e554cuda3std6ranges3__45__cpo6cbeginE
	.align		8
        /*0098*/ 	.dword	_ZN34_INTERNAL_6c93967b_4_k_cu_7bca8e554cuda3std6ranges3__45__cpo4cendE
	.align		8
        /*00a0*/ 	.dword	_ZN34_INTERNAL_6c93967b_4_k_cu_7bca8e554cuda3std6ranges3__45__cpo7advanceE
	.align		8
        /*00a8*/ 	.dword	_ZN34_INTERNAL_6c93967b_4_k_cu_7bca8e554cuda3std6ranges3__45__cpo9iter_swapE
	.align		8
        /*00b0*/ 	.dword	_ZN34_INTERNAL_6c93967b_4_k_cu_7bca8e554cuda3std6ranges3__45__cpo4nextE
	.align		8
        /*00b8*/ 	.dword	_ZN34_INTERNAL_6c93967b_4_k_cu_7bca8e554cuda3std6ranges3__45__cpo4prevE
	.align		8
        /*00c0*/ 	.dword	_ZN34_INTERNAL_6c93967b_4_k_cu_7bca8e554cuda3std6ranges3__45__cpo4dataE
	.align		8
        /*00c8*/ 	.dword	_ZN34_INTERNAL_6c93967b_4_k_cu_7bca8e554cuda3std6ranges3__45__cpo5cdataE
	.align		8
        /*00d0*/ 	.dword	_ZN34_INTERNAL_6c93967b_4_k_cu_7bca8e554cuda3std6ranges3__45__cpo4sizeE
	.align		8
        /*00d8*/ 	.dword	_ZN34_INTERNAL_6c93967b_4_k_cu_7bca8e554cuda3std6ranges3__45__cpo5ssizeE
	.align		8
        /*00e0*/ 	.dword	_ZN34_INTERNAL_6c93967b_4_k_cu_7bca8e554cuda3std6ranges3__45__cpo8distanceE
	.align		8
        /*00e8*/ 	.dword	_ZN34_INTERNAL_6c93967b_4_k_cu_7bca8e556thrust24THRUST_300001_SM_1000_NS8cuda_cub3parE
	.align		8
        /*00f0*/ 	.dword	_ZN34_INTERNAL_6c93967b_4_k_cu_7bca8e556thrust24THRUST_300001_SM_1000_NS8cuda_cub10par_nosyncE
	.align		8
        /*00f8*/ 	.dword	_ZN34_INTERNAL_6c93967b_4_k_cu_7bca8e556thrust24THRUST_300001_SM_1000_NS6system6detail10sequential3seqE
	.align		8
        /*0100*/ 	.dword	_ZN34_INTERNAL_6c93967b_4_k_cu_7bca8e556thrust24THRUST_300001_SM_1000_NS6system3cpp3parE
	.align		8
        /*0108*/ 	.dword	_ZN34_INTERNAL_6c93967b_4_k_cu_7bca8e556thrust24THRUST_300001_SM_1000_NS12placeholders2_1E
	.align		8
        /*0110*/ 	.dword	_ZN34_INTERNAL_6c93967b_4_k_cu_7bca8e556thrust24THRUST_300001_SM_1000_NS12placeholders2_2E
	.align		8
        /*0118*/ 	.dword	_ZN34_INTERNAL_6c93967b_4_k_cu_7bca8e556thrust24THRUST_300001_SM_1000_NS12placeholders2_3E
	.align		8
        /*0120*/ 	.dword	_ZN34_INTERNAL_6c93967b_4_k_cu_7bca8e556thrust24THRUST_300001_SM_1000_NS12placeholders2_4E
	.align		8
        /*0128*/ 	.dword	_ZN34_INTERNAL_6c93967b_4_k_cu_7bca8e556thrust24THRUST_300001_SM_1000_NS12placeholders2_5E
	.align		8
        /*0130*/ 	.dword	_ZN34_INTERNAL_6c93967b_4_k_cu_7bca8e556thrust24THRUST_300001_SM_1000_NS12placeholders2_6E
	.align		8
        /*0138*/ 	.dword	_ZN34_INTERNAL_6c93967b_4_k_cu_7bca8e556thrust24THRUST_300001_SM_1000_NS12placeholders2_7E
	.align		8
        /*0140*/ 	.dword	_ZN34_INTERNAL_6c93967b_4_k_cu_7bca8e556thrust24THRUST_300001_SM_1000_NS12placeholders2_8E
	.align		8
        /*0148*/ 	.dword	_ZN34_INTERNAL_6c93967b_4_k_cu_7bca8e556thrust24THRUST_300001_SM_1000_NS12placeholders2_9E
	.align		8
        /*0150*/ 	.dword	_ZN34_INTERNAL_6c93967b_4_k_cu_7bca8e556thrust24THRUST_300001_SM_1000_NS12placeholders3_10E
	.align		8
        /*0158*/ 	.dword	_ZN34_INTERNAL_6c93967b_4_k_cu_7bca8e556thrust24THRUST_300001_SM_1000_NS3seqE
	.align		8
        /*0160*/ 	.dword	_ZN34_INTERNAL_6c93967b_4_k_cu_7bca8e556thrust24THRUST_300001_SM_1000_NS6deviceE


//--------------------- .text._ZN3cub18CUB_300001_SM_10006detail10radix_sort29DeviceRadixSortOnesweepKernelINS1_5radix10policy_hubIiiyE10Policy1000ELNS0_9SortOrderE0EiiyiiNS1_21identity_decomposer_tEEEvPT5_SB_PT3_PKSC_PT1_PKSG_PT2_PKSK_T4_iiT6_ --------------------------
	.section	.text._ZN3cub18CUB_300001_SM_10006detail10radix_sort29DeviceRadixSortOnesweepKernelINS1_5radix10policy_hubIiiyE10Policy1000ELNS0_9SortOrderE0EiiyiiNS1_21identity_decomposer_tEEEvPT5_SB_PT3_PKSC_PT1_PKSG_PT2_PKSK_T4_iiT6_,"ax",@progbits
	.align	128
        .global         _ZN3cub18CUB_300001_SM_10006detail10radix_sort29DeviceRadixSortOnesweepKernelINS1_5radix10policy_hubIiiyE10Policy1000ELNS0_9SortOrderE0EiiyiiNS1_21identity_decomposer_tEEEvPT5_SB_PT3_PKSC_PT1_PKSG_PT2_PKSK_T4_iiT6_
        .type           _ZN3cub18CUB_300001_SM_10006detail10radix_sort29DeviceRadixSortOnesweepKernelINS1_5radix10policy_hubIiiyE10Policy1000ELNS0_9SortOrderE0EiiyiiNS1_21identity_decomposer_tEEEvPT5_SB_PT3_PKSC_PT1_PKSG_PT2_PKSK_T4_iiT6_,@function
        .size           _ZN3cub18CUB_300001_SM_10006detail10radix_sort29DeviceRadixSortOnesweepKernelINS1_5radix10policy_hubIiiyE10Policy1000ELNS0_9SortOrderE0EiiyiiNS1_21identity_decomposer_tEEEvPT5_SB_PT3_PKSC_PT1_PKSG_PT2_PKSK_T4_iiT6_,(.L_x_231 - _ZN3cub18CUB_300001_SM_10006detail10radix_sort29DeviceRadixSortOnesweepKernelINS1_5radix10policy_hubIiiyE10Policy1000ELNS0_9SortOrderE0EiiyiiNS1_21identity_decomposer_tEEEvPT5_SB_PT3_PKSC_PT1_PKSG_PT2_PKSK_T4_iiT6_)
        .other          _ZN3cub18CUB_300001_SM_10006detail10radix_sort29DeviceRadixSortOnesweepKernelINS1_5radix10policy_hubIiiyE10Policy1000ELNS0_9SortOrderE0EiiyiiNS1_21identity_decomposer_tEEEvPT5_SB_PT3_PKSC_PT1_PKSG_PT2_PKSK_T4_iiT6_,@"STO_CUDA_ENTRY STV_DEFAULT"
_ZN3cub18CUB_300001_SM_10006detail10radix_sort29DeviceRadixSortOnesweepKernelINS1_5radix10policy_hubIiiyE10Policy1000ELNS0_9SortOrderE0EiiyiiNS1_21identity_decomposer_tEEEvPT5_SB_PT3_PKSC_PT1_PKSG_PT2_PKSK_T4_iiT6_:
.text._ZN3cub18CUB_300001_SM_10006detail10radix_sort29DeviceRadixSortOnesweepKernelINS1_5radix10policy_hubIiiyE10Policy1000ELNS0_9SortOrderE0EiiyiiNS1_21identity_decomposer_tEEEvPT5_SB_PT3_PKSC_PT1_PKSG_PT2_PKSK_T4_iiT6_:
[----:B------:R-:W-:Y:S01]  /*0000*/  LDC R1, c[0x0][0x37c] ;  /* 0x0000df00ff017b82 */ /* 0x000fe20000000800 */
[----:B------:R-:W0:Y:S01]  /*0010*/  S2R R3, SR_TID.X ;  /* 0x0000000000037919 */ /* 0x000e220000002100 */
[----:B------:R-:W-:Y:S01]  /*0020*/  MOV R7, 0x400 ;  /* 0x0000040000077802 */ /* 0x000fe20000000f00 */
[----:B------:R-:W1:Y:S01]  /*0030*/  LDCU.64 UR6, c[0x0][0x358] ;  /* 0x00006b00ff0677ac */ /* 0x000e620008000a00 */
[----:B------:R-:W-:Y:S01]  /*0040*/  BSSY.RECONVERGENT B0, `(.L_x_0) ;  /* 0x000000c000007945 */ /* 0x000fe20003800200 */
[----:B------:R-:W2:Y:S01]  /*0050*/  S2R R0, SR_CgaCtaId ;  /* 0x0000000000007919 */ /* 0x000ea20000008800 */
[----:B0-----:R-:W-:Y:S02]  /*0060*/  ISETP.NE.AND P0, PT, R3, RZ, PT ;  /* 0x000000ff0300720c */ /* 0x001fe40003f05270 */
[----:B--2---:R-:W-:-:S11]  /*0070*/  LEA R7, R0, R7, 0x18 ;  /* 0x0000000700077211 */ /* 0x004fd600078ec0ff */
[----:B-1----:R-:W-:Y:S05]  /*0080*/  @P0 BRA `(.L_x_1) ;  /* 0x00000000001c0947 */ /* 0x002fea0003800000 */
[----:B------:R-:W0:Y:S01]  /*0090*/  LDC.64 R4, c[0x0][0x388] ;  /* 0x0000e200ff047b82 */ /* 0x000e220000000a00 */
[----:B------:R-:W-:-:S05]  /*00a0*/  IMAD.MOV.U32 R9, RZ, RZ, 0x1 ;  /* 0x00000001ff097424 */ /* 0x000fca00078e00ff */
[----:B0-----:R-:W2:Y:S02]  /*00b0*/  ATOMG.E.ADD.STRONG.GPU PT, R4, desc[UR6][R4.64], R9 ;  /* 0x80000009040479a8 */ /* 0x001ea400081ef106 */
[----:B------:R-:W0:Y:S01]  /*00c0*/  S2UR UR5, SR_CgaCtaId ;  /* 0x00000000000579c3 */ /* 0x000e220000008800 */
[----:B------:R-:W-:Y:S02]  /*00d0*/  UMOV UR4, 0x400 ;  /* 0x0000040000047882 */ /* 0x000fe40000000000 */
[----:B0-----:R-:W-:-:S09]  /*00e0*/  ULEA UR4, UR5, UR4, 0x18 ;  /* 0x0000000405047291 */ /* 0x001fd2000f8ec0ff */
[----:B--2---:R0:W-:Y:S03]  /*00f0*/  STS [UR4+0x6600], R4 ;  /* 0x00660004ff007988 */ /* 0x0041e60008000804 */
.L_x_1:
[----:B------:R-:W-:Y:S05]  /*0100*/  BSYNC.RECONVERGENT B0 ;  /* 0x0000000000007941 */ /* 0x000fea0003800200 */
.L_x_0:
[----:B------:R-:W-:Y:S06]  /*0110*/  BAR.SYNC.DEFER_BLOCKING 0x0 ;  /* 0x0000000000007b1d */ /* 0x000fec0000010000 */
[----:B------:R-:W1:Y:S01]  /*0120*/  LDCU UR4, c[0x0][0x3c0] ;  /* 0x00007800ff0477ac */ /* 0x000e620008000800 */
[----:B------:R-:W2:Y:S01]  /*0130*/  S2R R24, SR_LANEID ;  /* 0x0000000000187919 */ /* 0x000ea20000000000 */
[----:B------:R-:W3:Y:S02]  /*0140*/  LDS R42, [R7+0x6600] ;  /* 0x00660000072a7984 */ /* 0x000ee40000000800 */
[----:B---3--:R-:W-:-:S04]  /*0150*/  IMAD R0, R42, 0x1980, RZ ;  /* 0x000019802a007824 */ /* 0x008fc800078e02ff */
[----:B------:R-:W-:Y:S01]  /*0160*/  VIADD R47, R0, 0x1980 ;  /* 0x00001980002f7836 */ /* 0x000fe20000000000 */
[----:B------:R-:W-:-:S04]  /*0170*/  SHF.R.S32.HI R9, RZ, 0x1f, R0 ;  /* 0x0000001fff097819 */ /* 0x000fc80000011400 */
[----:B-1----:R-:W-:-:S13]  /*0180*/  ISETP.GT.AND P0, PT, R47, UR4, PT ;  /* 0x000000042f007c0c */ /* 0x002fda000bf04270 */
[----:B--2---:R-:W-:Y:S05]  /*0190*/  @P0 BRA `(.L_x_2) ;  /* 0x0000000000680947 */ /* 0x004fea0003800000 */
[----:B------:R-:W1:Y:S01]  /*01a0*/  LDCU.64 UR4, c[0x0][0x3a8] ;  /* 0x00007500ff0477ac */ /* 0x000e620008000a00 */
[C---:B0-----:R-:W-:Y:S02]  /*01b0*/  LOP3.LUT R4, R3.reuse, 0x1f, RZ, 0xc0, !PT ;  /* 0x0000001f03047812 */ /* 0x041fe400078ec0ff */
[----:B------:R-:W-:-:S05]  /*01c0*/  LOP3.LUT R41, R3, 0x3e0, RZ, 0xc0, !PT ;  /* 0x000003e003297812 */ /* 0x000fca00078ec0ff */
[----:B------:R-:W-:-:S05]  /*01d0*/  IMAD R5, R41, 0x11, R4 ;  /* 0x0000001129057824 */ /* 0x000fca00078e0204 */
[----:B------:R-:W-:-:S05]  /*01e0*/  IADD3 R5, P0, PT, R0, R5, RZ ;  /* 0x0000000500057210 */ /* 0x000fca0007f1e0ff */
[----:B------:R-:W-:Y:S01]  /*01f0*/  IMAD.X R0, RZ, RZ, R9, P0 ;  /* 0x000000ffff007224 */ /* 0x000fe200000e0609 */
[----:B-1----:R-:W-:-:S04]  /*0200*/  LEA R8, P0, R5, UR4, 0x2 ;  /* 0x0000000405087c11 */ /* 0x002fc8000f8010ff */
[----:B------:R-:W-:-:S05]  /*0210*/  LEA.HI.X R9, R5, UR5, R0, 0x2, P0 ;  /* 0x0000000505097c11 */ /* 0x000fca00080f1400 */
[----:B------:R0:W5:Y:S04]  /*0220*/  LDG.E R28, desc[UR6][R8.64] ;  /* 0x00000006081c7981 */ /* 0x000168000c1e1900 */
        /* <DEDUP_REMOVED lines=15> */
[----:B------:R0:W5:Y:S01]  /*0320*/  LDG.E R46, desc[UR6][R8.64+0x800] ;  /* 0x00080006082e7981 */ /* 0x000162000c1e1900 */
[----:B------:R-:W-:Y:S05]  /*0330*/  BRA `(.L_x_3) ;  /* 0x0000000400307947 */ /* 0x000fea0003800000 */
.L_x_2:
[----:B------:R-:W1:Y:S01]  /*0340*/  LDCU.64 UR8, c[0x0][0x3a8] ;  /* 0x00007500ff0877ac */ /* 0x000e620008000a00 */
[C---:B0-----:R-:W-:Y:S01]  /*0350*/  LOP3.LUT R4, R3.reuse, 0x1f, RZ, 0xc0, !PT ;  /* 0x0000001f03047812 */ /* 0x041fe200078ec0ff */
[----:B------:R-:W-:Y:S01]  /*0360*/  IMAD.MOV.U32 R28, RZ, RZ, 0x7fffffff ;  /* 0x7fffffffff1c7424 */ /* 0x000fe200078e00ff */
[----:B------:R-:W-:Y:S02]  /*0370*/  LOP3.LUT R41, R3, 0x3e0, RZ, 0xc0, !PT ;  /* 0x000003e003297812 */ /* 0x000fe400078ec0ff */
[----:B------:R-:W-:-:S03]  /*0380*/  IADD3 R5, PT, PT, -R0, UR4, RZ ;  /* 0x0000000400057c10 */ /* 0x000fc6000fffe1ff */
[----:B------:R-:W-:-:S04]  /*0390*/  IMAD R10, R41, 0x11, R4 ;  /* 0x00000011290a7824 */ /* 0x000fc800078e0204 */
[----:B------:R-:W-:Y:S01]  /*03a0*/  VIADD R8, R10, 0x40 ;  /* 0x000000400a087836 */ /* 0x000fe20000000000 */
[----:B------:R-:W-:Y:S01]  /*03b0*/  IADD3 R11, P0, PT, R0, R10, RZ ;  /* 0x0000000a000b7210 */ /* 0x000fe20007f1e0ff */
[C---:B------:R-:W-:Y:S01]  /*03c0*/  VIADD R0, R10.reuse, 0x60 ;  /* 0x000000600a007836 */ /* 0x040fe20000000000 */
[CC--:B------:R-:W-:Y:S01]  /*03d0*/  ISETP.GE.AND P2, PT, R10.reuse, R5.reuse, PT ;  /* 0x000000050a00720c */ /* 0x0c0fe20003f46270 */
[----:B------:R-:W-:Y:S01]  /*03e0*/  VIADD R6, R10, 0x20 ;  /* 0x000000200a067836 */ /* 0x000fe20000000000 */
[-C--:B------:R-:W-:Y:S01]  /*03f0*/  ISETP.GE.AND P4, PT, R8, R5.reuse, PT ;  /* 0x000000050800720c */ /* 0x080fe20003f86270 */
[----:B------:R-:W-:Y:S01]  /*0400*/  IMAD.X R12, RZ, RZ, R9, P0 ;  /* 0x000000ffff0c7224 */ /* 0x000fe200000e0609 */
[-C--:B------:R-:W-:Y:S01]  /*0410*/  ISETP.GE.AND P5, PT, R0, R5.reuse, PT ;  /* 0x000000050000720c */ /* 0x080fe20003fa6270 */
[----:B------:R-:W-:Y:S01]  /*0420*/  VIADD R0, R10, 0xa0 ;  /* 0x000000a00a007836 */ /* 0x000fe20000000000 */
[C---:B-1----:R-:W-:Y:S02]  /*0430*/  LEA R8, P0, R11.reuse, UR8, 0x2 ;  /* 0x000000080b087c11 */ /* 0x042fe4000f8010ff */
[----:B------:R-:W-:Y:S01]  /*0440*/  ISETP.GE.AND P3, PT, R6, R5, PT ;  /* 0x000000050600720c */ /* 0x000fe20003f66270 */
[----:B------:R-:W-:Y:S01]  /*0450*/  VIADD R6, R10, 0x80 ;  /* 0x000000800a067836 */ /* 0x000fe20000000000 */
[----:B------:R-:W-:-:S02]  /*0460*/  LEA.HI.X R9, R11, UR9, R12, 0x2, P0 ;  /* 0x000000090b097c11 */ /* 0x000fc400080f140c */
[-C--:B------:R-:W-:Y:S01]  /*0470*/  ISETP.GE.AND P0, PT, R0, R5.reuse, PT ;  /* 0x000000050000720c */ /* 0x080fe20003f06270 */
[----:B------:R-:W-:Y:S01]  /*0480*/  VIADD R0, R10, 0xe0 ;  /* 0x000000e00a007836 */ /* 0x000fe20000000000 */
[-C--:B------:R-:W-:Y:S01]  /*0490*/  ISETP.GE.AND P6, PT, R6, R5.reuse, PT ;  /* 0x000000050600720c */ /* 0x080fe20003fc6270 */
[----:B------:R1:W5:Y:S01]  /*04a0*/  @!P2 LDG.E R28, desc[UR6][R8.64] ;  /* 0x00000006081ca981 */ /* 0x000362000c1e1900 */
[----:B------:R-:W-:Y:S02]  /*04b0*/  IMAD.MOV.U32 R29, RZ, RZ, 0x7fffffff ;  /* 0x7fffffffff1d7424 */ /* 0x000fe400078e00ff */
[-C--:B------:R-:W-:Y:S01]  /*04c0*/  ISETP.GE.AND P2, PT, R0, R5.reuse, PT ;  /* 0x000000050000720c */ /* 0x080fe20003f46270 */
[C---:B------:R-:W-:Y:S02]  /*04d0*/  VIADD R0, R10.reuse, 0x100 ;  /* 0x000001000a007836 */ /* 0x040fe40000000000 */
[----:B------:R-:W-:Y:S01]  /*04e0*/  VIADD R6, R10, 0xc0 ;  /* 0x000000c00a067836 */ /* 0x000fe20000000000 */
[----:B------:R1:W5:Y:S01]  /*04f0*/  @!P3 LDG.E R29, desc[UR6][R8.64+0x80] ;  /* 0x00008006081db981 */ /* 0x000362000c1e1900 */
[----:B------:R-:W-:Y:S01]  /*0500*/  IMAD.MOV.U32 R31, RZ, RZ, 0x7fffffff ;  /* 0x7fffffffff1f7424 */ /* 0x000fe200078e00ff */
[-C--:B------:R-:W-:Y:S01]  /*0510*/  ISETP.GE.AND P3, PT, R0, R5.reuse, PT ;  /* 0x000000050000720c */ /* 0x080fe20003f66270 */
[----:B------:R-:W-:Y:S01]  /*0520*/  VIADD R0, R10, 0x140 ;  /* 0x000001400a007836 */ /* 0x000fe20000000000 */
[----:B------:R-:W-:Y:S01]  /*0530*/  ISETP.GE.AND P1, PT, R6, R5, PT ;  /* 0x000000050600720c */ /* 0x000fe20003f26270 */
[----:B------:R-:W-:-:S02]  /*0540*/  IMAD.MOV.U32 R32, RZ, RZ, 0x7fffffff ;  /* 0x7fffffffff207424 */ /* 0x000fc400078e00ff */
[----:B------:R1:W5:Y:S01]  /*0550*/  @!P5 LDG.E R31, desc[UR6][R8.64+0x180] ;  /* 0x00018006081fd981 */ /* 0x000362000c1e1900 */
[-C--:B------:R-:W-:Y:S01]  /*0560*/  ISETP.GE.AND P5, PT, R0, R5.reuse, PT ;  /* 0x000000050000720c */ /* 0x080fe20003fa6270 */
[C---:B------:R-:W-:Y:S02]  /*0570*/  VIADD R0, R10.reuse, 0x160 ;  /* 0x000001600a007836 */ /* 0x040fe40000000000 */
[----:B------:R-:W-:Y:S01]  /*0580*/  IMAD.MOV.U32 R30, RZ, RZ, 0x7fffffff ;  /* 0x7fffffffff1e7424 */ /* 0x000fe200078e00ff */
[----:B------:R1:W5:Y:S01]  /*0590*/  @!P6 LDG.E R32, desc[UR6][R8.64+0x200] ;  /* 0x000200060820e981 */ /* 0x000362000c1e1900 */
[----:B------:R-:W-:Y:S01]  /*05a0*/  VIADD R6, R10, 0x120 ;  /* 0x000001200a067836 */ /* 0x000fe20000000000 */
[-C--:B------:R-:W-:Y:S01]  /*05b0*/  ISETP.GE.AND P6, PT, R0, R5.reuse, PT ;  /* 0x000000050000720c */ /* 0x080fe20003fc6270 */
[----:B------:R-:W-:Y:S02]  /*05c0*/  IMAD.MOV.U32 R34, RZ, RZ, 0x7fffffff ;  /* 0x7fffffffff227424 */ /* 0x000fe400078e00ff */
[----:B------:R-:W-:Y:S01]  /*05d0*/  VIADD R0, R10, 0x1a0 ;  /* 0x000001a00a007836 */ /* 0x000fe20000000000 */
[----:B------:R1:W5:Y:S01]  /*05e0*/  @!P4 LDG.E R30, desc[UR6][R8.64+0x100] ;  /* 0x00010006081ec981 */ /* 0x000362000c1e1900 */
[----:B------:R-:W-:Y:S01]  /*05f0*/  ISETP.GE.AND P4, PT, R6, R5, PT ;  /* 0x000000050600720c */ /* 0x000fe20003f86270 */
[----:B------:R-:W-:-:S02]  /*0600*/  IMAD.MOV.U32 R33, RZ, RZ, 0x7fffffff ;  /* 0x7fffffffff217424 */ /* 0x000fc400078e00ff */
[----:B------:R1:W5:Y:S01]  /*0610*/  @!P1 LDG.E R34, desc[UR6][R8.64+0x300] ;  /* 0x0003000608229981 */ /* 0x000362000c1e1900 */
[----:B------:R-:W-:Y:S01]  /*0620*/  IMAD.MOV.U32 R35, RZ, RZ, 0x7fffffff ;  /* 0x7fffffffff237424 */ /* 0x000fe200078e00ff */
[-C--:B------:R-:W-:Y:S01]  /*0630*/  ISETP.GE.AND P1, PT, R0, R5.reuse, PT ;  /* 0x000000050000720c */ /* 0x080fe20003f26270 */
[C---:B------:R-:W-:Y:S01]  /*0640*/  VIADD R6, R10.reuse, 0x180 ;  /* 0x000001800a067836 */ /* 0x040fe20000000000 */
[----:B------:R1:W5:Y:S01]  /*0650*/  @!P0 LDG.E R33, desc[UR6][R8.64+0x280] ;  /* 0x0002800608218981 */ /* 0x000362000c1e1900 */
[----:B------:R-:W-:Y:S02]  /*0660*/  VIADD R0, R10, 0x1c0 ;  /* 0x000001c00a007836 */ /* 0x000fe40000000000 */
[----:B------:R-:W-:Y:S01]  /*0670*/  IMAD.MOV.U32 R36, RZ, RZ, 0x7fffffff ;  /* 0x7fffffffff247424 */ /* 0x000fe200078e00ff */
[----:B------:R1:W5:Y:S01]  /*0680*/  @!P2 LDG.E R35, desc[UR6][R8.64+0x380] ;  /* 0x000380060823a981 */ /* 0x000362000c1e1900 */
[----:B------:R-:W-:Y:S01]  /*0690*/  IMAD.MOV.U32 R37, RZ, RZ, 0x7fffffff ;  /* 0x7fffffffff257424 */ /* 0x000fe200078e00ff */
[-C--:B------:R-:W-:Y:S01]  /*06a0*/  ISETP.GE.AND P0, PT, R6, R5.reuse, PT ;  /* 0x000000050600720c */ /* 0x080fe20003f06270 */
[----:B------:R-:W-:Y:S01]  /*06b0*/  VIADD R6, R10, 0x1e0 ;  /* 0x000001e00a067836 */ /* 0x000fe20000000000 */
[-C--:B------:R-:W-:Y:S01]  /*06c0*/  ISETP.GE.AND P2, PT, R0, R5.reuse, PT ;  /* 0x000000050000720c */ /* 0x080fe20003f46270 */
[----:B------:R-:W-:Y:S01]  /*06d0*/  VIADD R0, R10, 0x200 ;  /* 0x000002000a007836 */ /* 0x000fe20000000000 */
[----:B------:R1:W5:Y:S02]  /*06e0*/  @!P3 LDG.E R36, desc[UR6][R8.64+0x400] ;  /* 0x000400060824b981 */ /* 0x000364000c1e1900 */
[----:B------:R-:W-:-:S02]  /*06f0*/  ISETP.GE.AND P3, PT, R6, R5, PT ;  /* 0x000000050600720c */ /* 0x000fc40003f66270 */
[----:B------:R1:W5:Y:S01]  /*0700*/  @!P4 LDG.E R37, desc[UR6][R8.64+0x480] ;  /* 0x000480060825c981 */ /* 0x000362000c1e1900 */
[----:B------:R-:W-:Y:S01]  /*0710*/  ISETP.GE.AND P4, PT, R0, R5, PT ;  /* 0x000000050000720c */ /* 0x000fe20003f86270 */
[----:B------:R-:W-:Y:S02]  /*0720*/  IMAD.MOV.U32 R38, RZ, RZ, 0x7fffffff ;  /* 0x7fffffffff267424 */ /* 0x000fe400078e00ff */
[----:B------:R-:W-:Y:S02]  /*0730*/  IMAD.MOV.U32 R39, RZ, RZ, 0x7fffffff ;  /* 0x7fffffffff277424 */ /* 0x000fe400078e00ff */
[----:B------:R-:W-:Y:S02]  /*0740*/  IMAD.MOV.U32 R40, RZ, RZ, 0x7fffffff ;  /* 0x7fffffffff287424 */ /* 0x000fe400078e00ff */
[----:B------:R-:W-:Y:S01]  /*0750*/  IMAD.MOV.U32 R43, RZ, RZ, 0x7fffffff ;  /* 0x7fffffffff2b7424 */ /* 0x000fe200078e00ff */
[----:B------:R1:W5:Y:S01]  /*0760*/  @!P5 LDG.E R38, desc[UR6][R8.64+0x500] ;  /* 0x000500060826d981 */ /* 0x000362000c1e1900 */
[----:B------:R-:W-:-:S02]  /*0770*/  IMAD.MOV.U32 R44, RZ, RZ, 0x7fffffff ;  /* 0x7fffffffff2c7424 */ /* 0x000fc400078e00ff */
[----:B------:R-:W-:Y:S01]  /*0780*/  IMAD.MOV.U32 R45, RZ, RZ, 0x7fffffff ;  /* 0x7fffffffff2d7424 */ /* 0x000fe200078e00ff */
[----:B------:R1:W5:Y:S01]  /*0790*/  @!P6 LDG.E R39, desc[UR6][R8.64+0x580] ;  /* 0x000580060827e981 */ /* 0x000362000c1e1900 */
[----:B------:R-:W-:-:S03]  /*07a0*/  IMAD.MOV.U32 R46, RZ, RZ, 0x7fffffff ;  /* 0x7fffffffff2e7424 */ /* 0x000fc600078e00ff */
[----:B------:R1:W5:Y:S04]  /*07b0*/  @!P0 LDG.E R40, desc[UR6][R8.64+0x600] ;  /* 0x0006000608288981 */ /* 0x000368000c1e1900 */
[----:B------:R1:W5:Y:S04]  /*07c0*/  @!P1 LDG.E R43, desc[UR6][R8.64+0x680] ;  /* 0x00068006082b9981 */ /* 0x000368000c1e1900 */
[----:B------:R1:W5:Y:S04]  /*07d0*/  @!P2 LDG.E R44, desc[UR6][R8.64+0x700] ;  /* 0x00070006082ca981 */ /* 0x000368000c1e1900 */
[----:B------:R1:W5:Y:S04]  /*07e0*/  @!P3 LDG.E R45, desc[UR6][R8.64+0x780] ;  /* 0x00078006082db981 */ /* 0x000368000c1e1900 */
[----:B------:R1:W5:Y:S02]  /*07f0*/  @!P4 LDG.E R46, desc[UR6][R8.64+0x800] ;  /* 0x00080006082ec981 */ /* 0x000364000c1e1900 */
.L_x_3:
[----:B------:R-:W-:Y:S01]  /*0800*/  VIMNMX R5, PT, PT, R24, 0xe0, !PT ;  /* 0x000000e018057848 */ /* 0x000fe20007fe0100 */
[----:B------:R-:W2:Y:S01]  /*0810*/  LDCU UR4, c[0x0][0x3c8] ;  /* 0x00007900ff0477ac */ /* 0x000ea20008000800 */
[----:B------:R-:W-:Y:S01]  /*0820*/  SHF.R.U32.HI R0, RZ, 0x5, R3 ;  /* 0x00000005ff007819 */ /* 0x000fe20000011603 */
[----:B------:R-:W-:Y:S01]  /*0830*/  BSSY.RECONVERGENT B0, `(.L_x_4) ;  /* 0x0000025000007945 */ /* 0x000fe20003800200 */
[--C-:B------:R-:W-:Y:S01]  /*0840*/  IADD3 R5, PT, PT, R5, 0x1f, -R24.reuse ;  /* 0x0000001f05057810 */ /* 0x100fe20007ffe818 */
[----:B------:R-:W-:Y:S01]  /*0850*/  UMOV UR5, 0xffffffff ;  /* 0xffffffff00057882 */ /* 0x000fe20000000000 */
[----:B01----:R-:W-:Y:S02]  /*0860*/  IMAD.MOV.U32 R8, RZ, RZ, R24 ;  /* 0x000000ffff087224 */ /* 0x003fe400078e0018 */
[C---:B------:R-:W-:Y:S01]  /*0870*/  ISETP.GE.U32.AND P0, PT, R5.reuse, 0x1e0, PT ;  /* 0x000001e00500780c */ /* 0x040fe20003f06070 */
[----:B------:R-:W-:Y:S01]  /*0880*/  IMAD.SHL.U32 R0, R0, 0x400, RZ ;  /* 0x0000040000007824 */ /* 0x000fe200078e00ff */
[----:B------:R-:W-:-:S04]  /*0890*/  LEA.HI R6, R5, 0x1, RZ, 0x1b ;  /* 0x0000000105067811 */ /* 0x000fc800078fd8ff */
[----:B------:R-:W-:-:S04]  /*08a0*/  LOP3.LUT R9, R6, 0xf, RZ, 0xc0, !PT ;  /* 0x0000000f06097812 */ /* 0x000fc800078ec0ff */
[----:B------:R-:W-:Y:S01]  /*08b0*/  ISETP.NE.AND P1, PT, R9, RZ, PT ;  /* 0x000000ff0900720c */ /* 0x000fe20003f25270 */
[----:B--2---:R-:W-:Y:S02]  /*08c0*/  USHF.L.U32 UR4, UR5, UR4, URZ ;  /* 0x0000000405047299 */ /* 0x004fe400080006ff */
[----:B------:R-:W-:Y:S10]  /*08d0*/  @!P0 BRA `(.L_x_5) ;  /* 0x0000000000688947 */ /* 0x000ff40003800000 */
[----:B------:R-:W-:Y:S01]  /*08e0*/  IMAD R10, R24, 0x4, R0 ;  /* 0x00000004180a7824 */ /* 0x000fe200078e0200 */
[----:B------:R-:W-:Y:S01]  /*08f0*/  LOP3.LUT R5, R6, 0xffffff0, RZ, 0xc0, !PT ;  /* 0x0ffffff006057812 */ /* 0x000fe200078ec0ff */
[----:B------:R-:W-:-:S03]  /*0900*/  IMAD.MOV.U32 R8, RZ, RZ, R24 ;  /* 0x000000ffff087224 */ /* 0x000fc600078e0018 */
[----:B------:R-:W-:Y:S01]  /*0910*/  IADD3 R10, PT, PT, R10, 0x400, R7 ;  /* 0x000004000a0a7810 */ /* 0x000fe20007ffe007 */
[----:B------:R-:W-:-:S07]  /*0920*/  IMAD.MOV R5, RZ, RZ, -R5 ;  /* 0x000000ffff057224 */ /* 0x000fce00078e0a05 */
.L_x_6:
[----:B------:R-:W-:Y:S01]  /*0930*/  VIADD R5, R5, 0x10 ;  /* 0x0000001005057836 */ /* 0x000fe20000000000 */
[----:B------:R-:W-:Y:S01]  /*0940*/  STS [R10+-0x400], RZ ;  /* 0xfffc00ff0a007388 */ /* 0x000fe20000000800 */
[----:B------:R-:W-:-:S03]  /*0950*/  VIADD R8, R8, 0x200 ;  /* 0x0000020008087836 */ /* 0x000fc60000000000 */
[----:B------:R-:W-:Y:S01]  /*0960*/  ISETP.NE.AND P0, PT, R5, RZ, PT ;  /* 0x000000ff0500720c */ /* 0x000fe20003f05270 */
[----:B------:R-:W-:Y:S04]  /*0970*/  STS [R10+-0x380], RZ ;  /* 0xfffc80ff0a007388 */ /* 0x000fe80000000800 */
[----:B------:R-:W-:Y:S04]  /*0980*/  STS [R10+-0x300], RZ ;  /* 0xfffd00ff0a007388 */ /* 0x000fe80000000800 */
[----:B------:R-:W-:Y:S04]  /*0990*/  STS [R10+-0x280], RZ ;  /* 0xfffd80ff0a007388 */ /* 0x000fe80000000800 */
[----:B------:R-:W-:Y:S04]  /*09a0*/  STS [R10+-0x200], RZ ;  /* 0xfffe00ff0a007388 */ /* 0x000fe80000000800 */
[----:B------:R-:W-:Y:S04]  /*09b0*/  STS [R10+-0x180], RZ ;  /* 0xfffe80ff0a007388 */ /* 0x000fe80000000800 */
[----:B------:R-:W-:Y:S04]  /*09c0*/  STS [R10+-0x100], RZ ;  /* 0xffff00ff0a007388 */ /* 0x000fe80000000800 */
[----:B------:R-:W-:Y:S04]  /*09d0*/  STS [R10+-0x80], RZ ;  /* 0xffff80ff0a007388 */ /* 0x000fe80000000800 */
[----:B------:R-:W-:Y:S04]  /*09e0*/  STS [R10], RZ ;  /* 0x000000ff0a007388 */ /* 0x000fe80000000800 */
[----:B------:R-:W-:Y:S04]  /*09f0*/  STS [R10+0x80], RZ ;  /* 0x000080ff0a007388 */ /* 0x000fe80000000800 */
[----:B------:R-:W-:Y:S04]  /*0a00*/  STS [R10+0x100], RZ ;  /* 0x000100ff0a007388 */ /* 0x000fe80000000800 */
[----:B------:R-:W-:Y:S04]  /*0a10*/  STS [R10+0x180], RZ ;  /* 0x000180ff0a007388 */ /* 0x000fe80000000800 */
[----:B------:R-:W-:Y:S04]  /*0a20*/  STS [R10+0x200], RZ ;  /* 0x000200ff0a007388 */ /* 0x000fe80000000800 */
[----:B------:R-:W-:Y:S04]  /*0a30*/  STS [R10+0x280], RZ ;  /* 0x000280ff0a007388 */ /* 0x000fe80000000800 */
[----:B------:R-:W-:Y:S04]  /*0a40*/  STS [R10+0x300], RZ ;  /* 0x000300ff0a007388 */ /* 0x000fe80000000800 */
[----:B------:R0:W-:Y:S02]  /*0a50*/  STS [R10+0x380], RZ ;  /* 0x000380ff0a007388 */ /* 0x0001e40000000800 */
[----:B0-----:R-:W-:Y:S01]  /*0a60*/  VIADD R10, R10, 0x800 ;  /* 0x000008000a0a7836 */ /* 0x001fe20000000000 */
[----:B------:R-:W-:Y:S06]  /*0a70*/  @P0 BRA `(.L_x_6) ;  /* 0xfffffffc00ac0947 */ /* 0x000fec000383ffff */
.L_x_5:
[----:B------:R-:W-:Y:S05]  /*0a80*/  BSYNC.RECONVERGENT B0 ;  /* 0x0000000000007941 */ /* 0x000fea0003800200 */
.L_x_4:
[----:B------:R-:W-:Y:S01]  /*0a90*/  BSSY.RECONVERGENT B0, `(.L_x_7) ;  /* 0x0000026000007945 */ /* 0x000fe20003800200 */
[----:B------:R-:W-:-:S03]  /*0aa0*/  IMAD.IADD R5, R7, 0x1, R0 ;  /* 0x0000000107057824 */ /* 0x000fc600078e0200 */
[----:B------:R-:W-:Y:S05]  /*0ab0*/  @!P1 BRA `(.L_x_8) ;  /* 0x00000000008c9947 */ /* 0x000fea0003800000 */
[----:B------:R-:W-:Y:S01]  /*0ac0*/  ISETP.GE.U32.AND P0, PT, R9, 0x8, PT ;  /* 0x000000080900780c */ /* 0x000fe20003f06070 */
[----:B------:R-:W-:Y:S01]  /*0ad0*/  BSSY.RECONVERGENT B1, `(.L_x_9) ;  /* 0x000000e000017945 */ /* 0x000fe20003800200 */
[----:B------:R-:W-:-:S04]  /*0ae0*/  LOP3.LUT R10, R6, 0x7, RZ, 0xc0, !PT ;  /* 0x00000007060a7812 */ /* 0x000fc800078ec0ff */
[----:B------:R-:W-:-:S07]  /*0af0*/  ISETP.NE.AND P1, PT, R10, RZ, PT ;  /* 0x000000ff0a00720c */ /* 0x000fce0003f25270 */
[----:B------:R-:W-:Y:S06]  /*0b00*/  @!P0 BRA `(.L_x_10) ;  /* 0x0000000000288947 */ /* 0x000fec0003800000 */
[C---:B------:R-:W-:Y:S02]  /*0b10*/  IMAD R9, R8.reuse, 0x4, R5 ;  /* 0x0000000408097824 */ /* 0x040fe400078e0205 */
[----:B------:R-:W-:-:S03]  /*0b20*/  VIADD R8, R8, 0x100 ;  /* 0x0000010008087836 */ /* 0x000fc60000000000 */
[----:B------:R0:W-:Y:S04]  /*0b30*/  STS [R9], RZ ;  /* 0x000000ff09007388 */ /* 0x0001e80000000800 */
[----:B------:R0:W-:Y:S04]  /*0b40*/  STS [R9+0x80], RZ ;  /* 0x000080ff09007388 */ /* 0x0001e80000000800 */
[----:B------:R0:W-:Y:S04]  /*0b50*/  STS [R9+0x100], RZ ;  /* 0x000100ff09007388 */ /* 0x0001e80000000800 */
[----:B------:R0:W-:Y:S04]  /*0b60*/  STS [R9+0x180], RZ ;  /* 0x000180ff09007388 */ /* 0x0001e80000000800 */
[----:B------:R0:W-:Y:S04]  /*0b70*/  STS [R9+0x200], RZ ;  /* 0x000200ff09007388 */ /* 0x0001e80000000800 */
[----:B------:R0:W-:Y:S04]  /*0b80*/  STS [R9+0x280], RZ ;  /* 0x000280ff09007388 */ /* 0x0001e80000000800 */
[----:B------:R0:W-:Y:S04]  /*0b90*/  STS [R9+0x300], RZ ;  /* 0x000300ff09007388 */ /* 0x0001e80000000800 */
[----:B------:R0:W-:Y:S02]  /*0ba0*/  STS [R9+0x380], RZ ;  /* 0x000380ff09007388 */ /* 0x0001e40000000800 */
.L_x_10:
[----:B------:R-:W-:Y:S05]  /*0bb0*/  BSYNC.RECONVERGENT B1 ;  /* 0x0000000000017941 */ /* 0x000fea0003800200 */
.L_x_9:
[----:B------:R-:W-:Y:S05]  /*0bc0*/  @!P1 BRA `(.L_x_8) ;  /* 0x0000000000489947 */ /* 0x000fea0003800000 */
[----:B------:R-:W-:Y:S02]  /*0bd0*/  ISETP.GE.U32.AND P0, PT, R10, 0x4, PT ;  /* 0x000000040a00780c */ /* 0x000fe40003f06070 */
[----:B------:R-:W-:-:S04]  /*0be0*/  LOP3.LUT R6, R6, 0x3, RZ, 0xc0, !PT ;  /* 0x0000000306067812 */ /* 0x000fc800078ec0ff */
[----:B------:R-:W-:-:S07]  /*0bf0*/  ISETP.NE.AND P1, PT, R6, RZ, PT ;  /* 0x000000ff0600720c */ /* 0x000fce0003f25270 */
[C---:B0-----:R-:W-:Y:S02]  /*0c00*/  @P0 IMAD R9, R8.reuse, 0x4, R5 ;  /* 0x0000000408090824 */ /* 0x041fe400078e0205 */
[----:B------:R-:W-:-:S03]  /*0c10*/  @P0 VIADD R8, R8, 0x80 ;  /* 0x0000008008080836 */ /* 0x000fc60000000000 */
[----:B------:R1:W-:Y:S04]  /*0c20*/  @P0 STS [R9], RZ ;  /* 0x000000ff09000388 */ /* 0x0003e80000000800 */
[----:B------:R1:W-:Y:S04]  /*0c30*/  @P0 STS [R9+0x80], RZ ;  /* 0x000080ff09000388 */ /* 0x0003e80000000800 */
[----:B------:R1:W-:Y:S04]  /*0c40*/  @P0 STS [R9+0x100], RZ ;  /* 0x000100ff09000388 */ /* 0x0003e80000000800 */
[----:B------:R1:W-:Y:S01]  /*0c50*/  @P0 STS [R9+0x180], RZ ;  /* 0x000180ff09000388 */ /* 0x0003e20000000800 */
[----:B------:R-:W-:Y:S05]  /*0c60*/  @!P1 BRA `(.L_x_8) ;  /* 0x0000000000209947 */ /* 0x000fea0003800000 */
[----:B------:R-:W-:Y:S02]  /*0c70*/  IMAD R0, R8, 0x4, R0 ;  /* 0x0000000408007824 */ /* 0x000fe400078e0200 */
[----:B------:R-:W-:Y:S02]  /*0c80*/  IMAD.MOV R6, RZ, RZ, -R6 ;  /* 0x000000ffff067224 */ /* 0x000fe400078e0a06 */
[----:B------:R-:W-:-:S07]  /*0c90*/  IMAD.IADD R0, R7, 0x1, R0 ;  /* 0x0000000107007824 */ /* 0x000fce00078e0200 */
.L_x_11:
[----:B------:R-:W-:Y:S01]  /*0ca0*/  VIADD R6, R6, 0x1 ;  /* 0x0000000106067836 */ /* 0x000fe20000000000 */
[----:B------:R0:W-:Y:S04]  /*0cb0*/  STS [R0], RZ ;  /* 0x000000ff00007388 */ /* 0x0001e80000000800 */
[----:B------:R-:W-:Y:S01]  /*0cc0*/  ISETP.NE.AND P0, PT, R6, RZ, PT ;  /* 0x000000ff0600720c */ /* 0x000fe20003f05270 */
[----:B0-----:R-:W-:-:S12]  /*0cd0*/  VIADD R0, R0, 0x80 ;  /* 0x0000008000007836 */ /* 0x001fd80000000000 */
[----:B------:R-:W-:Y:S05]  /*0ce0*/  @P0 BRA `(.L_x_11) ;  /* 0xfffffffc00ec0947 */ /* 0x000fea000383ffff */
.L_x_8:
[----:B------:R-:W-:Y:S05]  /*0cf0*/  BSYNC.RECONVERGENT B0 ;  /* 0x0000000000007941 */ /* 0x000fea0003800200 */
.L_x_7:
[----:B------:R-:W2:Y:S01]  /*0d00*/  LDCU UR5, c[0x0][0x3c4] ;  /* 0x00007880ff0577ac */ /* 0x000ea20008000800 */
[----:B-----5:R-:W-:Y:S01]  /*0d10*/  LOP3.LUT R27, R28, 0x80000000, RZ, 0x3c, !PT ;  /* 0x800000001c1b7812 */ /* 0x020fe200078e3cff */
[----:B------:R-:W-:Y:S01]  /*0d20*/  BSSY.RECONVERGENT B0, `(.L_x_12) ;  /* 0x0000080000007945 */ /* 0x000fe20003800200 */
[----:B------:R-:W-:Y:S02]  /*0d30*/  LOP3.LUT R22, R29, 0x80000000, RZ, 0x3c, !PT ;  /* 0x800000001d167812 */ /* 0x000fe400078e3cff */
[----:B------:R-:W-:Y:S02]  /*0d40*/  LOP3.LUT R21, R30, 0x80000000, RZ, 0x3c, !PT ;  /* 0x800000001e157812 */ /* 0x000fe400078e3cff */
[----:B------:R-:W-:Y:S02]  /*0d50*/  LOP3.LUT R18, R31, 0x80000000, RZ, 0x3c, !PT ;  /* 0x800000001f127812 */ /* 0x000fe400078e3cff */
[----:B------:R-:W-:Y:S02]  /*0d60*/  LOP3.LUT R20, R33, 0x80000000, RZ, 0x3c, !PT ;  /* 0x8000000021147812 */ /* 0x000fe400078e3cff */
[----:B------:R-:W-:-:S02]  /*0d70*/  LOP3.LUT R23, R32, 0x80000000, RZ, 0x3c, !PT ;  /* 0x8000000020177812 */ /* 0x000fc400078e3cff */
[----:B------:R-:W-:Y:S02]  /*0d80*/  LOP3.LUT R25, R34, 0x80000000, RZ, 0x3c, !PT ;  /* 0x8000000022197812 */ /* 0x000fe400078e3cff */
[----:B------:R-:W-:Y:S02]  /*0d90*/  LOP3.LUT R17, R36, 0x80000000, RZ, 0x3c, !PT ;  /* 0x8000000024117812 */ /* 0x000fe400078e3cff */
[----:B------:R-:W-:Y:S02]  /*0da0*/  LOP3.LUT R19, R38, 0x80000000, RZ, 0x3c, !PT ;  /* 0x8000000026137812 */ /* 0x000fe400078e3cff */
[----:B--2---:R-:W-:Y:S02]  /*0db0*/  SHF.R.U32.HI R49, RZ, UR5, R27 ;  /* 0x00000005ff317c19 */ /* 0x004fe4000801161b */
[----:B------:R-:W-:Y:S02]  /*0dc0*/  SHF.R.U32.HI R52, RZ, UR5, R22 ;  /* 0x00000005ff347c19 */ /* 0x000fe40008011616 */
[----:B------:R-:W-:-:S02]  /*0dd0*/  LOP3.LUT R49, R49, UR4, RZ, 0x30, !PT ;  /* 0x0000000431317c12 */ /* 0x000fc4000f8e30ff */
[----:B------:R-:W-:Y:S02]  /*0de0*/  LOP3.LUT R52, R52, UR4, RZ, 0x30, !PT ;  /* 0x0000000434347c12 */ /* 0x000fe4000f8e30ff */
[----:B------:R-:W-:Y:S01]  /*0df0*/  SHF.R.U32.HI R56, RZ, UR5, R21 ;  /* 0x00000005ff387c19 */ /* 0x000fe20008011615 */
[--C-:B------:R-:W-:Y:S01]  /*0e00*/  IMAD R0, R49, 0x4, R5.reuse ;  /* 0x0000000431007824 */ /* 0x100fe200078e0205 */
[----:B------:R-:W-:Y:S01]  /*0e10*/  SHF.R.U32.HI R48, RZ, UR5, R18 ;  /* 0x00000005ff307c19 */ /* 0x000fe20008011612 */
[----:B------:R-:W-:Y:S01]  /*0e20*/  IMAD R6, R52, 0x4, R5 ;  /* 0x0000000434067824 */ /* 0x000fe200078e0205 */
[----:B------:R-:W-:Y:S01]  /*0e30*/  LOP3.LUT R56, R56, UR4, RZ, 0x30, !PT ;  /* 0x0000000438387c12 */ /* 0x000fe2000f8e30ff */
[----:B------:R-:W-:Y:S01]  /*0e40*/  NOP ;  /* 0x0000000000007918 */ /* 0x000fe20000000000 */
[----:B01----:R-:W-:Y:S01]  /*0e50*/  SHF.R.U32.HI R9, RZ, UR5, R20 ;  /* 0x00000005ff097c19 */ /* 0x003fe20008011614 */
[----:B------:R0:W-:Y:S01]  /*0e60*/  ATOMS.POPC.INC.32 RZ, [R0+URZ] ;  /* 0x0000000000ff7f8c */ /* 0x0001e2000d8000ff */
[----:B------:R-:W-:-:S02]  /*0e70*/  LOP3.LUT R48, R48, UR4, RZ, 0x30, !PT ;  /* 0x0000000430307c12 */ /* 0x000fc4000f8e30ff */
[----:B------:R-:W-:Y:S01]  /*0e80*/  SHF.R.U32.HI R8, RZ, UR5, R23 ;  /* 0x00000005ff087c19 */ /* 0x000fe20008011617 */
[----:B------:R1:W-:Y:S01]  /*0e90*/  ATOMS.POPC.INC.32 RZ, [R6+URZ] ;  /* 0x0000000006ff7f8c */ /* 0x0003e2000d8000ff */
[----:B------:R-:W-:Y:S02]  /*0ea0*/  SHF.R.U32.HI R11, RZ, UR5, R25 ;  /* 0x00000005ff0b7c19 */ /* 0x000fe40008011619 */
[----:B------:R-:W-:Y:S01]  /*0eb0*/  LOP3.LUT R10, R9, UR4, RZ, 0x30, !PT ;  /* 0x00000004090a7c12 */ /* 0x000fe2000f8e30ff */
[--C-:B0-----:R-:W-:Y:S01]  /*0ec0*/  IMAD R0, R56, 0x4, R5.reuse ;  /* 0x0000000438007824 */ /* 0x101fe200078e0205 */
[----:B------:R-:W-:Y:S02]  /*0ed0*/  LOP3.LUT R8, R8, UR4, RZ, 0x30, !PT ;  /* 0x0000000408087c12 */ /* 0x000fe4000f8e30ff */
[----:B------:R-:W-:Y:S01]  /*0ee0*/  LOP3.LUT R12, R11, UR4, RZ, 0x30, !PT ;  /* 0x000000040b0c7c12 */ /* 0x000fe2000f8e30ff */
[--C-:B-1----:R-:W-:Y:S01]  /*0ef0*/  IMAD R6, R48, 0x4, R5.reuse ;  /* 0x0000000430067824 */ /* 0x102fe200078e0205 */
[----:B------:R0:W-:Y:S01]  /*0f00*/  ATOMS.POPC.INC.32 RZ, [R0+URZ] ;  /* 0x0000000000ff7f8c */ /* 0x0001e2000d8000ff */
[--C-:B------:R-:W-:Y:S01]  /*0f10*/  IMAD R9, R10, 0x4, R5.reuse ;  /* 0x000000040a097824 */ /* 0x100fe200078e0205 */
[----:B------:R-:W-:Y:S01]  /*0f20*/  LOP3.LUT R10, R35, 0x80000000, RZ, 0x3c, !PT ;  /* 0x80000000230a7812 */ /* 0x000fe200078e3cff */
[--C-:B------:R-:W-:Y:S01]  /*0f30*/  IMAD R8, R8, 0x4, R5.reuse ;  /* 0x0000000408087824 */ /* 0x100fe200078e0205 */
[----:B------:R1:W-:Y:S01]  /*0f40*/  ATOMS.POPC.INC.32 RZ, [R6+URZ] ;  /* 0x0000000006ff7f8c */ /* 0x0003e2000d8000ff */
[----:B------:R-:W-:Y:S01]  /*0f50*/  IMAD R11, R12, 0x4, R5 ;  /* 0x000000040c0b7824 */ /* 0x000fe200078e0205 */
[----:B------:R-:W-:-:S02]  /*0f60*/  LOP3.LUT R12, R37, 0x80000000, RZ, 0x3c, !PT ;  /* 0x80000000250c7812 */ /* 0x000fc400078e3cff */
[----:B------:R-:W-:Y:S01]  /*0f70*/  LOP3.LUT R16, R39, 0x80000000, RZ, 0x3c, !PT ;  /* 0x8000000027107812 */ /* 0x000fe200078e3cff */
[----:B------:R-:W-:Y:S01]  /*0f80*/  ATOMS.POPC.INC.32 RZ, [R8+URZ] ;  /* 0x0000000008ff7f8c */ /* 0x000fe2000d8000ff */
[----:B0-----:R-:W-:Y:S02]  /*0f90*/  SHF.R.U32.HI R0, RZ, UR5, R10 ;  /* 0x00000005ff007c19 */ /* 0x001fe4000801160a */
[----:B-1----:R-:W-:Y:S01]  /*0fa0*/  SHF.R.U32.HI R6, RZ, UR5, R17 ;  /* 0x00000005ff067c19 */ /* 0x002fe20008011611 */
[----:B------:R0:W-:Y:S01]  /*0fb0*/  ATOMS.POPC.INC.32 RZ, [R9+URZ] ;  /* 0x0000000009ff7f8c */ /* 0x0001e2000d8000ff */
[----:B------:R-:W-:Y:S02]  /*0fc0*/  SHF.R.U32.HI R14, RZ, UR5, R19 ;  /* 0x00000005ff0e7c19 */ /* 0x000fe40008011613 */
[----:B------:R-:W-:Y:S01]  /*0fd0*/  LOP3.LUT R6, R6, UR4, RZ, 0x30, !PT ;  /* 0x0000000406067c12 */ /* 0x000fe2000f8e30ff */
[----:B------:R1:W-:Y:S01]  /*0fe0*/  ATOMS.POPC.INC.32 RZ, [R11+URZ] ;  /* 0x000000000bff7f8c */ /* 0x0003e2000d8000ff */
[----:B------:R-:W-:-:S02]  /*0ff0*/  SHF.R.U32.HI R13, RZ, UR5, R12 ;  /* 0x00000005ff0d7c19 */ /* 0x000fc4000801160c */
[----:B------:R-:W-:Y:S02]  /*1000*/  LOP3.LUT R0, R0, UR4, RZ, 0x30, !PT ;  /* 0x0000000400007c12 */ /* 0x000fe4000f8e30ff */
[----:B0-----:R-:W-:Y:S02]  /*1010*/  SHF.R.U32.HI R9, RZ, UR5, R16 ;  /* 0x00000005ff097c19 */ /* 0x001fe40008011610 */
[----:B------:R-:W-:Y:S01]  /*1020*/  LOP3.LUT R50, R14, UR4, RZ, 0x30, !PT ;  /* 0x000000040e327c12 */ /* 0x000fe2000f8e30ff */
[--C-:B------:R-:W-:Y:S01]  /*1030*/  IMAD R14, R6, 0x4, R5.reuse ;  /* 0x00000004060e7824 */ /* 0x100fe200078e0205 */
[----:B------:R-:W-:Y:S01]  /*1040*/  LOP3.LUT R8, R13, UR4, RZ, 0x30, !PT ;  /* 0x000000040d087c12 */ /* 0x000fe2000f8e30ff */
[--C-:B------:R-:W-:Y:S01]  /*1050*/  IMAD R0, R0, 0x4, R5.reuse ;  /* 0x0000000400007824 */ /* 0x100fe200078e0205 */
[----:B------:R-:W-:Y:S01]  /*1060*/  LOP3.LUT R6, R9, UR4, RZ, 0x30, !PT ;  /* 0x0000000409067c12 */ /* 0x000fe2000f8e30ff */
[--C-:B------:R-:W-:Y:S01]  /*1070*/  IMAD R50, R50, 0x4, R5.reuse ;  /* 0x0000000432327824 */ /* 0x100fe200078e0205 */
[----:B------:R-:W-:Y:S01]  /*1080*/  LOP3.LUT R9, R40, 0x80000000, RZ, 0x3c, !PT ;  /* 0x8000000028097812 */ /* 0x000fe200078e3cff */
[--C-:B------:R-:W-:Y:S01]  /*1090*/  IMAD R26, R8, 0x4, R5.reuse ;  /* 0x00000004081a7824 */ /* 0x100fe200078e0205 */
[----:B------:R0:W-:Y:S01]  /*10a0*/  ATOMS.POPC.INC.32 RZ, [R0+URZ] ;  /* 0x0000000000ff7f8c */ /* 0x0001e2000d8000ff */
[----:B------:R-:W-:Y:S01]  /*10b0*/  IMAD R51, R6, 0x4, R5 ;  /* 0x0000000406337824 */ /* 0x000fe200078e0205 */
[----:B------:R-:W-:-:S02]  /*10c0*/  LOP3.LUT R6, R43, 0x80000000, RZ, 0x3c, !PT ;  /* 0x800000002b067812 */ /* 0x000fc400078e3cff */
[----:B-1----:R-:W-:Y:S01]  /*10d0*/  LOP3.LUT R11, R44, 0x80000000, RZ, 0x3c, !PT ;  /* 0x800000002c0b7812 */ /* 0x002fe200078e3cff */
[----:B------:R1:W-:Y:S01]  /*10e0*/  ATOMS.POPC.INC.32 RZ, [R14+URZ] ;  /* 0x000000000eff7f8c */ /* 0x0003e2000d8000ff */
[----:B------:R-:W-:Y:S02]  /*10f0*/  LOP3.LUT R8, R45, 0x80000000, RZ, 0x3c, !PT ;  /* 0x800000002d087812 */ /* 0x000fe400078e3cff */
[----:B------:R-:W-:Y:S01]  /*1100*/  LOP3.LUT R13, R46, 0x80000000, RZ, 0x3c, !PT ;  /* 0x800000002e0d7812 */ /* 0x000fe200078e3cff */
[----:B------:R2:W-:Y:S01]  /*1110*/  ATOMS.POPC.INC.32 RZ, [R26+URZ] ;  /* 0x000000001aff7f8c */ /* 0x0005e2000d8000ff */
[----:B0-----:R-:W-:Y:S02]  /*1120*/  SHF.R.U32.HI R0, RZ, UR5, R9 ;  /* 0x00000005ff007c19 */ /* 0x001fe40008011609 */
[----:B------:R-:W-:Y:S01]  /*1130*/  SHF.R.U32.HI R53, RZ, UR5, R11 ;  /* 0x00000005ff357c19 */ /* 0x000fe2000801160b */
[----:B-1----:R-:W0:Y:S01]  /*1140*/  LDC.64 R14, c[0x0][0x380] ;  /* 0x0000e000ff0e7b82 */ /* 0x002e220000000a00 */
[----:B------:R-:W-:Y:S01]  /*1150*/  SHF.R.U32.HI R55, RZ, UR5, R8 ;  /* 0x00000005ff377c19 */ /* 0x000fe20008011608 */
[----:B------:R1:W-:Y:S01]  /*1160*/  ATOMS.POPC.INC.32 RZ, [R50+URZ] ;  /* 0x0000000032ff7f8c */ /* 0x0003e2000d8000ff */
[----:B------:R-:W-:-:S02]  /*1170*/  SHF.R.U32.HI R57, RZ, UR5, R13 ;  /* 0x00000005ff397c19 */ /* 0x000fc4000801160d */
[----:B--2---:R-:W-:Y:S01]  /*1180*/  SHF.R.U32.HI R26, RZ, UR5, R6 ;  /* 0x00000005ff1a7c19 */ /* 0x004fe20008011606 */
[----:B------:R2:W-:Y:S01]  /*1190*/  ATOMS.POPC.INC.32 RZ, [R51+URZ] ;  /* 0x0000000033ff7f8c */ /* 0x0005e2000d8000ff */
[----:B------:R-:W-:Y:S02]  /*11a0*/  LOP3.LUT R0, R0, UR4, RZ, 0x30, !PT ;  /* 0x0000000400007c12 */ /* 0x000fe4000f8e30ff */
[----:B------:R-:W-:Y:S02]  /*11b0*/  LOP3.LUT R54, R26, UR4, RZ, 0x30, !PT ;  /* 0x000000041a367c12 */ /* 0x000fe4000f8e30ff */
[----:B------:R-:W-:Y:S01]  /*11c0*/  LOP3.LUT R58, R53, UR4, RZ, 0x30, !PT ;  /* 0x00000004353a7c12 */ /* 0x000fe2000f8e30ff */
[--C-:B------:R-:W-:Y:S01]  /*11d0*/  IMAD R53, R0, 0x4, R5.reuse ;  /* 0x0000000400357824 */ /* 0x100fe200078e0205 */
[----:B------:R-:W-:Y:S01]  /*11e0*/  ISETP.GT.U32.AND P2, PT, R3, 0xff, PT ;  /* 0x000000ff0300780c */ /* 0x000fe20003f44070 */
[--C-:B------:R-:W-:Y:S01]  /*11f0*/  IMAD R54, R54, 0x4, R5.reuse ;  /* 0x0000000436367824 */ /* 0x100fe200078e0205 */
[----:B------:R-:W-:Y:S01]  /*1200*/  LOP3.LUT R60, R55, UR4, RZ, 0x30, !PT ;  /* 0x00000004373c7c12 */ /* 0x000fe2000f8e30ff */
[--C-:B------:R-:W-:Y:S01]  /*1210*/  IMAD R58, R58, 0x4, R5.reuse ;  /* 0x000000043a3a7824 */ /* 0x100fe200078e0205 */
[----:B------:R-:W-:Y:S01]  /*1220*/  LOP3.LUT R26, R57, UR4, RZ, 0x30, !PT ;  /* 0x00000004391a7c12 */ /* 0x000fe2000f8e30ff */
[----:B------:R3:W-:Y:S01]  /*1230*/  ATOMS.POPC.INC.32 RZ, [R53+URZ] ;  /* 0x0000000035ff7f8c */ /* 0x0007e2000d8000ff */
[----:B-1----:R-:W-:Y:S01]  /*1240*/  P2R R50, PR, RZ, 0x4 ;  /* 0x00000004ff327803 */ /* 0x002fe20000000000 */
[----:B------:R-:W-:-:S02]  /*1250*/  IMAD R60, R60, 0x4, R5 ;  /* 0x000000043c3c7824 */ /* 0x000fc400078e0205 */
[----:B------:R-:W-:Y:S01]  /*1260*/  IMAD R5, R26, 0x4, R5 ;  /* 0x000000041a057824 */ /* 0x000fe200078e0205 */
[----:B------:R3:W-:Y:S01]  /*1270*/  ATOMS.POPC.INC.32 RZ, [R54+URZ] ;  /* 0x0000000036ff7f8c */ /* 0x0007e2000d8000ff */
[----:B--2---:R-:W-:Y:S02]  /*1280*/  IMAD R51, R3, 0x4, R7 ;  /* 0x0000000403337824 */ /* 0x004fe400078e0207 */
[----:B------:R-:W-:Y:S01]  /*1290*/  IMAD.MOV.U32 R0, RZ, RZ, RZ ;  /* 0x000000ffff007224 */ /* 0x000fe200078e00ff */
[----:B------:R3:W-:Y:S04]  /*12a0*/  ATOMS.POPC.INC.32 RZ, [R58+URZ] ;  /* 0x000000003aff7f8c */ /* 0x0007e8000d8000ff */
[----:B------:R3:W-:Y:S04]  /*12b0*/  ATOMS.POPC.INC.32 RZ, [R60+URZ] ;  /* 0x000000003cff7f8c */ /* 0x0007e8000d8000ff */
[----:B------:R3:W-:Y:S01]  /*12c0*/  ATOMS.POPC.INC.32 RZ, [R5+URZ] ;  /* 0x0000000005ff7f8c */ /* 0x0007e2000d8000ff */
[----:B------:R-:W-:Y:S06]  /*12d0*/  BAR.SYNC.DEFER_BLOCKING 0x0 ;  /* 0x0000000000007b1d */ /* 0x000fec0000010000 */
[----:B------:R-:W-:Y:S05]  /*12e0*/  @P2 BRA `(.L_x_13) ;  /* 0x00000000008c2947 */ /* 0x000fea0003800000 */
[----:B------:R-:W1:Y:S04]  /*12f0*/  LDS R0, [R51] ;  /* 0x0000000033007984 */ /* 0x000e680000000800 */
[----:B---3--:R-:W2:Y:S04]  /*1300*/  LDS R5, [R51+0x400] ;  /* 0x0004000033057984 */ /* 0x008ea80000000800 */
[----:B------:R-:W3:Y:S04]  /*1310*/  LDS R53, [R51+0x800] ;  /* 0x0008000033357984 */ /* 0x000ee80000000800 */
[----:B------:R-:W4:Y:S04]  /*1320*/  LDS R55, [R51+0xc00] ;  /* 0x000c000033377984 */ /* 0x000f280000000800 */
[----:B------:R-:W5:Y:S04]  /*1330*/  LDS R57, [R51+0x1000] ;  /* 0x0010000033397984 */ /* 0x000f680000000800 */
[----:B------:R-:W0:Y:S04]  /*1340*/  LDS R59, [R51+0x1400] ;  /* 0x00140000333b7984 */ /* 0x000e280000000800 */
[----:B------:R-:W-:Y:S04]  /*1350*/  LDS R61, [R51+0x2000] ;  /* 0x00200000333d7984 */ /* 0x000fe80000000800 */
[----:B------:R-:W-:Y:S04]  /*1360*/  LDS R63, [R51+0x2400] ;  /* 0x00240000333f7984 */ /* 0x000fe80000000800 */
[----:B------:R-:W-:Y:S04]  /*1370*/  LDS R65, [R51+0x2800] ;  /* 0x0028000033417984 */ /* 0x000fe80000000800 */
[----:B------:R-:W-:Y:S04]  /*1380*/  STS [R51], RZ ;  /* 0x000000ff33007388 */ /* 0x000fe80000000800 */
[----:B-1----:R-:W-:Y:S01]  /*1390*/  STS [R51+0x400], R0 ;  /* 0x0004000033007388 */ /* 0x002fe20000000800 */
[----:B--2---:R-:W-:-:S03]  /*13a0*/  IMAD.IADD R54, R0, 0x1, R5 ;  /* 0x0000000100367824 */ /* 0x004fc600078e0205 */
[----:B------:R-:W1:Y:S01]  /*13b0*/  LDS R5, [R51+0x1800] ;  /* 0x0018000033057984 */ /* 0x000e620000000800 */
[----:B---3--:R-:W-:-:S03]  /*13c0*/  IMAD.IADD R58, R54, 0x1, R53 ;  /* 0x00000001363a7824 */ /* 0x008fc600078e0235 */
[----:B------:R-:W2:Y:S01]  /*13d0*/  LDS R53, [R51+0x1c00] ;  /* 0x001c000033357984 */ /* 0x000ea20000000800 */
[----:B----4-:R-:W-:-:S03]  /*13e0*/  IMAD.IADD R60, R58, 0x1, R55 ;  /* 0x000000013a3c7824 */ /* 0x010fc600078e0237 */
[----:B------:R1:W-:Y:S01]  /*13f0*/  STS [R51+0x800], R54 ;  /* 0x0008003633007388 */ /* 0x0003e20000000800 */
[----:B-----5:R-:W-:-:S03]  /*1400*/  IMAD.IADD R62, R60, 0x1, R57 ;  /* 0x000000013c3e7824 */ /* 0x020fc600078e0239 */
[----:B------:R-:W3:Y:S01]  /*1410*/  LDS R55, [R51+0x2c00] ;  /* 0x002c000033377984 */ /* 0x000ee20000000800 */
[----:B0-----:R-:W-:-:S03]  /*1420*/  IMAD.IADD R64, R62, 0x1, R59 ;  /* 0x000000013e407824 */ /* 0x001fc600078e023b */
[----:B------:R0:W-:Y:S04]  /*1430*/  STS [R51+0xc00], R58 ;  /* 0x000c003a33007388 */ /* 0x0001e80000000800 */
[----:B------:R4:W-:Y:S04]  /*1440*/  STS [R51+0x1000], R60 ;  /* 0x0010003c33007388 */ /* 0x0009e80000000800 */
[----:B------:R4:W-:Y:S04]  /*1450*/  STS [R51+0x1400], R62 ;  /* 0x0014003e33007388 */ /* 0x0009e80000000800 */
[----:B------:R4:W-:Y:S01]  /*1460*/  STS [R51+0x1800], R64 ;  /* 0x0018004033007388 */ /* 0x0009e20000000800 */
[----:B-1----:R-:W-:-:S04]  /*1470*/  IMAD.IADD R54, R64, 0x1, R5 ;  /* 0x0000000140367824 */ /* 0x002fc800078e0205 */
[----:B--2---:R-:W-:Y:S01]  /*1480*/  IMAD.IADD R66, R54, 0x1, R53 ;  /* 0x0000000136427824 */ /* 0x004fe200078e0235 */
[----:B------:R4:W-:Y:S03]  /*1490*/  STS [R51+0x1c00], R54 ;  /* 0x001c003633007388 */ /* 0x0009e60000000800 */
[----:B------:R-:W-:Y:S01]  /*14a0*/  IMAD.IADD R68, R66, 0x1, R61 ;  /* 0x0000000142447824 */ /* 0x000fe200078e023d */
[----:B------:R4:W-:Y:S03]  /*14b0*/  STS [R51+0x2000], R66 ;  /* 0x0020004233007388 */ /* 0x0009e60000000800 */
[----:B------:R-:W-:Y:S01]  /*14c0*/  IMAD.IADD R70, R68, 0x1, R63 ;  /* 0x0000000144467824 */ /* 0x000fe200078e023f */
[----:B------:R4:W-:Y:S03]  /*14d0*/  STS [R51+0x2400], R68 ;  /* 0x0024004433007388 */ /* 0x0009e60000000800 */
[----:B0-----:R-:W-:Y:S01]  /*14e0*/  IMAD.IADD R58, R70, 0x1, R65 ;  /* 0x00000001463a7824 */ /* 0x001fe200078e0241 */
[----:B------:R4:W-:Y:S03]  /*14f0*/  STS [R51+0x2800], R70 ;  /* 0x0028004633007388 */ /* 0x0009e60000000800 */
[----:B---3--:R-:W-:Y:S01]  /*1500*/  IMAD.IADD R0, R58, 0x1, R55 ;  /* 0x000000013a007824 */ /* 0x008fe200078e0237 */
[----:B------:R4:W-:Y:S06]  /*1510*/  STS [R51+0x2c00], R58 ;  /* 0x002c003a33007388 */ /* 0x0009ec0000000800 */
.L_x_13:
[----:B------:R-:W-:Y:S05]  /*1520*/  BSYNC.RECONVERGENT B0 ;  /* 0x0000000000007941 */ /* 0x000fea0003800200 */
.L_x_12:
[----:B------:R-:W-:Y:S01]  /*1530*/  ISETP.NE.AND P0, PT, R0, 0x1980, PT ;  /* 0x000019800000780c */ /* 0x000fe20003f05270 */
[----:B---3--:R-:W-:Y:S01]  /*1540*/  IMAD R5, R42, 0x100, R3 ;  /* 0x000001002a057824 */ /* 0x008fe200078e0203 */
[----:B------:R-:W-:Y:S01]  /*1550*/  @!P2 LOP3.LUT R53, R0, 0x40000000, RZ, 0xfc, !PT ;  /* 0x400000000035a812 */ /* 0x000fe200078efcff */
[----:B------:R-:W-:Y:S01]  /*1560*/  IMAD R41, R41, 0x11, RZ ;  /* 0x0000001129297824 */ /* 0x000fe200078e02ff */
[----:B------:R-:W-:Y:S01]  /*1570*/  ISETP.LT.U32.AND P0, PT, R3, 0x100, !P0 ;  /* 0x000001000300780c */ /* 0x000fe20004701070 */
[----:B0-----:R-:W-:-:S03]  /*1580*/  IMAD.WIDE R14, R5, 0x4, R14 ;  /* 0x00000004050e7825 */ /* 0x001fc600078e020e */
[----:B------:R-:W-:Y:S01]  /*1590*/  LOP3.LUT R57, R41, R4, RZ, 0xfc, !PT ;  /* 0x0000000429397212 */ /* 0x000fe200078efcff */
[----:B----4-:R-:W-:Y:S01]  /*15a0*/  IMAD R54, R42, 0x1980, RZ ;  /* 0x000019802a367824 */ /* 0x010fe200078e02ff */
[----:B------:R0:W-:Y:S07]  /*15b0*/  @!P2 STG.E.STRONG.SYS desc[UR6][R14.64], R53 ;  /* 0x000000350e00a986 */ /* 0x0001ee000c115906 */
[----:B------:R-:W-:Y:S06]  /*15c0*/  BAR.RED.OR.DEFER_BLOCKING 0x0, P0 ;  /* 0x0000000000007b1d */ /* 0x000fec0000014800 */
[----:B------:R-:W1:Y:S01]  /*15d0*/  B2R.RESULT RZ, P0 ;  /* 0x0000000000ff731c */ /* 0x000e620000004000 */
[----:B------:R-:W-:-:S04]  /*15e0*/  IADD3 R4, P1, PT, R54, R57, RZ ;  /* 0x0000003936047210 */ /* 0x000fc80007f3e0ff */
[----:B------:R-:W-:Y:S01]  /*15f0*/  LEA.HI.X.SX32 R55, R54, RZ, 0x1, P1 ;  /* 0x000000ff36377211 */ /* 0x000fe200008f0eff */
[----:B------:R-:W-:-:S03]  /*1600*/  IMAD.SHL.U32 R5, R4, 0x4, RZ ;  /* 0x0000000404057824 */ /* 0x000fc600078e00ff */
[----:B------:R-:W-:Y:S01]  /*1610*/  SHF.L.U64.HI R4, R4, 0x2, R55 ;  /* 0x0000000204047819 */ /* 0x000fe20000010237 */
[----:B01----:R-:W-:Y:S06]  /*1620*/  @!P0 BRA `(.L_x_14) ;  /* 0x0000001000b48947 */ /* 0x003fec0003800000 */
[----:B------:R-:W0:Y:S01]  /*1630*/  LDCU.64 UR8, c[0x0][0x3b8] ;  /* 0x00007700ff0877ac */ /* 0x000e220008000a00 */
[----:B------:R-:W-:Y:S01]  /*1640*/  BSSY B1, `(.L_x_15) ;  /* 0x0000032000017945 */ /* 0x000fe20003800000 */
[----:B------:R-:W-:Y:S01]  /*1650*/  IMAD R13, R3, 0x8, R7 ;  /* 0x00000008030d7824 */ /* 0x000fe200078e0207 */
[----:B0-----:R-:W-:-:S04]  /*1660*/  IADD3 R8, P0, PT, R5, UR8, RZ ;  /* 0x0000000805087c10 */ /* 0x001fc8000ff1e0ff */
[----:B------:R-:W-:Y:S01]  /*1670*/  IADD3.X R9, PT, PT, R4, UR9, RZ, P0, !PT ;  /* 0x0000000904097c10 */ /* 0x000fe200087fe4ff */
[----:B------:R-:W-:Y:S08]  /*1680*/  @P2 BRA `(.L_x_16) ;  /* 0x0000000000b42947 */ /* 0x000ff00003800000 */
[----:B------:R-:W0:Y:S02]  /*1690*/  LDCU.64 UR8, c[0x0][0x398] ;  /* 0x00007300ff0877ac */ /* 0x000e240008000a00 */
[----:B0-----:R-:W-:-:S04]  /*16a0*/  LEA R10, P0, R3, UR8, 0x3 ;  /* 0x00000008030a7c11 */ /* 0x001fc8000f8018ff */
[----:B------:R-:W-:-:S05]  /*16b0*/  LEA.HI.X R11, R3, UR9, RZ, 0x3, P0 ;  /* 0x00000009030b7c11 */ /* 0x000fca00080f1cff */
[----:B------:R-:W2:Y:S01]  /*16c0*/  LDG.E.64 R4, desc[UR6][R10.64] ;  /* 0x000000060a047981 */ /* 0x000ea2000c1e1b00 */
[----:B------:R-:W-:-:S04]  /*16d0*/  ISETP.GT.U32.AND P0, PT, R3, R49, PT ;  /* 0x000000310300720c */ /* 0x000fc80003f04070 */
[----:B------:R-:W-:-:S04]  /*16e0*/  SEL R17, RZ, 0x1980, !P0 ;  /* 0x00001980ff117807 */ /* 0x000fc80004000000 */
[----:B--2---:R-:W-:Y:S01]  /*16f0*/  IADD3 R4, P0, PT, R4, -R17, RZ ;  /* 0x8000001104047210 */ /* 0x004fe20007f1e0ff */
[----:B------:R-:W-:-:S03]  /*1700*/  IMAD.MOV.U32 R17, RZ, RZ, R0 ;  /* 0x000000ffff117224 */ /* 0x000fc600078e0000 */
[----:B------:R-:W-:Y:S02]  /*1710*/  IADD3.X R5, PT, PT, R5, -0x1, RZ, P0, !PT ;  /* 0xffffffff05057810 */ /* 0x000fe400007fe4ff */
[----:B------:R-:W-:-:S03]  /*1720*/  ISETP.GE.AND P0, PT, R42, 0x1, PT ;  /* 0x000000012a00780c */ /* 0x000fc60003f06270 */
[----:B------:R0:W-:Y:S10]  /*1730*/  STS.64 [R13+0x6600], R4 ;  /* 0x006600040d007388 */ /* 0x0001f40000000a00 */
[----:B------:R-:W-:Y:S05]  /*1740*/  @!P0 BRA `(.L_x_17) ;  /* 0x00000000006c8947 */ /* 0x000fea0003800000 */
[----:B------:R-:W-:Y:S01]  /*1750*/  BSSY B0, `(.L_x_18) ;  /* 0x0000019000007945 */ /* 0x000fe20003800000 */
[----:B------:R-:W-:Y:S02]  /*1760*/  IMAD.MOV.U32 R6, RZ, RZ, -0x1 ;  /* 0xffffffffff067424 */ /* 0x000fe400078e00ff */
[----:B------:R-:W-:Y:S02]  /*1770*/  IMAD.MOV.U32 R10, RZ, RZ, R42 ;  /* 0x000000ffff0a7224 */ /* 0x000fe400078e002a */
[----:B------:R-:W-:-:S07]  /*1780*/  IMAD.MOV.U32 R17, RZ, RZ, R0 ;  /* 0x000000ffff117224 */ /* 0x000fce00078e0000 */
.L_x_22:
[----:B0-----:R-:W0:Y:S01]  /*1790*/  LDC.64 R4, c[0x0][0x380] ;  /* 0x0000e000ff047b82 */ /* 0x001e220000000a00 */
[----:B------:R-:W-:Y:S01]  /*17a0*/  VIADD R19, R10, 0xffffffff ;  /* 0xffffffff0a137836 */ /* 0x000fe20000000000 */
[----:B------:R-:W-:Y:S03]  /*17b0*/  BSSY B2, `(.L_x_19) ;  /* 0x0000008000027945 */ /* 0x000fe60003800000 */
[----:B------:R-:W-:-:S04]  /*17c0*/  IMAD R11, R19, 0x100, R3 ;  /* 0x00000100130b7824 */ /* 0x000fc800078e0203 */
[----:B0-----:R-:W-:-:S07]  /*17d0*/  IMAD.WIDE R4, R11, 0x4, R4 ;  /* 0x000000040b047825 */ /* 0x001fce00078e0204 */
.L_x_20:
[----:B------:R-:W-:Y:S05]  /*17e0*/  YIELD ;  /* 0x0000000000007946 */ /* 0x000fea0003800000 */
[----:B------:R0:W-:Y:S06]  /*17f0*/  MEMBAR.SC.CTA ;  /* 0x0000000000007992 */ /* 0x0001ec0000000000 */
[----:B0-----:R-:W2:Y:S02]  /*1800*/  LDG.E.STRONG.SYS R11, desc[UR6][R4.64] ;  /* 0x00000006040b7981 */ /* 0x001ea4000c1f5900 */
[----:B--2---:R-:W-:-:S13]  /*1810*/  ISETP.NE.AND P0, PT, R11, RZ, PT ;  /* 0x000000ff0b00720c */ /* 0x004fda0003f05270 */
[----:B------:R-:W-:Y:S05]  /*1820*/  @!P0 BRA `(.L_x_20) ;  /* 0xfffffffc00ec8947 */ /* 0x000fea000383ffff */
[----:B------:R-:W-:Y:S05]  /*1830*/  BSYNC B2 ;  /* 0x0000000000027941 */ /* 0x000fea0003800000 */
.L_x_19:
[----:B------:R-:W-:Y:S01]  /*1840*/  BSSY.RECONVERGENT B2, `(.L_x_21) ;  /* 0x0000006000027945 */ /* 0x000fe20003800200 */
[C---:B------:R-:W-:Y:S02]  /*1850*/  ISETP.GT.AND P0, PT, R11.reuse, -0x1, PT ;  /* 0xffffffff0b00780c */ /* 0x040fe40003f04270 */
[----:B------:R-:W-:Y:S01]  /*1860*/  LOP3.LUT R4, R11, 0x3fffffff, RZ, 0xc0, !PT ;  /* 0x3fffffff0b047812 */ /* 0x000fe200078ec0ff */
[----:B------:R-:W-:Y:S05]  /*1870*/  WARPSYNC.EXCLUSIVE R6 ;  /* 0x0000000006007348 */ /* 0x000fea0003a00000 */
[----:B------:R-:W-:-:S05]  /*1880*/  IMAD.IADD R17, R4, 0x1, R17 ;  /* 0x0000000104117824 */ /* 0x000fca00078e0211 */
[----:B------:R-:W-:-:S07]  /*1890*/  VOTE.ANY R6, PT, P0 ;  /* 0x0000000000067806 */ /* 0x000fce00000e0100 */
[----:B------:R-:W-:Y:S05]  /*18a0*/  BSYNC.RECONVERGENT B2 ;  /* 0x0000000000027941 */ /* 0x000fea0003800200 */
.L_x_21:
[----:B------:R-:W-:Y:S01]  /*18b0*/  ISETP.GT.U32.AND P1, PT, R10, 0x1, PT ;  /* 0x000000010a00780c */ /* 0x000fe20003f24070 */
[----:B------:R-:W-:-:S12]  /*18c0*/  IMAD.MOV.U32 R10, RZ, RZ, R19 ;  /* 0x000000ffff0a7224 */ /* 0x000fd800078e0013 */
[----:B------:R-:W-:Y:S05]  /*18d0*/  @P0 BRA P1, `(.L_x_22) ;  /* 0xfffffffc00ac0947 */ /* 0x000fea000083ffff */
[----:B------:R-:W-:Y:S05]  /*18e0*/  BSYNC B0 ;  /* 0x0000000000007941 */ /* 0x000fea0003800000 */
.L_x_18:
[----:B------:R1:W2:Y:S02]  /*18f0*/  LDS.64 R4, [R13+0x6600] ;  /* 0x006600000d047984 */ /* 0x0002a40000000a00 */
.L_x_17:
[C---:B------:R-:W-:Y:S01]  /*1900*/  IMAD.IADD R19, R17.reuse, 0x1, -R0 ;  /* 0x0000000111137824 */ /* 0x040fe200078e0a00 */
[----:B------:R-:W-:-:S04]  /*1910*/  LOP3.LUT R11, R17, 0x80000000, RZ, 0xfc, !PT ;  /* 0x80000000110b7812 */ /* 0x000fc800078efcff */
[C---:B0-2---:R-:W-:Y:S01]  /*1920*/  IADD3 R4, P0, PT, R19.reuse, R4, RZ ;  /* 0x0000000413047210 */ /* 0x045fe20007f1e0ff */
[----:B------:R0:W-:Y:S03]  /*1930*/  STG.E.STRONG.SYS desc[UR6][R14.64], R11 ;  /* 0x0000000b0e007986 */ /* 0x0001e6000c115906 */
[----:B------:R-:W-:-:S05]  /*1940*/  LEA.HI.X.SX32 R5, R19, R5, 0x1, P0 ;  /* 0x0000000513057211 */ /* 0x000fca00000f0eff */
[----:B------:R0:W-:Y:S04]  /*1950*/  STS.64 [R13+0x6600], R4 ;  /* 0x006600040d007388 */ /* 0x0001e80000000a00 */
.L_x_16:
[----:B------:R-:W-:Y:S05]  /*1960*/  BSYNC B1 ;  /* 0x0000000000017941 */ /* 0x000fea0003800000 */
.L_x_15:
[----:B0-----:R-:W0:Y:S01]  /*1970*/  LDC R5, c[0x0][0x3c0] ;  /* 0x0000f000ff057b82 */ /* 0x001e220000000800 */
[----:B------:R-:W-:-:S07]  /*1980*/  IMAD R4, R49, 0x8, R7 ;  /* 0x0000000831047824 */ /* 0x000fce00078e0207 */
[----:B------:R-:W2:Y:S01]  /*1990*/  LDC.64 R16, c[0x0][0x390] ;  /* 0x0000e400ff107b82 */ /* 0x000ea20000000a00 */
[----:B0-----:R-:W-:Y:S02]  /*19a0*/  ISETP.GE.AND P0, PT, R47, R5, PT ;  /* 0x000000052f00720c */ /* 0x001fe40003f06270 */
[----:B--2---:R-:W-:-:S04]  /*19b0*/  ISETP.EQ.U32.AND P1, PT, R16, RZ, PT ;  /* 0x000000ff1000720c */ /* 0x004fc80003f22070 */
[----:B------:R-:W-:-:S04]  /*19c0*/  ISETP.EQ.OR.EX P0, PT, R17, RZ, !P0, P1 ;  /* 0x000000ff1100720c */ /* 0x000fc80004702710 */
[----:B------:R-:W-:-:S13]  /*19d0*/  ISETP.GT.U32.OR P0, PT, R3, 0xff, P0 ;  /* 0x000000ff0300780c */ /* 0x000fda0000704470 */
[----:B------:R-:W-:Y:S05]  /*19e0*/  @P0 BRA `(.L_x_23) ;  /* 0x0000000000240947 */ /* 0x000fea0003800000 */
[----:B------:R-:W0:Y:S01]  /*19f0*/  LDS.64 R10, [R13+0x6600] ;  /* 0x006600000d0a7984 */ /* 0x000e220000000a00 */
[C---:B------:R-:W-:Y:S02]  /*1a00*/  ISETP.GT.U32.AND P0, PT, R3.reuse, R49, PT ;  /* 0x000000310300720c */ /* 0x040fe40003f04070 */
[C---:B------:R-:W-:Y:S02]  /*1a10*/  LEA R6, P2, R3.reuse, R16, 0x3 ;  /* 0x0000001003067211 */ /* 0x040fe400078418ff */
[----:B------:R-:W-:Y:S02]  /*1a20*/  SEL R7, RZ, 0x1980, !P0 ;  /* 0x00001980ff077807 */ /* 0x000fe40004000000 */
[--C-:B------:R-:W-:Y:S02]  /*1a30*/  SHF.R.S32.HI R15, RZ, 0x1f, R0.reuse ;  /* 0x0000001fff0f7819 */ /* 0x100fe40000011400 */
[----:B0-----:R-:W-:Y:S02]  /*1a40*/  IADD3 R2, P0, P1, R10, R7, R0 ;  /* 0x000000070a027210 */ /* 0x001fe4000791e000 */
[----:B------:R-:W-:-:S02]  /*1a50*/  LEA.HI.X R7, R3, R17, RZ, 0x3, P2 ;  /* 0x0000001103077211 */ /* 0x000fc400010f1cff */
[----:B------:R-:W-:-:S05]  /*1a60*/  IADD3.X R3, PT, PT, R11, RZ, R15, P0, P1 ;  /* 0x000000ff0b037210 */ /* 0x000fca00007e240f */
[----:B------:R0:W-:Y:S04]  /*1a70*/  STG.E.64 desc[UR6][R6.64], R2 ;  /* 0x0000000206007986 */ /* 0x0001e8000c101b06 */
.L_x_23:
[----:B------:R-:W-:Y:S05]  /*1a80*/  WARPSYNC.ALL ;  /* 0x0000000000007948 */ /* 0x000fea0003800000 */
[----:B------:R-:W-:Y:S01]  /*1a90*/  BAR.SYNC.DEFER_BLOCKING 0x0 ;  /* 0x0000000000007b1d */ /* 0x000fe20000010000 */
[----:B------:R-:W-:-:S05]  /*1aa0*/  ISETP.GT.AND P0, PT, R47, R5, PT ;  /* 0x000000052f00720c */ /* 0x000fca0003f04270 */
[----:B0-----:R0:W2:Y:S08]  /*1ab0*/  LDS.64 R2, [R4+0x6600] ;  /* 0x0066000004027984 */ /* 0x0010b00000000a00 */
[----:B0-----:R-:W-:Y:S05]  /*1ac0*/  @P0 BRA `(.L_x_24) ;  /* 0x00000000005c0947 */ /* 0x001fea0003800000 */
[----:B------:R-:W0:Y:S01]  /*1ad0*/  LDCU.64 UR4, c[0x0][0x3a0] ;  /* 0x00007400ff0477ac */ /* 0x000e220008000a00 */
[----:B--2---:R-:W-:-:S05]  /*1ae0*/  IADD3 R0, P1, PT, R57, R2, RZ ;  /* 0x0000000239007210 */ /* 0x004fca0007f3e0ff */
[----:B------:R-:W-:Y:S01]  /*1af0*/  IMAD.X R7, RZ, RZ, R3, P1 ;  /* 0x000000ffff077224 */ /* 0x000fe200008e0603 */
[----:B0-----:R-:W-:-:S04]  /*1b00*/  LEA R2, P1, R0, UR4, 0x2 ;  /* 0x0000000400027c11 */ /* 0x001fc8000f8210ff */
[----:B------:R-:W-:-:S05]  /*1b10*/  LEA.HI.X R3, R0, UR5, R7, 0x2, P1 ;  /* 0x0000000500037c11 */ /* 0x000fca00088f1407 */
[----:B------:R2:W-:Y:S04]  /*1b20*/  STG.E desc[UR6][R2.64], R28 ;  /* 0x0000001c02007986 */ /* 0x0005e8000c101906 */
        /* <DEDUP_REMOVED lines=15> */
[----:B------:R2:W-:Y:S01]  /*1c20*/  STG.E desc[UR6][R2.64+0x800], R46 ;  /* 0x0008002e02007986 */ /* 0x0005e2000c101906 */
[----:B------:R-:W-:Y:S05]  /*1c30*/  BRA `(.L_x_25) ;  /* 0x0000000000e07947 */ /* 0x000fea0003800000 */
.L_x_24:
[----:B------:R-:W0:Y:S01]  /*1c40*/  LDCU.64 UR4, c[0x0][0x3a0] ;  /* 0x00007400ff0477ac */ /* 0x000e220008000a00 */
[----:B------:R-:W-:Y:S01]  /*1c50*/  IMAD R4, R42, -0x1980, R5 ;  /* 0xffffe6802a047824 */ /* 0x000fe200078e0205 */
[C---:B--2---:R-:W-:Y:S01]  /*1c60*/  IADD3 R0, P1, PT, R57.reuse, R2, RZ ;  /* 0x0000000239007210 */ /* 0x044fe20007f3e0ff */
[C---:B------:R-:W-:Y:S02]  /*1c70*/  VIADD R11, R57.reuse, 0x20 ;  /* 0x00000020390b7836 */ /* 0x040fe40000000000 */
[C---:B-1----:R-:W-:Y:S01]  /*1c80*/  VIADD R13, R57.reuse, 0x40 ;  /* 0x00000040390d7836 */ /* 0x042fe20000000000 */
[-C--:B------:R-:W-:Y:S01]  /*1c90*/  ISETP.GE.AND P5, PT, R57, R4.reuse, PT ;  /* 0x000000043900720c */ /* 0x080fe20003fa6270 */
[----:B------:R-:W-:Y:S01]  /*1ca0*/  IMAD.X R7, RZ, RZ, R3, P1 ;  /* 0x000000ffff077224 */ /* 0x000fe200008e0603 */
[-C--:B------:R-:W-:Y:S01]  /*1cb0*/  ISETP.GE.AND P4, PT, R11, R4.reuse, PT ;  /* 0x000000040b00720c */ /* 0x080fe20003f86270 */
[----:B------:R-:W-:Y:S01]  /*1cc0*/  VIADD R11, R57, 0x60 ;  /* 0x00000060390b7836 */ /* 0x000fe20000000000 */
[----:B------:R-:W-:Y:S01]  /*1cd0*/  ISETP.GE.AND P3, PT, R13, R4, PT ;  /* 0x000000040d00720c */ /* 0x000fe20003f66270 */
[----:B------:R-:W-:-:S02]  /*1ce0*/  VIADD R13, R57, 0x80 ;  /* 0x00000080390d7836 */ /* 0x000fc40000000000 */
[----:B------:R-:W-:Y:S01]  /*1cf0*/  VIADD R15, R57, 0xa0 ;  /* 0x000000a0390f7836 */ /* 0x000fe20000000000 */
[-C--:B------:R-:W-:Y:S01]  /*1d00*/  ISETP.GE.AND P2, PT, R11, R4.reuse, PT ;  /* 0x000000040b00720c */ /* 0x080fe20003f46270 */
[----:B------:R-:W-:Y:S01]  /*1d10*/  VIADD R11, R57, 0xc0 ;  /* 0x000000c0390b7836 */ /* 0x000fe20000000000 */
[C---:B0-----:R-:W-:Y:S02]  /*1d20*/  LEA R2, P1, R0.reuse, UR4, 0x2 ;  /* 0x0000000400027c11 */ /* 0x041fe4000f8210ff */
[-C--:B------:R-:W-:Y:S02]  /*1d30*/  ISETP.GE.AND P6, PT, R15, R4.reuse, PT ;  /* 0x000000040f00720c */ /* 0x080fe40003fc6270 */
[----:B------:R-:W-:Y:S02]  /*1d40*/  LEA.HI.X R3, R0, UR5, R7, 0x2, P1 ;  /* 0x0000000500037c11 */ /* 0x000fe400088f1407 */
[----:B------:R-:W-:Y:S01]  /*1d50*/  ISETP.GE.AND P1, PT, R13, R4, PT ;  /* 0x000000040d00720c */ /* 0x000fe20003f26270 */
[----:B------:R-:W-:-:S02]  /*1d60*/  VIADD R13, R57, 0xe0 ;  /* 0x000000e0390d7836 */ /* 0x000fc40000000000 */
[----:B------:R0:W-:Y:S01]  /*1d70*/  @!P5 STG.E desc[UR6][R2.64], R28 ;  /* 0x0000001c0200d986 */ /* 0x0001e2000c101906 */
[-C--:B------:R-:W-:Y:S01]  /*1d80*/  ISETP.GE.AND P5, PT, R11, R4.reuse, PT ;  /* 0x000000040b00720c */ /* 0x080fe20003fa6270 */
[----:B------:R-:W-:Y:S02]  /*1d90*/  VIADD R11, R57, 0x100 ;  /* 0x00000100390b7836 */ /* 0x000fe40000000000 */
[----:B------:R0:W-:Y:S01]  /*1da0*/  @!P4 STG.E desc[UR6][R2.64+0x80], R29 ;  /* 0x0000801d0200c986 */ /* 0x0001e2000c101906 */
[-C--:B------:R-:W-:Y:S01]  /*1db0*/  ISETP.GE.AND P4, PT, R13, R4.reuse, PT ;  /* 0x000000040d00720c */ /* 0x080fe20003f86270 */
[----:B------:R-:W-:Y:S02]  /*1dc0*/  VIADD R13, R57, 0x120 ;  /* 0x00000120390d7836 */ /* 0x000fe40000000000 */
[----:B------:R0:W-:Y:S01]  /*1dd0*/  @!P3 STG.E desc[UR6][R2.64+0x100], R30 ;  /* 0x0001001e0200b986 */ /* 0x0001e2000c101906 */
        /* <DEDUP_REMOVED lines=21> */
[----:B------:R-:W-:-:S03]  /*1f30*/  ISETP.GE.AND P2, PT, R13, R4, PT ;  /* 0x000000040d00720c */ /* 0x000fc60003f46270 */
[----:B------:R0:W-:Y:S01]  /*1f40*/  @!P1 STG.E desc[UR6][R2.64+0x500], R38 ;  /* 0x0005002602009986 */ /* 0x0001e2000c101906 */
[----:B------:R-:W-:-:S03]  /*1f50*/  ISETP.GE.AND P1, PT, R11, R4, PT ;  /* 0x000000040b00720c */ /* 0x000fc60003f26270 */
[----:B------:R0:W-:Y:S04]  /*1f60*/  @!P6 STG.E desc[UR6][R2.64+0x580], R39 ;  /* 0x000580270200e986 */ /* 0x0001e8000c101906 */
[----:B------:R0:W-:Y:S04]  /*1f70*/  @!P5 STG.E desc[UR6][R2.64+0x600], R40 ;  /* 0x000600280200d986 */ /* 0x0001e8000c101906 */
[----:B------:R0:W-:Y:S04]  /*1f80*/  @!P4 STG.E desc[UR6][R2.64+0x680], R43 ;  /* 0x0006802b0200c986 */ /* 0x0001e8000c101906 */
[----:B------:R0:W-:Y:S04]  /*1f90*/  @!P3 STG.E desc[UR6][R2.64+0x700], R44 ;  /* 0x0007002c0200b986 */ /* 0x0001e8000c101906 */
[----:B------:R0:W-:Y:S04]  /*1fa0*/  @!P2 STG.E desc[UR6][R2.64+0x780], R45 ;  /* 0x0007802d0200a986 */ /* 0x0001e8000c101906 */
[----:B------:R0:W-:Y:S02]  /*1fb0*/  @!P1 STG.E desc[UR6][R2.64+0x800], R46 ;  /* 0x0008002e02009986 */ /* 0x0001e4000c101906 */
.L_x_25:
[----:B------:R-:W-:Y:S05]  /*1fc0*/  @P0 BRA `(.L_x_26) ;  /* 0x0000000000480947 */ /* 0x000fea0003800000 */
[----:B------:R3:W5:Y:S04]  /*1fd0*/  LDG.E R11, desc[UR6][R8.64] ;  /* 0x00000006080b7981 */ /* 0x000768000c1e1900 */
[----:B-1----:R3:W5:Y:S04]  /*1fe0*/  LDG.E R13, desc[UR6][R8.64+0x80] ;  /* 0x00008006080d7981 */ /* 0x002768000c1e1900 */
[----:B------:R3:W5:Y:S04]  /*1ff0*/  LDG.E R15, desc[UR6][R8.64+0x100] ;  /* 0x00010006080f7981 */ /* 0x000768000c1e1900 */
[----:B------:R3:W5:Y:S04]  /*2000*/  LDG.E R17, desc[UR6][R8.64+0x180] ;  /* 0x0001800608117981 */ /* 0x000768000c1e1900 */
[----:B------:R3:W5:Y:S04]  /*2010*/  LDG.E R19, desc[UR6][R8.64+0x200] ;  /* 0x0002000608137981 */ /* 0x000768000c1e1900 */
[----:B------:R3:W5:Y:S04]  /*2020*/  LDG.E R21, desc[UR6][R8.64+0x280] ;  /* 0x0002800608157981 */ /* 0x000768000c1e1900 */
[----:B------:R3:W5:Y:S04]  /*2030*/  LDG.E R23, desc[UR6][R8.64+0x300] ;  /* 0x0003000608177981 */ /* 0x000768000c1e1900 */
[----:B------:R3:W5:Y:S04]  /*2040*/  LDG.E R25, desc[UR6][R8.64+0x380] ;  /* 0x0003800608197981 */ /* 0x000768000c1e1900 */
[----:B------:R3:W5:Y:S04]  /*2050*/  LDG.E R27, desc[UR6][R8.64+0x400] ;  /* 0x00040006081b7981 */ /* 0x000768000c1e1900 */
[----:B0-2---:R3:W5:Y:S04]  /*2060*/  LDG.E R29, desc[UR6][R8.64+0x480] ;  /* 0x00048006081d7981 */ /* 0x005768000c1e1900 */
        /* <DEDUP_REMOVED lines=8> */
.L_x_26:
[----:B------:R-:W-:Y:S02]  /*20f0*/  IMAD.IADD R54, R5, 0x1, -R54 ;  /* 0x0000000105367824 */ /* 0x000fe400078e0a36 */
[C---:B0-2---:R-:W-:Y:S02]  /*2100*/  VIADD R3, R57.reuse, 0x20 ;  /* 0x0000002039037836 */ /* 0x045fe40000000000 */
[C---:B------:R-:W-:Y:S01]  /*2110*/  VIADD R45, R57.reuse, 0x40 ;  /* 0x00000040392d7836 */ /* 0x040fe20000000000 */
[CC--:B------:R-:W-:Y:S01]  /*2120*/  ISETP.GE.AND P5, PT, R57.reuse, R54.reuse, PT ;  /* 0x000000363900720c */ /* 0x0c0fe20003fa6270 */
[----:B------:R-:W-:Y:S01]  /*2130*/  VIADD R47, R57, 0x80 ;  /* 0x00000080392f7836 */ /* 0x000fe20000000000 */
[-C--:B------:R-:W-:Y:S01]  /*2140*/  ISETP.GE.AND P4, PT, R3, R54.reuse, PT ;  /* 0x000000360300720c */ /* 0x080fe20003f86270 */
[----:B------:R-:W-:Y:S01]  /*2150*/  VIADD R3, R57, 0x60 ;  /* 0x0000006039037836 */ /* 0x000fe20000000000 */
[-C--:B------:R-:W-:Y:S01]  /*2160*/  ISETP.GE.AND P3, PT, R45, R54.reuse, PT ;  /* 0x000000362d00720c */ /* 0x080fe20003f66270 */
[----:B------:R-:W-:Y:S01]  /*2170*/  VIADD R45, R57, 0xa0 ;  /* 0x000000a0392d7836 */ /* 0x000fe20000000000 */
[----:B------:R-:W-:-:S02]  /*2180*/  ISETP.GE.AND P1, PT, R47, R54, PT ;  /* 0x000000362f00720c */ /* 0x000fc40003f26270 */
[-C--:B------:R-:W-:Y:S01]  /*2190*/  ISETP.GE.AND P2, PT, R3, R54.reuse, PT ;  /* 0x000000360300720c */ /* 0x080fe20003f46270 */
[----:B------:R-:W-:Y:S01]  /*21a0*/  VIADD R3, R57, 0xc0 ;  /* 0x000000c039037836 */ /* 0x000fe20000000000 */
[-C--:B------:R-:W-:Y:S01]  /*21b0*/  ISETP.GE.AND P6, PT, R45, R54.reuse, PT ;  /* 0x000000362d00720c */ /* 0x080fe20003fc6270 */
[----:B------:R-:W-:Y:S02]  /*21c0*/  VIADD R45, R57, 0xe0 ;  /* 0x000000e0392d7836 */ /* 0x000fe40000000000 */
[----:B------:R0:W5:Y:S01]  /*21d0*/  @!P5 LDG.E R11, desc[UR6][R8.64] ;  /* 0x00000006080bd981 */ /* 0x000162000c1e1900 */
[-C--:B------:R-:W-:Y:S01]  /*21e0*/  ISETP.GE.AND P5, PT, R3, R54.reuse, PT ;  /* 0x000000360300720c */ /* 0x080fe20003fa6270 */
[----:B------:R-:W-:Y:S02]  /*21f0*/  VIADD R3, R57, 0x100 ;  /* 0x0000010039037836 */ /* 0x000fe40000000000 */
[----:B-1----:R0:W5:Y:S01]  /*2200*/  @!P4 LDG.E R13, desc[UR6][R8.64+0x80] ;  /* 0x00008006080dc981 */ /* 0x002162000c1e1900 */
[----:B------:R-:W-:Y:S01]  /*2210*/  ISETP.GE.AND P4, PT, R45, R54, PT ;  /* 0x000000362d00720c */ /* 0x000fe20003f86270 */
[----:B------:R-:W-:-:S02]  /*2220*/  VIADD R45, R57, 0x120 ;  /* 0x00000120392d7836 */ /* 0x000fc40000000000 */
[----:B------:R0:W5:Y:S01]  /*2230*/  @!P3 LDG.E R15, desc[UR6][R8.64+0x100] ;  /* 0x00010006080fb981 */ /* 0x000162000c1e1900 */
[-C--:B------:R-:W-:Y:S01]  /*2240*/  ISETP.GE.AND P3, PT, R3, R54.reuse, PT ;  /* 0x000000360300720c */ /* 0x080fe20003f66270 */
[----:B------:R-:W-:Y:S02]  /*2250*/  VIADD R3, R57, 0x140 ;  /* 0x0000014039037836 */ /* 0x000fe40000000000 */
[----:B------:R0:W5:Y:S01]  /*2260*/  @!P2 LDG.E R17, desc[UR6][R8.64+0x180] ;  /* 0x000180060811a981 */ /* 0x000162000c1e1900 */
[-C--:B------:R-:W-:Y:S01]  /*2270*/  ISETP.GE.AND P2, PT, R45, R54.reuse, PT ;  /* 0x000000362d00720c */ /* 0x080fe20003f46270 */
[----:B------:R-:W-:Y:S02]  /*2280*/  VIADD R45, R57, 0x160 ;  /* 0x00000160392d7836 */ /* 0x000fe40000000000 */
[----:B------:R0:W5:Y:S01]  /*2290*/  @!P1 LDG.E R19, desc[UR6][R8.64+0x200] ;  /* 0x0002000608139981 */ /* 0x000162000c1e1900 */
        /* <DEDUP_REMOVED lines=15> */
[----:B------:R-:W-:-:S03]  /*2390*/  ISETP.GE.AND P2, PT, R45, R54, PT ;  /* 0x000000362d00720c */ /* 0x000fc60003f46270 */
[----:B------:R0:W5:Y:S01]  /*23a0*/  @!P1 LDG.E R31, desc[UR6][R8.64+0x500] ;  /* 0x00050006081f9981 */ /* 0x000162000c1e1900 */
[----:B------:R-:W-:-:S03]  /*23b0*/  ISETP.GE.AND P1, PT, R3, R54, PT ;  /* 0x000000360300720c */ /* 0x000fc60003f26270 */
[----:B------:R0:W5:Y:S04]  /*23c0*/  @!P6 LDG.E R33, desc[UR6][R8.64+0x580] ;  /* 0x000580060821e981 */ /* 0x000168000c1e1900 */
[----:B------:R0:W5:Y:S04]  /*23d0*/  @!P5 LDG.E R35, desc[UR6][R8.64+0x600] ;  /* 0x000600060823d981 */ /* 0x000168000c1e1900 */
[----:B------:R0:W5:Y:S04]  /*23e0*/  @!P4 LDG.E R37, desc[UR6][R8.64+0x680] ;  /* 0x000680060825c981 */ /* 0x000168000c1e1900 */
[----:B------:R0:W5:Y:S04]  /*23f0*/  @!P3 LDG.E R39, desc[UR6][R8.64+0x700] ;  /* 0x000700060827b981 */ /* 0x000168000c1e1900 */
[----:B------:R0:W5:Y:S04]  /*2400*/  @!P2 LDG.E R41, desc[UR6][R8.64+0x780] ;  /* 0x000780060829a981 */ /* 0x000168000c1e1900 */
[----:B------:R0:W5:Y:S02]  /*2410*/  @!P1 LDG.E R43, desc[UR6][R8.64+0x800] ;  /* 0x00080006082b9981 */ /* 0x000164000c1e1900 */
.L_x_27:
[----:B------:R-:W-:Y:S05]  /*2420*/  @P0 BRA `(.L_x_28) ;  /* 0x0000000000540947 */ /* 0x000fea0003800000 */
[----:B------:R-:W1:Y:S02]  /*2430*/  LDCU.64 UR4, c[0x0][0x3b0] ;  /* 0x00007600ff0477ac */ /* 0x000e640008000a00 */
[----:B-1----:R-:W-:-:S04]  /*2440*/  LEA R2, P0, R0, UR4, 0x2 ;  /* 0x0000000400027c11 */ /* 0x002fc8000f8010ff */
[----:B------:R-:W-:-:S05]  /*2450*/  LEA.HI.X R3, R0, UR5, R7, 0x2, P0 ;  /* 0x0000000500037c11 */ /* 0x000fca00080f1407 */
[----:B-----5:R-:W-:Y:S04]  /*2460*/  STG.E desc[UR6][R2.64], R11 ;  /* 0x0000000b02007986 */ /* 0x020fe8000c101906 */
[----:B------:R-:W-:Y:S04]  /*2470*/  STG.E desc[UR6][R2.64+0x80], R13 ;  /* 0x0000800d02007986 */ /* 0x000fe8000c101906 */
        /* <DEDUP_REMOVED lines=14> */
[----:B------:R-:W-:Y:S01]  /*2560*/  STG.E desc[UR6][R2.64+0x800], R43 ;  /* 0x0008002b02007986 */ /* 0x000fe2000c101906 */
[----:B------:R-:W-:Y:S05]  /*2570*/  EXIT ;  /* 0x000000000000794d */ /* 0x000fea0003800000 */
.L_x_28:
[----:B------:R-:W1:Y:S01]  /*2580*/  LDCU.64 UR4, c[0x0][0x3b0] ;  /* 0x00007600ff0477ac */ /* 0x000e620008000a00 */
[----:B------:R-:W-:Y:S02]  /*2590*/  IMAD R42, R42, -0x1980, R5 ;  /* 0xffffe6802a2a7824 */ /* 0x000fe400078e0205 */
[C---:B------:R-:W-:Y:S02]  /*25a0*/  VIADD R5, R57.reuse, 0x40 ;  /* 0x0000004039057836 */ /* 0x040fe40000000000 */
[C---:B------:R-:W-:Y:S01]  /*25b0*/  VIADD R3, R57.reuse, 0x20 ;  /* 0x0000002039037836 */ /* 0x040fe20000000000 */
[CC--:B------:R-:W-:Y:S01]  /*25c0*/  ISETP.GE.AND P3, PT, R57.reuse, R42.reuse, PT ;  /* 0x0000002a3900720c */ /* 0x0c0fe20003f66270 */
[----:B0--3--:R-:W-:Y:S01]  /*25d0*/  VIADD R9, R57, 0x60 ;  /* 0x0000006039097836 */ /* 0x009fe20000000000 */
[-C--:B------:R-:W-:Y:S01]  /*25e0*/  ISETP.GE.AND P1, PT, R5, R42.reuse, PT ;  /* 0x0000002a0500720c */ /* 0x080fe20003f26270 */
[----:B------:R-:W-:Y:S01]  /*25f0*/  VIADD R5, R57, 0x80 ;  /* 0x0000008039057836 */ /* 0x000fe20000000000 */
[-C--:B------:R-:W-:Y:S01]  /*2600*/  ISETP.GE.AND P2, PT, R3, R42.reuse, PT ;  /* 0x0000002a0300720c */ /* 0x080fe20003f46270 */
[----:B------:R-:W-:Y:S01]  /*2610*/  VIADD R45, R57, 0xc0 ;  /* 0x000000c0392d7836 */ /* 0x000fe20000000000 */
[-C--:B------:R-:W-:Y:S01]  /*2620*/  ISETP.GE.AND P0, PT, R9, R42.reuse, PT ;  /* 0x0000002a0900720c */ /* 0x080fe20003f06270 */
[----:B------:R-:W-:Y:S01]  /*2630*/  VIADD R9, R57, 0xa0 ;  /* 0x000000a039097836 */ /* 0x000fe20000000000 */
[----:B------:R-:W-:Y:S01]  /*2640*/  ISETP.GE.AND P6, PT, R5, R42, PT ;  /* 0x0000002a0500720c */ /* 0x000fe20003fc6270 */
[----:B------:R-:W-:Y:S01]  /*2650*/  VIADD R5, R57, 0xe0 ;  /* 0x000000e039057836 */ /* 0x000fe20000000000 */
[----:B-1----:R-:W-:-:S02]  /*2660*/  LEA R2, P4, R0, UR4, 0x2 ;  /* 0x0000000400027c11 */ /* 0x002fc4000f8810ff */
[-C--:B------:R-:W-:Y:S02]  /*2670*/  ISETP.GE.AND P5, PT, R9, R42.reuse, PT ;  /* 0x0000002a0900720c */ /* 0x080fe40003fa6270 */
[----:B------:R-:W-:Y:S01]  /*2680*/  LEA.HI.X R3, R0, UR5, R7, 0x2, P4 ;  /* 0x0000000500037c11 */ /* 0x000fe2000a0f1407 */
[----:B------:R-:W-:Y:S01]  /*2690*/  VIADD R7, R57, 0x100 ;  /* 0x0000010039077836 */ /* 0x000fe20000000000 */
[----:B------:R-:W-:-:S03]  /*26a0*/  ISETP.GE.AND P4, PT, R45, R42, PT ;  /* 0x0000002a2d00720c */ /* 0x000fc60003f86270 */
[----:B-----5:R0:W-:Y:S01]  /*26b0*/  @!P3 STG.E desc[UR6][R2.64], R11 ;  /* 0x0000000b0200b986 */ /* 0x0201e2000c101906 */
        /* <DEDUP_REMOVED lines=19> */
[C---:B------:R-:W-:Y:S02]  /*27f0*/  VIADD R5, R57.reuse, 0x1e0 ;  /* 0x000001e039057836 */ /* 0x040fe40000000000 */
[----:B------:R-:W-:Y:S01]  /*2800*/  VIADD R57, R57, 0x200 ;  /* 0x0000020039397836 */ /* 0x000fe20000000000 */
[----:B------:R0:W-:Y:S01]  /*2810*/  @!P3 STG.E desc[UR6][R2.64+0x380], R25 ;  /* 0x000380190200b986 */ /* 0x0001e2000c101906 */
[----:B------:R-:W-:-:S03]  /*2820*/  ISETP.GE.AND P3, PT, R7, R42, PT ;  /* 0x0000002a0700720c */ /* 0x000fc60003f66270 */
        /* <DEDUP_REMOVED lines=9> */
[----:B------:R0:W-:Y:S01]  /*28c0*/  @!P2 STG.E desc[UR6][R2.64+0x780], R41 ;  /* 0x000780290200a986 */ /* 0x0001e2000c101906 */
[----:B------:R-:W-:Y:S05]  /*28d0*/  @P1 EXIT ;  /* 0x000000000000194d */ /* 0x000fea0003800000 */
[----:B------:R-:W-:Y:S01]  /*28e0*/  STG.E desc[UR6][R2.64+0x800], R43 ;  /* 0x0008002b02007986 */ /* 0x000fe2000c101906 */
[----:B------:R-:W-:Y:S05]  /*28f0*/  EXIT ;  /* 0x000000000000794d */ /* 0x000fea0003800000 */
.L_x_14:
[----:B------:R-:W-:Y:S01]  /*2900*/  IMAD.MOV.U32 R2, RZ, RZ, RZ ;  /* 0x000000ffff027224 */ /* 0x000fe200078e00ff */
[C---:B------:R-:W-:Y:S01]  /*2910*/  ISETP.GT.U32.AND P0, PT, R3.reuse, 0x1f, PT ;  /* 0x0000001f0300780c */ /* 0x040fe20003f04070 */
[----:B------:R-:W-:Y:S05]  /*2920*/  WARPSYNC.ALL ;  /* 0x0000000000007948 */ /* 0x000fea0003800000 */
[----:B------:R-:W-:-:S04]  /*2930*/  IMAD.HI.U32 R14, R3, 0x15555556, R2 ;  /* 0x15555556030e7827 */ /* 0x000fc800078e0002 */
[----:B------:R-:W-:-:S05]  /*2940*/  IMAD R15, R14, 0x4, R7 ;  /* 0x000000040e0f7824 */ /* 0x000fca00078e0207 */
[----:B------:R0:W-:Y:S01]  /*2950*/  STS [R15+0x3410], R0 ;  /* 0x003410000f007388 */ /* 0x0001e20000000800 */
[----:B------:R-:W-:Y:S06]  /*2960*/  BAR.SYNC.DEFER_BLOCKING 0x0 ;  /* 0x0000000000007b1d */ /* 0x000fec0000010000 */
[----:B------:R-:W-:Y:S05]  /*2970*/  @P0 BRA `(.L_x_29) ;  /* 0x0000000000dc0947 */ /* 0x000fea0003800000 */
[----:B------:R-:W-:Y:S01]  /*2980*/  IMAD R14, R3, 0x34, R7 ;  /* 0x00000034030e7824 */ /* 0x000fe200078e0207 */
[----:B------:R-:W-:-:S04]  /*2990*/  UMOV UR8, 0xffffffff ;  /* 0xffffffff00087882 */ /* 0x000fc80000000000 */
[----:B------:R-:W-:Y:S04]  /*29a0*/  LDS R28, [R14+0x3410] ;  /* 0x003410000e1c7984 */ /* 0x000fe80000000800 */
[----:B------:R-:W-:Y:S04]  /*29b0*/  LDS R29, [R14+0x3414] ;  /* 0x003414000e1d7984 */ /* 0x000fe80000000800 */
[----:B------:R-:W1:Y:S04]  /*29c0*/  LDS R30, [R14+0x3418] ;  /* 0x003418000e1e7984 */ /* 0x000e680000000800 */
[----:B------:R-:W-:Y:S04]  /*29d0*/  LDS R31, [R14+0x341c] ;  /* 0x00341c000e1f7984 */ /* 0x000fe80000000800 */
[----:B------:R-:W2:Y:S04]  /*29e0*/  LDS R32, [R14+0x3420] ;  /* 0x003420000e207984 */ /* 0x000ea80000000800 */
[----:B------:R-:W-:Y:S04]  /*29f0*/  LDS R33, [R14+0x3424] ;  /* 0x003424000e217984 */ /* 0x000fe80000000800 */
[----:B------:R-:W3:Y:S04]  /*2a00*/  LDS R34, [R14+0x3428] ;  /* 0x003428000e227984 */ /* 0x000ee80000000800 */
[----:B------:R-:W-:Y:S04]  /*2a10*/  LDS R35, [R14+0x342c] ;  /* 0x00342c000e237984 */ /* 0x000fe80000000800 */
[----:B------:R-:W4:Y:S04]  /*2a20*/  LDS R36, [R14+0x3430] ;  /* 0x003430000e247984 */ /* 0x000f280000000800 */
[----:B------:R-:W-:Y:S04]  /*2a30*/  LDS R37, [R14+0x3434] ;  /* 0x003434000e257984 */ /* 0x000fe80000000800 */
[----:B------:R-:W5:Y:S04]  /*2a40*/  LDS R38, [R14+0x3438] ;  /* 0x003438000e267984 */ /* 0x000f680000000800 */
[----:B------:R-:W0:Y:S01]  /*2a50*/  LDS R39, [R14+0x343c] ;  /* 0x00343c000e277984 */ /* 0x000e220000000800 */
[----:B-1----:R-:W-:-:S04]  /*2a60*/  IADD3 R40, PT, PT, R30, R29, R28 ;  /* 0x0000001d1e287210 */ /* 0x002fc80007ffe01c */
[----:B--2---:R-:W-:-:S04]  /*2a70*/  IADD3 R40, PT, PT, R32, R40, R31 ;  /* 0x0000002820287210 */ /* 0x004fc80007ffe01f */
[----:B---3--:R-:W-:-:S04]  /*2a80*/  IADD3 R40, PT, PT, R34, R40, R33 ;  /* 0x0000002822287210 */ /* 0x008fc80007ffe021 */
[----:B----4-:R-:W-:-:S04]  /*2a90*/  IADD3 R40, PT, PT, R36, R40, R35 ;  /* 0x0000002824287210 */ /* 0x010fc80007ffe023 */
[----:B-----5:R-:W-:-:S05]  /*2aa0*/  IADD3 R40, PT, PT, R38, R40, R37 ;  /* 0x0000002826287210 */ /* 0x020fca0007ffe025 */
[----:B0-----:R-:W-:Y:S01]  /*2ab0*/  IMAD.IADD R39, R39, 0x1, R40 ;  /* 0x0000000127277824 */ /* 0x001fe200078e0228 */
[----:B------:R-:W-:Y:S06]  /*2ac0*/  BRA.DIV UR8, `(.L_x_30) ;  /* 0x0000007a08547947 */ /* 0x000fec000b800000 */
[----:B------:R-:W0:Y:S02]  /*2ad0*/  SHFL.UP P0, R40, R39, 0x1, RZ ;  /* 0x0420000027287989 */ /* 0x000e2400000000ff */
[----:B0-----:R-:W-:-:S05]  /*2ae0*/  @P0 IMAD.IADD R40, R39, 0x1, R40 ;  /* 0x0000000127280824 */ /* 0x001fca00078e0228 */
[----:B------:R-:W0:Y:S02]  /*2af0*/  SHFL.UP P0, R43, R40, 0x2, RZ ;  /* 0x04400000282b7989 */ /* 0x000e2400000000ff */
[----:B0-----:R-:W-:-:S05]  /*2b00*/  @P0 IMAD.IADD R43, R40, 0x1, R43 ;  /* 0x00000001282b0824 */ /* 0x001fca00078e022b */
[----:B------:R-:W0:Y:S02]  /*2b10*/  SHFL.UP P0, R44, R43, 0x4, RZ ;  /* 0x048000002b2c7989 */ /* 0x000e2400000000ff */
[----:B0-----:R-:W-:-:S05]  /*2b20*/  @P0 IMAD.IADD R44, R43, 0x1, R44 ;  /* 0x000000012b2c0824 */ /* 0x001fca00078e022c */
[----:B------:R-:W0:Y:S02]  /*2b30*/  SHFL.UP P0, R45, R44, 0x8, RZ ;  /* 0x050000002c2d7989 */ /* 0x000e2400000000ff */
[----:B0-----:R-:W-:-:S05]  /*2b40*/  @P0 IMAD.IADD R45, R44, 0x1, R45 ;  /* 0x000000012c2d0824 */ /* 0x001fca00078e022d */
[----:B------:R0:W1:Y:S02]  /*2b50*/  SHFL.UP P0, R46, R45, 0x10, RZ ;  /* 0x060000002d2e7989 */ /* 0x00006400000000ff */
.L_x_120:
[----:B-1----:R-:W-:-:S04]  /*2b60*/  @P0 IMAD.IADD R46, R45, 0x1, R46 ;  /* 0x000000012d2e0824 */ /* 0x002fc800078e022e */
[----:B------:R-:W-:-:S04]  /*2b70*/  IMAD.IADD R39, R46, 0x1, -R39 ;  /* 0x000000012e277824 */ /* 0x000fc800078e0a27 */
[----:B------:R-:W-:Y:S01]  /*2b80*/  IMAD.IADD R28, R28, 0x1, R39 ;  /* 0x000000011c1c7824 */ /* 0x000fe200078e0227 */
[----:B------:R1:W-:Y:S03]  /*2b90*/  STS [R14+0x3410], R39 ;  /* 0x003410270e007388 */ /* 0x0003e60000000800 */
        /* <DEDUP_REMOVED lines=19> */
[----:B------:R1:W-:Y:S04]  /*2cd0*/  STS [R14+0x3438], R37 ;  /* 0x003438250e007388 */ /* 0x0003e80000000800 */
[----:B------:R1:W-:Y:S02]  /*2ce0*/  STS [R14+0x343c], R43 ;  /* 0x00343c2b0e007388 */ /* 0x0003e40000000800 */
.L_x_29:
[----:B------:R-:W-:Y:S05]  /*2cf0*/  WARPSYNC.ALL ;  /* 0x0000000000007948 */ /* 0x000fea0003800000 */
[----:B------:R-:W-:Y:S01]  /*2d00*/  BAR.SYNC.DEFER_BLOCKING 0x0 ;  /* 0x0000000000007b1d */ /* 0x000fe20000010000 */
[----:B------:R-:W-:Y:S02]  /*2d10*/  ISETP.NE.AND P0, PT, R50, RZ, PT ;  /* 0x000000ff3200720c */ /* 0x000fe40003f05270 */
[----:B-1----:R-:W-:-:S03]  /*2d20*/  SHF.R.U32.HI R28, RZ, UR5, R27 ;  /* 0x00000005ff1c7c19 */ /* 0x002fc6000801161b */
[----:B------:R-:W-:Y:S01]  /*2d30*/  BSSY.RECONVERGENT B0, `(.L_x_31) ;  /* 0x0000028000007945 */ /* 0x000fe20003800200 */
[----:B------:R-:W-:Y:S01]  /*2d40*/  LOP3.LUT R28, R28, UR4, RZ, 0x30, !PT ;  /* 0x000000041c1c7c12 */ /* 0x000fe2000f8e30ff */
[----:B0-----:R-:W0:Y:S06]  /*2d50*/  LDS R15, [R15+0x3410] ;  /* 0x003410000f0f7984 */ /* 0x001e2c0000000800 */
[----:B------:R-:W-:Y:S05]  /*2d60*/  @P0 BRA `(.L_x_32) ;  /* 0x0000000000900947 */ /* 0x000fea0003800000 */
[----:B------:R-:W0:Y:S04]  /*2d70*/  LDS R14, [R51] ;  /* 0x00000000330e7984 */ /* 0x000e280000000800 */
[----:B------:R-:W1:Y:S04]  /*2d80*/  LDS R30, [R51+0x400] ;  /* 0x00040000331e7984 */ /* 0x000e680000000800 */
[----:B------:R-:W2:Y:S04]  /*2d90*/  LDS R32, [R51+0x800] ;  /* 0x0008000033207984 */ /* 0x000ea80000000800 */
[----:B------:R-:W3:Y:S04]  /*2da0*/  LDS R34, [R51+0xc00] ;  /* 0x000c000033227984 */ /* 0x000ee80000000800 */
[----:B------:R-:W4:Y:S04]  /*2db0*/  LDS R36, [R51+0x1000] ;  /* 0x0010000033247984 */ /* 0x000f280000000800 */
[----:B------:R-:W5:Y:S04]  /*2dc0*/  LDS R38, [R51+0x1400] ;  /* 0x0014000033267984 */ /* 0x000f680000000800 */
[----:B------:R-:W5:Y:S04]  /*2dd0*/  LDS R40, [R51+0x1800] ;  /* 0x0018000033287984 */ /* 0x000f680000000800 */
[----:B------:R-:W5:Y:S04]  /*2de0*/  LDS R44, [R51+0x1c00] ;  /* 0x001c0000332c7984 */ /* 0x000f680000000800 */
[----:B------:R-:W5:Y:S04]  /*2df0*/  LDS R46, [R51+0x2000] ;  /* 0x00200000332e7984 */ /* 0x000f680000000800 */
[----:B------:R-:W5:Y:S04]  /*2e00*/  LDS R58, [R51+0x2400] ;  /* 0x00240000333a7984 */ /* 0x000f680000000800 */
[----:B------:R-:W5:Y:S01]  /*2e10*/  LDS R60, [R51+0x2800] ;  /* 0x00280000333c7984 */ /* 0x000f620000000800 */
[----:B0-----:R-:W-:-:S03]  /*2e20*/  IMAD.IADD R14, R15, 0x1, R14 ;  /* 0x000000010f0e7824 */ /* 0x001fc600078e020e */
[----:B------:R-:W0:Y:S01]  /*2e30*/  LDS R62, [R51+0x2c00] ;  /* 0x002c0000333e7984 */ /* 0x000e220000000800 */
[C---:B-1----:R-:W-:Y:S02]  /*2e40*/  IMAD.IADD R30, R15.reuse, 0x1, R30 ;  /* 0x000000010f1e7824 */ /* 0x042fe400078e021e */
[C---:B--2---:R-:W-:Y:S01]  /*2e50*/  IMAD.IADD R32, R15.reuse, 0x1, R32 ;  /* 0x000000010f207824 */ /* 0x044fe200078e0220 */
[----:B------:R1:W-:Y:S01]  /*2e60*/  STS [R51], R14 ;  /* 0x0000000e33007388 */ /* 0x0003e20000000800 */
[----:B---3--:R-:W-:-:S03]  /*2e70*/  IMAD.IADD R34, R15, 0x1, R34 ;  /* 0x000000010f227824 */ /* 0x008fc600078e0222 */
[----:B------:R1:W-:Y:S01]  /*2e80*/  STS [R51+0x400], R30 ;  /* 0x0004001e33007388 */ /* 0x0003e20000000800 */
[----:B----4-:R-:W-:-:S03]  /*2e90*/  IMAD.IADD R36, R15, 0x1, R36 ;  /* 0x000000010f247824 */ /* 0x010fc600078e0224 */
[----:B------:R1:W-:Y:S01]  /*2ea0*/  STS [R51+0x800], R32 ;  /* 0x0008002033007388 */ /* 0x0003e20000000800 */
[----:B-----5:R-:W-:-:S03]  /*2eb0*/  IMAD.IADD R38, R15, 0x1, R38 ;  /* 0x000000010f267824 */ /* 0x020fc600078e0226 */
[----:B------:R1:W-:Y:S01]  /*2ec0*/  STS [R51+0xc00], R34 ;  /* 0x000c002233007388 */ /* 0x0003e20000000800 */
[----:B------:R-:W-:-:S03]  /*2ed0*/  IMAD.IADD R40, R15, 0x1, R40 ;  /* 0x000000010f287824 */ /* 0x000fc600078e0228 */
        /* <DEDUP_REMOVED lines=9> */
[----:B0-----:R-:W-:-:S03]  /*2f70*/  IMAD.IADD R62, R15, 0x1, R62 ;  /* 0x000000010f3e7824 */ /* 0x001fc600078e023e */
[----:B------:R1:W-:Y:S04]  /*2f80*/  STS [R51+0x2400], R58 ;  /* 0x0024003a33007388 */ /* 0x0003e80000000800 */
[----:B------:R1:W-:Y:S04]  /*2f90*/  STS [R51+0x2800], R60 ;  /* 0x0028003c33007388 */ /* 0x0003e80000000800 */
[----:B------:R1:W-:Y:S02]  /*2fa0*/  STS [R51+0x2c00], R62 ;  /* 0x002c003e33007388 */ /* 0x0003e40000000800 */
.L_x_32:
[----:B------:R-:W-:Y:S05]  /*2fb0*/  BSYNC.RECONVERGENT B0 ;  /* 0x0000000000007941 */ /* 0x000fea0003800200 */
.L_x_31:
[----:B------:R-:W-:Y:S01]  /*2fc0*/  BAR.SYNC.DEFER_BLOCKING 0x0 ;  /* 0x0000000000007b1d */ /* 0x000fe20000010000 */
[----:B------:R-:W-:Y:S01]  /*2fd0*/  R2P PR, R28, 0x7f ;  /* 0x0000007f1c007804 */ /* 0x000fe20000000000 */
[----:B------:R-:W-:-:S04]  /*2fe0*/  IMAD.MOV.U32 R47, RZ, RZ, RZ ;  /* 0x000000ffff2f7224 */ /* 0x000fc800078e00ff */
[----:B------:R-:W-:Y:S08]  /*2ff0*/  BSSY.RECONVERGENT B0, `(.L_x_33) ;  /* 0x0000024000007945 */ /* 0x000ff00003800200 */
[----:B-1----:R-:W-:Y:S02]  /*3000*/  VOTE.ANY R14, PT, P0 ;  /* 0x00000000000e7806 */ /* 0x002fe400000e0100 */
[----:B------:R-:W-:-:S02]  /*3010*/  VOTE.ANY R29, PT, P1 ;  /* 0x00000000001d7806 */ /* 0x000fc400008e0100 */
[----:B------:R-:W-:Y:S02]  /*3020*/  @!P0 LOP3.LUT R14, RZ, R14, RZ, 0x33, !PT ;  /* 0x0000000eff0e8212 */ /* 0x000fe400078e33ff */
[----:B------:R-:W-:Y:S02]  /*3030*/  VOTE.ANY R31, PT, P2 ;  /* 0x00000000001f7806 */ /* 0x000fe400010e0100 */
[----:B------:R-:W-:Y:S02]  /*3040*/  @!P1 LOP3.LUT R29, RZ, R29, RZ, 0x33, !PT ;  /* 0x0000001dff1d9212 */ /* 0x000fe400078e33ff */
[----:B------:R-:W-:Y:S02]  /*3050*/  VOTE.ANY R33, PT, P3 ;  /* 0x0000000000217806 */ /* 0x000fe400018e0100 */
[----:B------:R-:W-:Y:S02]  /*3060*/  @!P2 LOP3.LUT R31, RZ, R31, RZ, 0x33, !PT ;  /* 0x0000001fff1fa212 */ /* 0x000fe400078e33ff */
[----:B------:R-:W-:-:S02]  /*3070*/  LOP3.LUT R14, R29, R14, RZ, 0xc0, !PT ;  /* 0x0000000e1d0e7212 */ /* 0x000fc400078ec0ff */
[----:B------:R-:W-:Y:S02]  /*3080*/  @!P3 LOP3.LUT R33, RZ, R33, RZ, 0x33, !PT ;  /* 0x00000021ff21b212 */ /* 0x000fe400078e33ff */
[----:B------:R-:W-:Y:S02]  /*3090*/  LOP3.LUT R14, R31, R14, RZ, 0xc0, !PT ;  /* 0x0000000e1f0e7212 */ /* 0x000fe400078ec0ff */
[----:B------:R-:W-:Y:S02]  /*30a0*/  VOTE.ANY R29, PT, P4 ;  /* 0x00000000001d7806 */ /* 0x000fe400020e0100 */
[----:B------:R-:W-:Y:S02]  /*30b0*/  LOP3.LUT R14, R33, R14, RZ, 0xc0, !PT ;  /* 0x0000000e210e7212 */ /* 0x000fe400078ec0ff */
[----:B------:R-:W-:Y:S02]  /*30c0*/  @!P4 LOP3.LUT R29, RZ, R29, RZ, 0x33, !PT ;  /* 0x0000001dff1dc212 */ /* 0x000fe400078e33ff */
[----:B------:R-:W-:-:S02]  /*30d0*/  VOTE.ANY R31, PT, P5 ;  /* 0x00000000001f7806 */ /* 0x000fc400028e0100 */
[----:B------:R-:W-:Y:S01]  /*30e0*/  LOP3.LUT R14, R29, R14, RZ, 0xc0, !PT ;  /* 0x0000000e1d0e7212 */ /* 0x000fe200078ec0ff */
[----:B------:R-:W-:Y:S01]  /*30f0*/  IMAD.SHL.U32 R29, R3, 0x20, RZ ;  /* 0x00000020031d7824 */ /* 0x000fe200078e00ff */
[----:B------:R-:W-:Y:S02]  /*3100*/  LOP3.LUT P0, RZ, R28, 0x80, RZ, 0xc0, !PT ;  /* 0x000000801cff7812 */ /* 0x000fe4000780c0ff */
[----:B------:R-:W-:Y:S02]  /*3110*/  @!P5 LOP3.LUT R31, RZ, R31, RZ, 0x33, !PT ;  /* 0x0000001fff1fd212 */ /* 0x000fe400078e33ff */
[----:B------:R-:W-:Y:S02]  /*3120*/  VOTE.ANY R30, PT, P6 ;  /* 0x00000000001e7806 */ /* 0x000fe400030e0100 */
[----:B------:R-:W-:Y:S02]  /*3130*/  LOP3.LUT R31, R31, R14, RZ, 0xc0, !PT ;  /* 0x0000000e1f1f7212 */ /* 0x000fe400078ec0ff */
[----:B------:R-:W1:Y:S01]  /*3140*/  S2R R14, SR_LEMASK ;  /* 0x00000000000e7919 */ /* 0x000e620000003a00 */
[----:B------:R-:W-:-:S04]  /*3150*/  @!P6 LOP3.LUT R30, RZ, R30, RZ, 0x33, !PT ;  /* 0x0000001eff1ee212 */ /* 0x000fc800078e33ff */
[----:B------:R-:W-:Y:S02]  /*3160*/  VOTE.ANY R32, PT, P0 ;  /* 0x0000000000207806 */ /* 0x000fe400000e0100 */
[----:B------:R-:W-:Y:S02]  /*3170*/  LOP3.LUT R31, R30, R31, RZ, 0xc0, !PT ;  /* 0x0000001f1e1f7212 */ /* 0x000fe400078ec0ff */
[----:B------:R-:W-:Y:S02]  /*3180*/  @!P0 LOP3.LUT R32, RZ, R32, RZ, 0x33, !PT ;  /* 0x00000020ff208212 */ /* 0x000fe400078e33ff */
[----:B------:R-:W-:Y:S02]  /*3190*/  LOP3.LUT R30, R29, 0x7c00, RZ, 0xc0, !PT ;  /* 0x00007c001d1e7812 */ /* 0x000fe400078ec0ff */
[----:B------:R-:W-:-:S03]  /*31a0*/  LOP3.LUT R31, R32, R31, RZ, 0xc0, !PT ;  /* 0x0000001f201f7212 */ /* 0x000fc600078ec0ff */
[----:B------:R-:W-:Y:S01]  /*31b0*/  IMAD.IADD R29, R7, 0x1, R30 ;  /* 0x00000001071d7824 */ /* 0x000fe200078e021e */
[----:B------:R-:W2:Y:S01]  /*31c0*/  FLO.U32 R32, R31 ;  /* 0x0000001f00207300 */ /* 0x000ea200000e0000 */
[----:B-1----:R-:W-:Y:S02]  /*31d0*/  LOP3.LUT R44, R14, R31, RZ, 0xc0, !PT ;  /* 0x0000001f0e2c7212 */ /* 0x002fe400078ec0ff */
[----:B--2---:R-:W-:-:S05]  /*31e0*/  ISETP.NE.AND P0, PT, R24, R32, PT ;  /* 0x000000201800720c */ /* 0x004fca0003f05270 */
[----:B------:R-:W1:Y:S08]  /*31f0*/  POPC R44, R44 ;  /* 0x0000002c002c7309 */ /* 0x000e700000000000 */
[----:B------:R-:W-:Y:S05]  /*3200*/  @P0 BRA `(.L_x_34) ;  /* 0x0000000000080947 */ /* 0x000fea0003800000 */
[----:B------:R-:W-:-:S06]  /*3210*/  IMAD R47, R28, 0x4, R29 ;  /* 0x000000041c2f7824 */ /* 0x000fcc00078e021d */
[----:B-1----:R2:W3:Y:S02]  /*3220*/  ATOMS.ADD R47, [R47], R44 ;  /* 0x0000002c2f2f738c */ /* 0x0024e40000000000 */
.L_x_34:
[----:B------:R-:W-:Y:S05]  /*3230*/  BSYNC.RECONVERGENT B0 ;  /* 0x0000000000007941 */ /* 0x000fea0003800200 */
.L_x_33:
[----:B------:R-:W-:Y:S01]  /*3240*/  R2P PR, R52, 0x7f ;  /* 0x0000007f34007804 */ /* 0x000fe20000000000 */
[----:B---3--:R3:W4:Y:S01]  /*3250*/  SHFL.IDX PT, R47, R47, R32, 0x1f ;  /* 0x00001f202f2f7589 */ /* 0x00872200000e0000 */
[----:B------:R-:W-:Y:S01]  /*3260*/  BSSY.RECONVERGENT B0, `(.L_x_35) ;  /* 0x0000021000007945 */ /* 0x000fe20003800200 */
[----:B------:R-:W-:-:S10]  /*3270*/  IMAD.MOV.U32 R49, RZ, RZ, RZ ;  /* 0x000000ffff317224 */ /* 0x000fd400078e00ff */
[----:B------:R-:W-:Y:S02]  /*3280*/  VOTE.ANY R28, PT, P0 ;  /* 0x00000000001c7806 */ /* 0x000fe400000e0100 */
[----:B------:R-:W-:Y:S02]  /*3290*/  VOTE.ANY R31, PT, P1 ;  /* 0x00000000001f7806 */ /* 0x000fe400008e0100 */
[----:B------:R-:W-:Y:S02]  /*32a0*/  @!P0 LOP3.LUT R28, RZ, R28, RZ, 0x33, !PT ;  /* 0x0000001cff1c8212 */ /* 0x000fe400078e33ff */
[----:B------:R-:W-:Y:S02]  /*32b0*/  VOTE.ANY R33, PT, P2 ;  /* 0x0000000000217806 */ /* 0x000fe400010e0100 */
[----:B------:R-:W-:Y:S02]  /*32c0*/  @!P1 LOP3.LUT R31, RZ, R31, RZ, 0x33, !PT ;  /* 0x0000001fff1f9212 */ /* 0x000fe400078e33ff */
[----:B------:R-:W-:-:S02]  /*32d0*/  @!P2 LOP3.LUT R33, RZ, R33, RZ, 0x33, !PT ;  /* 0x00000021ff21a212 */ /* 0x000fc400078e33ff */
[----:B------:R-:W-:Y:S02]  /*32e0*/  LOP3.LUT R28, R31, R28, RZ, 0xc0, !PT ;  /* 0x0000001c1f1c7212 */ /* 0x000fe400078ec0ff */
[----:B------:R-:W-:Y:S02]  /*32f0*/  VOTE.ANY R31, PT, P3 ;  /* 0x00000000001f7806 */ /* 0x000fe400018e0100 */
[----:B------:R-:W-:Y:S02]  /*3300*/  LOP3.LUT R28, R33, R28, RZ, 0xc0, !PT ;  /* 0x0000001c211c7212 */ /* 0x000fe400078ec0ff */
[----:B------:R-:W-:Y:S02]  /*3310*/  LOP3.LUT P0, RZ, R52, 0x80, RZ, 0xc0, !PT ;  /* 0x0000008034ff7812 */ /* 0x000fe4000780c0ff */
[----:B------:R-:W-:Y:S02]  /*3320*/  VOTE.ANY R33, PT, P4 ;  /* 0x0000000000217806 */ /* 0x000fe400020e0100 */
[----:B------:R-:W-:-:S02]  /*3330*/  @!P3 LOP3.LUT R31, RZ, R31, RZ, 0x33, !PT ;  /* 0x0000001fff1fb212 */ /* 0x000fc400078e33ff */
[----:B------:R-:W-:Y:S02]  /*3340*/  @!P4 LOP3.LUT R33, RZ, R33, RZ, 0x33, !PT ;  /* 0x00000021ff21c212 */ /* 0x000fe400078e33ff */
[----:B------:R-:W-:Y:S02]  /*3350*/  LOP3.LUT R28, R31, R28, RZ, 0xc0, !PT ;  /* 0x0000001c1f1c7212 */ /* 0x000fe400078ec0ff */
[----:B------:R-:W-:Y:S02]  /*3360*/  VOTE.ANY R31, PT, P5 ;  /* 0x00000000001f7806 */ /* 0x000fe400028e0100 */
[----:B------:R-:W-:Y:S02]  /*3370*/  LOP3.LUT R28, R33, R28, RZ, 0xc0, !PT ;  /* 0x0000001c211c7212 */ /* 0x000fe400078ec0ff */
[----:B------:R-:W-:Y:S02]  /*3380*/  VOTE.ANY R33, PT, P6 ;  /* 0x0000000000217806 */ /* 0x000fe400030e0100 */
[----:B------:R-:W-:-:S02]  /*3390*/  @!P5 LOP3.LUT R31, RZ, R31, RZ, 0x33, !PT ;  /* 0x0000001fff1fd212 */ /* 0x000fc400078e33ff */
[----:B------:R-:W-:Y:S02]  /*33a0*/  VOTE.ANY R35, PT, P0 ;  /* 0x0000000000237806 */ /* 0x000fe400000e0100 */
[----:B------:R-:W-:Y:S02]  /*33b0*/  @!P6 LOP3.LUT R33, RZ, R33, RZ, 0x33, !PT ;  /* 0x00000021ff21e212 */ /* 0x000fe400078e33ff */
[----:B------:R-:W-:Y:S02]  /*33c0*/  LOP3.LUT R28, R31, R28, RZ, 0xc0, !PT ;  /* 0x0000001c1f1c7212 */ /* 0x000fe400078ec0ff */
[----:B------:R-:W-:Y:S02]  /*33d0*/  @!P0 LOP3.LUT R35, RZ, R35, RZ, 0x33, !PT ;  /* 0x00000023ff238212 */ /* 0x000fe400078e33ff */
[----:B------:R-:W-:-:S04]  /*33e0*/  LOP3.LUT R28, R33, R28, RZ, 0xc0, !PT ;  /* 0x0000001c211c7212 */ /* 0x000fc800078ec0ff */
[----:B------:R-:W-:-:S04]  /*33f0*/  LOP3.LUT R35, R35, R28, RZ, 0xc0, !PT ;  /* 0x0000001c23237212 */ /* 0x000fc800078ec0ff */
[----:B------:R-:W5:Y:S01]  /*3400*/  FLO.U32 R30, R35 ;  /* 0x00000023001e7300 */ /* 0x000f6200000e0000 */
[----:B------:R-:W-:-:S07]  /*3410*/  LOP3.LUT R46, R14, R35, RZ, 0xc0, !PT ;  /* 0x000000230e2e7212 */ /* 0x000fce00078ec0ff */
[----:B------:R-:W0:Y:S01]  /*3420*/  POPC R46, R46 ;  /* 0x0000002e002e7309 */ /* 0x000e220000000000 */
[----:B-----5:R-:W-:-:S13]  /*3430*/  ISETP.NE.AND P0, PT, R24, R30, PT ;  /* 0x0000001e1800720c */ /* 0x020fda0003f05270 */
[----:B0--34-:R-:W-:Y:S05]  /*3440*/  @P0 BRA `(.L_x_36) ;  /* 0x0000000000080947 */ /* 0x019fea0003800000 */
[----:B------:R-:W-:-:S06]  /*3450*/  IMAD R49, R52, 0x4, R29 ;  /* 0x0000000434317824 */ /* 0x000fcc00078e021d */
[----:B------:R0:W3:Y:S02]  /*3460*/  ATOMS.ADD R49, [R49], R46 ;  /* 0x0000002e3131738c */ /* 0x0000e40000000000 */
.L_x_36:
[----:B------:R-:W-:Y:S05]  /*3470*/  BSYNC.RECONVERGENT B0 ;  /* 0x0000000000007941 */ /* 0x000fea0003800200 */
.L_x_35:
        /* <DEDUP_REMOVED lines=35> */
.L_x_38:
[----:B------:R-:W-:Y:S05]  /*36b0*/  BSYNC.RECONVERGENT B0 ;  /* 0x0000000000007941 */ /* 0x000fea0003800200 */
.L_x_37:
        /* <DEDUP_REMOVED lines=27> */
[----:B------:R-:W-:Y:S02]  /*3870*/  LOP3.LUT R35, R35, R28, RZ, 0xc0, !PT ;  /* 0x0000001c23237212 */ /* 0x000fe400078ec0ff */
[----:B------:R-:W-:Y:S02]  /*3880*/  SHF.R.U32.HI R28, RZ, UR5, R23 ;  /* 0x00000005ff1c7c19 */ /* 0x000fe40008011617 */
[----:B------:R-:W5:Y:S01]  /*3890*/  FLO.U32 R39, R35 ;  /* 0x0000002300277300 */ /* 0x000f6200000e0000 */
[----:B------:R-:W-:Y:S02]  /*38a0*/  LOP3.LUT R53, R14, R35, RZ, 0xc0, !PT ;  /* 0x000000230e357212 */ /* 0x000fe400078ec0ff */
[----:B------:R-:W-:-:S05]  /*38b0*/  LOP3.LUT R30, R28, UR4, RZ, 0x30, !PT ;  /* 0x000000041c1e7c12 */ /* 0x000fca000f8e30ff */
[----:B------:R-:W0:Y:S01]  /*38c0*/  POPC R53, R53 ;  /* 0x0000003500357309 */ /* 0x000e220000000000 */
[----:B-----5:R-:W-:-:S13]  /*38d0*/  ISETP.NE.AND P0, PT, R24, R39, PT ;  /* 0x000000271800720c */ /* 0x020fda0003f05270 */
[----:B0--34-:R-:W-:Y:S05]  /*38e0*/  @P0 BRA `(.L_x_40) ;  /* 0x0000000000080947 */ /* 0x019fea0003800000 */
[----:B------:R-:W-:-:S05]  /*38f0*/  IMAD R48, R48, 0x4, R29 ;  /* 0x0000000430307824 */ /* 0x000fca00078e021d */
[----:B------:R0:W3:Y:S02]  /*3900*/  ATOMS.ADD R56, [R48], R53 ;  /* 0x000000353038738c */ /* 0x0000e40000000000 */
.L_x_40:
[----:B------:R-:W-:Y:S05]  /*3910*/  BSYNC.RECONVERGENT B0 ;  /* 0x0000000000007941 */ /* 0x000fea0003800200 */
.L_x_39:
        /* <DEDUP_REMOVED lines=30> */
[----:B0-----:R-:W-:Y:S02]  /*3b00*/  LOP3.LUT R48, R14, R35, RZ, 0xc0, !PT ;  /* 0x000000230e307212 */ /* 0x001fe400078ec0ff */
[----:B------:R-:W-:-:S05]  /*3b10*/  LOP3.LUT R34, R28, UR4, RZ, 0x30, !PT ;  /* 0x000000041c227c12 */ /* 0x000fca000f8e30ff */
[----:B------:R-:W0:Y:S01]  /*3b20*/  POPC R48, R48 ;  /* 0x0000003000307309 */ /* 0x000e220000000000 */
[----:B-----5:R-:W-:-:S13]  /*3b30*/  ISETP.NE.AND P0, PT, R24, R32, PT ;  /* 0x000000201800720c */ /* 0x020fda0003f05270 */
[----:B0--34-:R-:W-:Y:S05]  /*3b40*/  @P0 BRA `(.L_x_42) ;  /* 0x0000000000080947 */ /* 0x019fea0003800000 */
[----:B------:R-:W-:-:S06]  /*3b50*/  IMAD R45, R30, 0x4, R29 ;  /* 0x000000041e2d7824 */ /* 0x000fcc00078e021d */
[----:B------:R0:W3:Y:S02]  /*3b60*/  ATOMS.ADD R45, [R45], R48 ;  /* 0x000000302d2d738c */ /* 0x0000e40000000000 */
.L_x_42:
[----:B------:R-:W-:Y:S05]  /*3b70*/  BSYNC.RECONVERGENT B0 ;  /* 0x0000000000007941 */ /* 0x000fea0003800200 */
.L_x_41:
        /* <DEDUP_REMOVED lines=35> */
[----:B------:R-:W-:-:S06]  /*3db0*/  IMAD R36, R34, 0x4, R29 ;  /* 0x0000000422247824 */ /* 0x000fcc00078e021d */
[----:B------:R0:W3:Y:S02]  /*3dc0*/  ATOMS.ADD R36, [R36], R37 ;  /* 0x000000252424738c */ /* 0x0000e40000000000 */
.L_x_44:
[----:B------:R-:W-:Y:S05]  /*3dd0*/  BSYNC.RECONVERGENT B0 ;  /* 0x0000000000007941 */ /* 0x000fea0003800200 */
.L_x_43:
        /* <DEDUP_REMOVED lines=37> */
.L_x_46:
[----:B------:R-:W-:Y:S05]  /*4030*/  BSYNC.RECONVERGENT B0 ;  /* 0x0000000000007941 */ /* 0x000fea0003800200 */
.L_x_45:
        /* <DEDUP_REMOVED lines=37> */
.L_x_48:
[----:B------:R-:W-:Y:S05]  /*4290*/  BSYNC.RECONVERGENT B0 ;  /* 0x0000000000007941 */ /* 0x000fea0003800200 */
.L_x_47:
[----:B------:R-:W-:Y:S01]  /*42a0*/  R2P PR, R40, 0x7f ;  /* 0x0000007f28007804 */ /* 0x000fe20000000000 */
[----:B---3--:R3:W4:Y:S01]  /*42b0*/  SHFL.IDX PT, R32, R32, R55, 0x1f ;  /* 0x00001f3720207589 */ /* 0x00872200000e0000 */
[----:B------:R-:W-:Y:S01]  /*42c0*/  SHF.R.U32.HI R38, RZ, UR5, R12 ;  /* 0x00000005ff267c19 */ /* 0x000fe2000801160c */
[----:B------:R-:W-:Y:S01]  /*42d0*/  BSSY.RECONVERGENT B0, `(.L_x_49) ;  /* 0x0000022000007945 */ /* 0x000fe20003800200 */
[----:B------:R-:W-:Y:S02]  /*42e0*/  IMAD.MOV.U32 R30, RZ, RZ, RZ ;  /* 0x000000ffff1e7224 */ /* 0x000fe400078e00ff */
[----:B------:R-:W-:-:S07]  /*42f0*/  LOP3.LUT R38, R38, UR4, RZ, 0x30, !PT ;  /* 0x0000000426267c12 */ /* 0x000fce000f8e30ff */
        /* <DEDUP_REMOVED lines=31> */
.L_x_50:
[----:B------:R-:W-:Y:S05]  /*44f0*/  BSYNC.RECONVERGENT B0 ;  /* 0x0000000000007941 */ /* 0x000fea0003800200 */
.L_x_49:
        /* <DEDUP_REMOVED lines=9> */
[----:B------:R-:W-:Y:S02]  /*4590*/  @!P1 LOP3.LUT R39, RZ, R39, RZ, 0x33, !PT ;  /* 0x00000027ff279212 */ /* 0x000fe400078e33ff */
[----:B------:R-:W-:Y:S02]  /*45a0*/  VOTE.ANY R55, PT, P2 ;  /* 0x0000000000377806 */ /* 0x000fe400010e0100 */
[----:B------:R-:W-:-:S02]  /*45b0*/  LOP3.LUT R28, R39, R28, RZ, 0xc0, !PT ;  /* 0x0000001c271c7212 */ /* 0x000fc400078ec0ff */
[----:B------:R-:W-:Y:S02]  /*45c0*/  VOTE.ANY R39, PT, P3 ;  /* 0x0000000000277806 */ /* 0x000fe400018e0100 */
[----:B------:R-:W-:Y:S02]  /*45d0*/  @!P2 LOP3.LUT R55, RZ, R55, RZ, 0x33, !PT ;  /* 0x00000037ff37a212 */ /* 0x000fe400078e33ff */
[----:B------:R-:W-:Y:S02]  /*45e0*/  @!P3 LOP3.LUT R39, RZ, R39, RZ, 0x33, !PT ;  /* 0x00000027ff27b212 */ /* 0x000fe400078e33ff */
[----:B------:R-:W-:Y:S02]  /*45f0*/  LOP3.LUT R28, R55, R28, RZ, 0xc0, !PT ;  /* 0x0000001c371c7212 */ /* 0x000fe400078ec0ff */
[----:B------:R-:W-:Y:S02]  /*4600*/  LOP3.LUT P0, RZ, R38, 0x80, RZ, 0xc0, !PT ;  /* 0x0000008026ff7812 */ /* 0x000fe4000780c0ff */
[----:B------:R-:W-:-:S02]  /*4610*/  VOTE.ANY R55, PT, P4 ;  /* 0x0000000000377806 */ /* 0x000fc400020e0100 */
[----:B------:R-:W-:Y:S02]  /*4620*/  LOP3.LUT R28, R39, R28, RZ, 0xc0, !PT ;  /* 0x0000001c271c7212 */ /* 0x000fe400078ec0ff */
[----:B------:R-:W-:Y:S02]  /*4630*/  VOTE.ANY R39, PT, P5 ;  /* 0x0000000000277806 */ /* 0x000fe400028e0100 */
[----:B------:R-:W-:Y:S02]  /*4640*/  @!P4 LOP3.LUT R55, RZ, R55, RZ, 0x33, !PT ;  /* 0x00000037ff37c212 */ /* 0x000fe400078e33ff */
[----:B------:R-:W-:Y:S02]  /*4650*/  @!P5 LOP3.LUT R39, RZ, R39, RZ, 0x33, !PT ;  /* 0x00000027ff27d212 */ /* 0x000fe400078e33ff */
[----:B------:R-:W-:Y:S02]  /*4660*/  LOP3.LUT R28, R55, R28, RZ, 0xc0, !PT ;  /* 0x0000001c371c7212 */ /* 0x000fe400078ec0ff */
[----:B------:R-:W-:-:S02]  /*4670*/  VOTE.ANY R55, PT, P6 ;  /* 0x0000000000377806 */ /* 0x000fc400030e0100 */
[----:B------:R-:W-:Y:S02]  /*4680*/  LOP3.LUT R28, R39, R28, RZ, 0xc0, !PT ;  /* 0x0000001c271c7212 */ /* 0x000fe400078ec0ff */
[----:B------:R-:W-:Y:S02]  /*4690*/  VOTE.ANY R39, PT, P0 ;  /* 0x0000000000277806 */ /* 0x000fe400000e0100 */
[----:B------:R-:W-:Y:S02]  /*46a0*/  @!P6 LOP3.LUT R55, RZ, R55, RZ, 0x33, !PT ;  /* 0x00000037ff37e212 */ /* 0x000fe400078e33ff */
        /* <DEDUP_REMOVED lines=8> */
[----:B------:R-:W-:-:S05]  /*4730*/  IMAD R43, R38, 0x4, R29 ;  /* 0x00000004262b7824 */ /* 0x000fca00078e021d */
[----:B------:R0:W3:Y:S02]  /*4740*/  ATOMS.ADD R60, [R43], R28 ;  /* 0x0000001c2b3c738c */ /* 0x0000e40000000000 */
.L_x_52:
[----:B------:R-:W-:Y:S05]  /*4750*/  BSYNC.RECONVERGENT B0 ;  /* 0x0000000000007941 */ /* 0x000fea0003800200 */
.L_x_51:
[----:B------:R-:W-:Y:S01]  /*4760*/  R2P PR, R40, 0x7f ;  /* 0x0000007f28007804 */ /* 0x000fe20000000000 */
[----:B---3--:R3:W4:Y:S01]  /*4770*/  SHFL.IDX PT, R39, R60, R39, 0x1f ;  /* 0x00001f273c277589 */ /* 0x00872200000e0000 */
[----:B------:R-:W-:Y:S01]  /*4780*/  SHF.R.U32.HI R58, RZ, UR5, R16 ;  /* 0x00000005ff3a7c19 */ /* 0x000fe20008011610 */
[----:B------:R-:W-:Y:S01]  /*4790*/  BSSY.RECONVERGENT B0, `(.L_x_53) ;  /* 0x0000022000007945 */ /* 0x000fe20003800200 */
[----:B------:R-:W-:Y:S02]  /*47a0*/  IMAD.MOV.U32 R64, RZ, RZ, RZ ;  /* 0x000000ffff407224 */ /* 0x000fe400078e00ff */
[----:B------:R-:W-:-:S07]  /*47b0*/  LOP3.LUT R58, R58, UR4, RZ, 0x30, !PT ;  /* 0x000000043a3a7c12 */ /* 0x000fce000f8e30ff */
[----:B------:R-:W-:Y:S02]  /*47c0*/  VOTE.ANY R38, PT, P0 ;  /* 0x0000000000267806 */ /* 0x000fe400000e0100 */
[----:B0-----:R-:W-:Y:S02]  /*47d0*/  VOTE.ANY R43, PT, P1 ;  /* 0x00000000002b7806 */ /* 0x001fe400008e0100 */
[----:B------:R-:W-:Y:S02]  /*47e0*/  @!P0 LOP3.LUT R38, RZ, R38, RZ, 0x33, !PT ;  /* 0x00000026ff268212 */ /* 0x000fe400078e33ff */
[----:B------:R-:W-:Y:S02]  /*47f0*/  @!P1 LOP3.LUT R43, RZ, R43, RZ, 0x33, !PT ;  /* 0x0000002bff2b9212 */ /* 0x000fe400078e33ff */
[----:B------:R-:W-:Y:S02]  /*4800*/  LOP3.LUT P0, RZ, R40, 0x80, RZ, 0xc0, !PT ;  /* 0x0000008028ff7812 */ /* 0x000fe4000780c0ff */
[----:B------:R-:W-:-:S02]  /*4810*/  LOP3.LUT R38, R43, R38, RZ, 0xc0, !PT ;  /* 0x000000262b267212 */ /* 0x000fc400078ec0ff */
[----:B------:R-:W-:-:S04]  /*4820*/  VOTE.ANY R43, PT, P2 ;  /* 0x00000000002b7806 */ /* 0x000fc800010e0100 */
[----:B------:R-:W-:-:S04]  /*4830*/  @!P2 LOP3.LUT R43, RZ, R43, RZ, 0x33, !PT ;  /* 0x0000002bff2ba212 */ /* 0x000fc800078e33ff */
[----:B------:R-:W-:Y:S02]  /*4840*/  LOP3.LUT R38, R43, R38, RZ, 0xc0, !PT ;  /* 0x000000262b267212 */ /* 0x000fe400078ec0ff */
        /* <DEDUP_REMOVED lines=14> */
[----:B------:R-:W-:-:S04]  /*4930*/  LOP3.LUT R55, R43, R38, RZ, 0xc0, !PT ;  /* 0x000000262b377212 */ /* 0x000fc800078ec0ff */
[----:B------:R-:W0:Y:S01]  /*4940*/  FLO.U32 R43, R55 ;  /* 0x00000037002b7300 */ /* 0x000e2200000e0000 */
[----:B------:R-:W-:-:S07]  /*4950*/  LOP3.LUT R38, R14, R55, RZ, 0xc0, !PT ;  /* 0x000000370e267212 */ /* 0x000fce00078ec0ff */
[----:B------:R-:W1:Y:S01]  /*4960*/  POPC R38, R38 ;  /* 0x0000002600267309 */ /* 0x000e620000000000 */
[----:B0-----:R-:W-:-:S13]  /*4970*/  ISETP.NE.AND P0, PT, R24, R43, PT ;  /* 0x0000002b1800720c */ /* 0x001fda0003f05270 */
[----:B-1-34-:R-:W-:Y:S05]  /*4980*/  @P0 BRA `(.L_x_54) ;  /* 0x0000000000080947 */ /* 0x01afea0003800000 */
[----:B------:R-:W-:-:S05]  /*4990*/  IMAD R55, R40, 0x4, R29 ;  /* 0x0000000428377824 */ /* 0x000fca00078e021d */
[----:B------:R0:W1:Y:S02]  /*49a0*/  ATOMS.ADD R64, [R55], R38 ;  /* 0x000000263740738c */ /* 0x0000640000000000 */
.L_x_54:
[----:B------:R-:W-:Y:S05]  /*49b0*/  BSYNC.RECONVERGENT B0 ;  /* 0x0000000000007941 */ /* 0x000fea0003800200 */
.L_x_53:
[----:B------:R-:W-:Y:S01]  /*49c0*/  R2P PR, R58, 0x7f ;  /* 0x0000007f3a007804 */ /* 0x000fe20000000000 */
[----:B-1----:R1:W3:Y:S01]  /*49d0*/  SHFL.IDX PT, R43, R64, R43, 0x1f ;  /* 0x00001f2b402b7589 */ /* 0x0022e200000e0000 */
        /* <DEDUP_REMOVED lines=30> */
[----:B------:R-:W4:Y:S01]  /*4bc0*/  POPC R40, R40 ;  /* 0x0000002800287309 */ /* 0x000f220000000000 */
[----:B0-----:R-:W-:-:S13]  /*4bd0*/  ISETP.NE.AND P0, PT, R24, R55, PT ;  /* 0x000000371800720c */ /* 0x001fda0003f05270 */
[----:B-1-34-:R-:W-:Y:S05]  /*4be0*/  @P0 BRA `(.L_x_56) ;  /* 0x0000000000080947 */ /* 0x01afea0003800000 */
[----:B------:R-:W-:-:S05]  /*4bf0*/  IMAD R59, R58, 0x4, R29 ;  /* 0x000000043a3b7824 */ /* 0x000fca00078e021d */
[----:B------:R0:W1:Y:S02]  /*4c00*/  ATOMS.ADD R62, [R59], R40 ;  /* 0x000000283b3e738c */ /* 0x0000640000000000 */
.L_x_56:
[----:B------:R-:W-:Y:S05]  /*4c10*/  BSYNC.RECONVERGENT B0 ;  /* 0x0000000000007941 */ /* 0x000fea0003800200 */
.L_x_55:
[----:B------:R-:W-:Y:S01]  /*4c20*/  R2P PR, R60, 0x7f ;  /* 0x0000007f3c007804 */ /* 0x000fe20000000000 */
[----:B--2---:R-:W-:Y:S01]  /*4c30*/  IMAD.IADD R44, R44, 0x1, R47 ;  /* 0x000000012c2c7824 */ /* 0x004fe200078e022f */
[----:B------:R-:W-:Y:S01]  /*4c40*/  BSSY.RECONVERGENT B0, `(.L_x_57) ;  /* 0x0000025000007945 */ /* 0x000fe20003800200 */
[----:B------:R-:W-:Y:S02]  /*4c50*/  IMAD.IADD R46, R46, 0x1, R49 ;  /* 0x000000012e2e7824 */ /* 0x000fe400078e0231 */
[----:B-1----:R1:W2:Y:S01]  /*4c60*/  SHFL.IDX PT, R49, R62, R55, 0x1f ;  /* 0x00001f373e317589 */ /* 0x0022a200000e0000 */
[----:B------:R-:W-:-:S07]  /*4c70*/  IMAD.MOV.U32 R64, RZ, RZ, RZ ;  /* 0x000000ffff407224 */ /* 0x000fce00078e00ff */
[----:B------:R-:W-:Y:S02]  /*4c80*/  VOTE.ANY R58, PT, P0 ;  /* 0x00000000003a7806 */ /* 0x000fe400000e0100 */
[----:B------:R-:W-:Y:S02]  /*4c90*/  VOTE.ANY R47, PT, P1 ;  /* 0x00000000002f7806 */ /* 0x000fe400008e0100 */
        /* <DEDUP_REMOVED lines=22> */
[----:B------:R-:W-:Y:S02]  /*4e00*/  SHF.R.U32.HI R58, RZ, UR5, R6 ;  /* 0x00000005ff3a7c19 */ /* 0x000fe40008011606 */
[----:B0-----:R-:W0:Y:S01]  /*4e10*/  FLO.U32 R59, R61 ;  /* 0x0000003d003b7300 */ /* 0x001e2200000e0000 */
[----:B------:R-:W-:Y:S02]  /*4e20*/  LOP3.LUT R47, R14, R61, RZ, 0xc0, !PT ;  /* 0x0000003d0e2f7212 */ /* 0x000fe400078ec0ff */
[----:B------:R-:W-:-:S05]  /*4e30*/  LOP3.LUT R58, R58, UR4, RZ, 0x30, !PT ;  /* 0x000000043a3a7c12 */ /* 0x000fca000f8e30ff */
[----:B------:R-:W3:Y:S01]  /*4e40*/  POPC R47, R47 ;  /* 0x0000002f002f7309 */ /* 0x000ee20000000000 */
[----:B0-----:R-:W-:-:S13]  /*4e50*/  ISETP.NE.AND P0, PT, R24, R59, PT ;  /* 0x0000003b1800720c */ /* 0x001fda0003f05270 */
[----:B-123--:R-:W-:Y:S05]  /*4e60*/  @P0 BRA `(.L_x_58) ;  /* 0x0000000000080947 */ /* 0x00efea0003800000 */
[----:B------:R-:W-:-:S05]  /*4e70*/  IMAD R60, R60, 0x4, R29 ;  /* 0x000000043c3c7824 */ /* 0x000fca00078e021d */
[----:B------:R0:W1:Y:S02]  /*4e80*/  ATOMS.ADD R64, [R60], R47 ;  /* 0x0000002f3c40738c */ /* 0x0000640000000000 */
.L_x_58:
[----:B------:R-:W-:Y:S05]  /*4e90*/  BSYNC.RECONVERGENT B0 ;  /* 0x0000000000007941 */ /* 0x000fea0003800200 */
.L_x_57:
[----:B------:R-:W-:Y:S01]  /*4ea0*/  R2P PR, R58, 0x7f ;  /* 0x0000007f3a007804 */ /* 0x000fe20000000000 */
[----:B------:R-:W-:Y:S01]  /*4eb0*/  IMAD.IADD R52, R51, 0x1, R52 ;  /* 0x0000000133347824 */ /* 0x000fe200078e0234 */
[----:B-1----:R1:W2:Y:S01]  /*4ec0*/  SHFL.IDX PT, R64, R64, R59, 0x1f ;  /* 0x00001f3b40407589 */ /* 0x0022a200000e0000 */
[----:B------:R-:W-:Y:S01]  /*4ed0*/  BSSY.RECONVERGENT B0, `(.L_x_59) ;  /* 0x0000024000007945 */ /* 0x000fe20003800200 */
[----:B------:R-:W-:Y:S02]  /*4ee0*/  IMAD.IADD R56, R53, 0x1, R56 ;  /* 0x0000000135387824 */ /* 0x000fe400078e0238 */
[----:B------:R-:W-:-:S07]  /*4ef0*/  IMAD.MOV.U32 R62, RZ, RZ, RZ ;  /* 0x000000ffff3e7224 */ /* 0x000fce00078e00ff */
        /* <DEDUP_REMOVED lines=25> */
[----:B------:R-:W0:Y:S01]  /*5090*/  FLO.U32 R55, R61 ;  /* 0x0000003d00377300 */ /* 0x000e2200000e0000 */
[----:B------:R-:W-:Y:S02]  /*50a0*/  LOP3.LUT R51, R14, R61, RZ, 0xc0, !PT ;  /* 0x0000003d0e337212 */ /* 0x000fe400078ec0ff */
[----:B------:R-:W-:-:S05]  /*50b0*/  LOP3.LUT R60, R60, UR4, RZ, 0x30, !PT ;  /* 0x000000043c3c7c12 */ /* 0x000fca000f8e30ff */
[----:B------:R-:W3:Y:S01]  /*50c0*/  POPC R51, R51 ;  /* 0x0000003300337309 */ /* 0x000ee20000000000 */
[----:B0-----:R-:W-:-:S13]  /*50d0*/  ISETP.NE.AND P0, PT, R24, R55, PT ;  /* 0x000000371800720c */ /* 0x001fda0003f05270 */
[----:B-123--:R-:W-:Y:S05]  /*50e0*/  @P0 BRA `(.L_x_60) ;  /* 0x0000000000080947 */ /* 0x00efea0003800000 */
[----:B------:R-:W-:-:S05]  /*50f0*/  IMAD R58, R58, 0x4, R29 ;  /* 0x000000043a3a7824 */ /* 0x000fca00078e021d */
[----:B------:R0:W1:Y:S02]  /*5100*/  ATOMS.ADD R62, [R58], R51 ;  /* 0x000000333a3e738c */ /* 0x0000640000000000 */
.L_x_60:
[----:B------:R-:W-:Y:S05]  /*5110*/  BSYNC.RECONVERGENT B0 ;  /* 0x0000000000007941 */ /* 0x000fea0003800200 */
.L_x_59:
[----:B------:R-:W-:Y:S01]  /*5120*/  R2P PR, R60, 0x7f ;  /* 0x0000007f3c007804 */ /* 0x000fe20000000000 */
[----:B------:R-:W-:Y:S01]  /*5130*/  IMAD.IADD R48, R48, 0x1, R45 ;  /* 0x0000000130307824 */ /* 0x000fe200078e022d */
[----:B-1----:R1:W2:Y:S01]  /*5140*/  SHFL.IDX PT, R62, R62, R55, 0x1f ;  /* 0x00001f373e3e7589 */ /* 0x0022a200000e0000 */
[----:B------:R-:W-:Y:S01]  /*5150*/  BSSY.RECONVERGENT B0, `(.L_x_61) ;  /* 0x0000024000007945 */ /* 0x000fe20003800200 */
[----:B------:R-:W-:-:S09]  /*5160*/  IMAD.MOV.U32 R66, RZ, RZ, RZ ;  /* 0x000000ffff427224 */ /* 0x000fd200078e00ff */
        /* <DEDUP_REMOVED lines=23> */
[----:B------:R-:W-:Y:S01]  /*52e0*/  LOP3.LUT R53, R58, R53, RZ, 0xc0, !PT ;  /* 0x000000353a357212 */ /* 0x000fe200078ec0ff */
[----:B------:R-:W-:Y:S01]  /*52f0*/  IMAD.IADD R58, R37, 0x1, R36 ;  /* 0x00000001253a7824 */ /* 0x000fe200078e0224 */
        /* <DEDUP_REMOVED lines=9> */
.L_x_62:
[----:B------:R-:W-:Y:S05]  /*5390*/  BSYNC.RECONVERGENT B0 ;  /* 0x0000000000007941 */ /* 0x000fea0003800200 */
.L_x_61:
[----:B------:R-:W-:Y:S01]  /*53a0*/  R2P PR, R36, 0x7f ;  /* 0x0000007f24007804 */ /* 0x000fe20000000000 */
[----:B------:R-:W-:Y:S01]  /*53b0*/  IMAD.IADD R34, R35, 0x1, R34 ;  /* 0x0000000123227824 */ /* 0x000fe200078e0222 */
[----:B------:R-:W-:Y:S01]  /*53c0*/  BSSY.RECONVERGENT B0, `(.L_x_63) ;  /* 0x0000022000007945 */ /* 0x000fe20003800200 */
[----:B------:R-:W-:-:S10]  /*53d0*/  IMAD.MOV.U32 R55, RZ, RZ, RZ ;  /* 0x000000ffff377224 */ /* 0x000fd400078e00ff */
        /* <DEDUP_REMOVED lines=24> */
[----:B-1----:R0:W1:Y:S02]  /*5560*/  SHFL.IDX PT, R60, R66, R45, 0x1f ;  /* 0x00001f2d423c7589 */ /* 0x00206400000e0000 */
[----:B------:R-:W2:Y:S01]  /*5570*/  FLO.U32 R59, R53 ;  /* 0x00000035003b7300 */ /* 0x000ea200000e0000 */
[----:B------:R-:W-:-:S07]  /*5580*/  LOP3.LUT R35, R14, R53, RZ, 0xc0, !PT ;  /* 0x000000350e237212 */ /* 0x000fce00078ec0ff */
[----:B------:R-:W3:Y:S01]  /*5590*/  POPC R35, R35 ;  /* 0x0000002300237309 */ /* 0x000ee20000000000 */
[----:B--2---:R-:W-:-:S13]  /*55a0*/  ISETP.NE.AND P0, PT, R24, R59, PT ;  /* 0x0000003b1800720c */ /* 0x004fda0003f05270 */
[----:B01-3--:R-:W-:Y:S05]  /*55b0*/  @P0 BRA `(.L_x_64) ;  /* 0x0000000000080947 */ /* 0x00bfea0003800000 */
[----:B------:R-:W-:-:S05]  /*55c0*/  IMAD R36, R36, 0x4, R29 ;  /* 0x0000000424247824 */ /* 0x000fca00078e021d */
[----:B------:R0:W1:Y:S02]  /*55d0*/  ATOMS.ADD R55, [R36], R35 ;  /* 0x000000232437738c */ /* 0x0000640000000000 */
.L_x_64:
[----:B------:R-:W-:Y:S05]  /*55e0*/  BSYNC.RECONVERGENT B0 ;  /* 0x0000000000007941 */ /* 0x000fea0003800200 */
.L_x_63:
[----:B------:R-:W-:Y:S01]  /*55f0*/  R2P PR, R26, 0x7f ;  /* 0x0000007f1a007804 */ /* 0x000fe20000000000 */
[----:B01----:R0:W1:Y:S01]  /*5600*/  SHFL.IDX PT, R36, R55, R59, 0x1f ;  /* 0x00001f3b37247589 */ /* 0x00306200000e0000 */
[----:B------:R-:W-:Y:S11]  /*5610*/  BSSY.RECONVERGENT B0, `(.L_x_65) ;  /* 0x0000021000007945 */ /* 0x000ff60003800200 */
[----:B------:R-:W-:-:S02]  /*5620*/  VOTE.ANY R45, PT, P0 ;  /* 0x00000000002d7806 */ /* 0x000fc400000e0100 */
[----:B------:R-:W-:Y:S02]  /*5630*/  VOTE.ANY R66, PT, P1 ;  /* 0x0000000000427806 */ /* 0x000fe400008e0100 */
[----:B------:R-:W-:Y:S02]  /*5640*/  @!P0 LOP3.LUT R45, RZ, R45, RZ, 0x33, !PT ;  /* 0x0000002dff2d8212 */ /* 0x000fe400078e33ff */
[----:B------:R-:W-:Y:S02]  /*5650*/  @!P1 LOP3.LUT R66, RZ, R66, RZ, 0x33, !PT ;  /* 0x00000042ff429212 */ /* 0x000fe400078e33ff */
[----:B------:R-:W-:Y:S02]  /*5660*/  LOP3.LUT P0, RZ, R26, 0x80, RZ, 0xc0, !PT ;  /* 0x000000801aff7812 */ /* 0x000fe4000780c0ff */
        /* <DEDUP_REMOVED lines=19> */
[----:B------:R-:W2:Y:S01]  /*57a0*/  FLO.U32 R53, R45 ;  /* 0x0000002d00357300 */ /* 0x000ea200000e0000 */
[----:B------:R-:W-:-:S07]  /*57b0*/  LOP3.LUT R14, R14, R45, RZ, 0xc0, !PT ;  /* 0x0000002d0e0e7212 */ /* 0x000fce00078ec0ff */
[----:B0-----:R0:W3:Y:S01]  /*57c0*/  POPC R55, R14 ;  /* 0x0000000e00377309 */ /* 0x0010e20000000000 */
[----:B--2---:R-:W-:Y:S01]  /*57d0*/  ISETP.NE.AND P0, PT, R24, R53, PT ;  /* 0x000000351800720c */ /* 0x004fe20003f05270 */
[----:B------:R-:W-:-:S12]  /*57e0*/  IMAD.MOV.U32 R24, RZ, RZ, RZ ;  /* 0x000000ffff187224 */ /* 0x000fd800078e00ff */
[----:B01-3--:R-:W-:Y:S05]  /*57f0*/  @P0 BRA `(.L_x_66) ;  /* 0x0000000000080947 */ /* 0x00bfea0003800000 */
[----:B------:R-:W-:-:S06]  /*5800*/  IMAD R24, R26, 0x4, R29 ;  /* 0x000000041a187824 */ /* 0x000fcc00078e021d */
[----:B------:R0:W1:Y:S02]  /*5810*/  ATOMS.ADD R24, [R24], R55 ;  /* 0x000000371818738c */ /* 0x0000640000000000 */
.L_x_66:
[----:B------:R-:W-:Y:S05]  /*5820*/  BSYNC.RECONVERGENT B0 ;  /* 0x0000000000007941 */ /* 0x000fea0003800200 */
.L_x_65:
[----:B------:R-:W-:Y:S01]  /*5830*/  BAR.SYNC.DEFER_BLOCKING 0x0 ;  /* 0x0000000000007b1d */ /* 0x000fe20000010000 */
[----:B------:R-:W-:Y:S01]  /*5840*/  IMAD.IADD R26, R40, 0x1, R49 ;  /* 0x00000001281a7824 */ /* 0x000fe200078e0231 */
[----:B------:R-:W-:Y:S01]  /*5850*/  ISETP.NE.AND P0, PT, R50, RZ, PT ;  /* 0x000000ff3200720c */ /* 0x000fe20003f05270 */
[----:B------:R-:W-:Y:S02]  /*5860*/  IMAD.IADD R28, R28, 0x1, R39 ;  /* 0x000000011c1c7824 */ /* 0x000fe400078e0227 */
[----:B------:R-:W-:Y:S01]  /*5870*/  IMAD R40, R44, 0x4, R7 ;  /* 0x000000042c287824 */ /* 0x000fe200078e0207 */
[----:B------:R-:W-:Y:S01]  /*5880*/  BSSY B1, `(.L_x_67) ;  /* 0x000005c000017945 */ /* 0x000fe20003800000 */
[----:B------:R-:W-:Y:S01]  /*5890*/  IMAD.IADD R14, R38, 0x1, R43 ;  /* 0x00000001260e7824 */ /* 0x000fe200078e022b */
[----:B-1----:R-:W1:Y:S01]  /*58a0*/  SHFL.IDX PT, R24, R24, R53, 0x1f ;  /* 0x00001f3518187589 */ /* 0x002e6200000e0000 */
[----:B------:R-:W-:Y:S02]  /*58b0*/  IMAD R39, R46, 0x4, R7 ;  /* 0x000000042e277824 */ /* 0x000fe400078e0207 */
[----:B------:R-:W-:-:S02]  /*58c0*/  IMAD.IADD R60, R37, 0x1, R60 ;  /* 0x00000001253c7824 */ /* 0x000fc400078e023c */
[--C-:B------:R-:W-:Y:S02]  /*58d0*/  IMAD R38, R52, 0x4, R7.reuse ;  /* 0x0000000434267824 */ /* 0x100fe400078e0207 */
[----:B------:R-:W-:Y:S02]  /*58e0*/  IMAD.IADD R32, R33, 0x1, R32 ;  /* 0x0000000121207824 */ /* 0x000fe400078e0220 */
[----:B------:R-:W-:Y:S02]  /*58f0*/  IMAD.IADD R44, R35, 0x1, R36 ;  /* 0x00000001232c7824 */ /* 0x000fe400078e0224 */
[--C-:B------:R-:W-:Y:S02]  /*5900*/  IMAD R37, R56, 0x4, R7.reuse ;  /* 0x0000000438257824 */ /* 0x100fe400078e0207 */
[----:B------:R-:W-:Y:S02]  /*5910*/  IMAD.IADD R30, R31, 0x1, R30 ;  /* 0x000000011f1e7824 */ /* 0x000fe400078e021e */
[--C-:B------:R-:W-:Y:S01]  /*5920*/  IMAD R36, R48, 0x4, R7.reuse ;  /* 0x0000000430247824 */ /* 0x100fe200078e0207 */
[----:B------:R2:W-:Y:S01]  /*5930*/  STS [R40+-0x4], R27 ;  /* 0xfffffc1b28007388 */ /* 0x0005e20000000800 */
[----:B------:R-:W-:-:S02]  /*5940*/  IMAD R35, R58, 0x4, R7 ;  /* 0x000000043a237824 */ /* 0x000fc400078e0207 */
[--C-:B------:R-:W-:Y:S01]  /*5950*/  IMAD R34, R34, 0x4, R7.reuse ;  /* 0x0000000422227824 */ /* 0x100fe200078e0207 */
[----:B------:R-:W-:Y:S01]  /*5960*/  STS [R39+-0x4], R22 ;  /* 0xfffffc1627007388 */ /* 0x000fe20000000800 */
[--C-:B------:R-:W-:Y:S02]  /*5970*/  IMAD R33, R32, 0x4, R7.reuse ;  /* 0x0000000420217824 */ /* 0x100fe400078e0207 */
[----:B------:R-:W-:Y:S01]  /*5980*/  IMAD.IADD R64, R47, 0x1, R64 ;  /* 0x000000012f407824 */ /* 0x000fe200078e0240 */
[----:B------:R-:W-:Y:S01]  /*5990*/  STS [R38+-0x4], R21 ;  /* 0xfffffc1526007388 */ /* 0x000fe20000000800 */
[--C-:B------:R-:W-:Y:S02]  /*59a0*/  IMAD R32, R30, 0x4, R7.reuse ;  /* 0x000000041e207824 */ /* 0x100fe400078e0207 */
[----:B------:R-:W-:Y:S01]  /*59b0*/  IMAD.IADD R62, R51, 0x1, R62 ;  /* 0x00000001333e7824 */ /* 0x000fe200078e023e */
[----:B------:R-:W-:Y:S01]  /*59c0*/  STS [R37+-0x4], R18 ;  /* 0xfffffc1225007388 */ /* 0x000fe20000000800 */
[----:B------:R-:W-:-:S02]  /*59d0*/  IMAD R31, R28, 0x4, R7 ;  /* 0x000000041c1f7824 */ /* 0x000fc400078e0207 */
[--C-:B------:R-:W-:Y:S01]  /*59e0*/  IMAD R30, R14, 0x4, R7.reuse ;  /* 0x000000040e1e7824 */ /* 0x100fe200078e0207 */
[----:B------:R-:W-:Y:S01]  /*59f0*/  STS [R36+-0x4], R23 ;  /* 0xfffffc1724007388 */ /* 0x000fe20000000800 */
[--C-:B------:R-:W-:Y:S02]  /*5a00*/  IMAD R29, R26, 0x4, R7.reuse ;  /* 0x000000041a1d7824 */ /* 0x100fe400078e0207 */
[----:B-1----:R-:W-:Y:S01]  /*5a10*/  IMAD.IADD R24, R55, 0x1, R24 ;  /* 0x0000000137187824 */ /* 0x002fe200078e0218 */
[----:B------:R-:W-:Y:S01]  /*5a20*/  STS [R35+-0x4], R20 ;  /* 0xfffffc1423007388 */ /* 0x000fe20000000800 */
[--C-:B------:R-:W-:Y:S02]  /*5a30*/  IMAD R28, R64, 0x4, R7.reuse ;  /* 0x00000004401c7824 */ /* 0x100fe400078e0207 */
[--C-:B--2---:R-:W-:Y:S01]  /*5a40*/  IMAD R27, R62, 0x4, R7.reuse ;  /* 0x000000043e1b7824 */ /* 0x104fe200078e0207 */
[----:B------:R1:W-:Y:S01]  /*5a50*/  STS [R34+-0x4], R25 ;  /* 0xfffffc1922007388 */ /* 0x0003e20000000800 */
[----:B------:R-:W-:-:S02]  /*5a60*/  IMAD R26, R60, 0x4, R7 ;  /* 0x000000043c1a7824 */ /* 0x000fc400078e0207 */
[--C-:B------:R-:W-:Y:S01]  /*5a70*/  IMAD R24, R24, 0x4, R7.reuse ;  /* 0x0000000418187824 */ /* 0x100fe200078e0207 */
[----:B------:R-:W-:Y:S04]  /*5a80*/  STS [R33+-0x4], R10 ;  /* 0xfffffc0a21007388 */ /* 0x000fe80000000800 */
[----:B------:R-:W-:Y:S01]  /*5a90*/  STS [R32+-0x4], R17 ;  /* 0xfffffc1120007388 */ /* 0x000fe20000000800 */
[----:B-1----:R-:W-:-:S03]  /*5aa0*/  IMAD R25, R44, 0x4, R7 ;  /* 0x000000042c197824 */ /* 0x002fc600078e0207 */
[----:B------:R-:W-:Y:S04]  /*5ab0*/  STS [R31+-0x4], R12 ;  /* 0xfffffc0c1f007388 */ /* 0x000fe80000000800 */
[----:B------:R1:W-:Y:S04]  /*5ac0*/  STS [R30+-0x4], R19 ;  /* 0xfffffc131e007388 */ /* 0x0003e80000000800 */
[----:B------:R2:W-:Y:S04]  /*5ad0*/  STS [R29+-0x4], R16 ;  /* 0xfffffc101d007388 */ /* 0x0005e80000000800 */
[----:B------:R2:W-:Y:S01]  /*5ae0*/  STS [R28+-0x4], R9 ;  /* 0xfffffc091c007388 */ /* 0x0005e20000000800 */
[----:B-1----:R-:W-:-:S03]  /*5af0*/  IMAD R19, R3, 0x8, R7 ;  /* 0x0000000803137824 */ /* 0x002fc600078e0207 */
[----:B------:R2:W-:Y:S04]  /*5b00*/  STS [R27+-0x4], R6 ;  /* 0xfffffc061b007388 */ /* 0x0005e80000000800 */
[----:B------:R2:W-:Y:S04]  /*5b10*/  STS [R26+-0x4], R11 ;  /* 0xfffffc0b1a007388 */ /* 0x0005e80000000800 */
[----:B------:R2:W-:Y:S04]  /*5b20*/  STS [R25+-0x4], R8 ;  /* 0xfffffc0819007388 */ /* 0x0005e80000000800 */
[----:B------:R2:W-:Y:S01]  /*5b30*/  STS [R24+-0x4], R13 ;  /* 0xfffffc0d18007388 */ /* 0x0005e20000000800 */
[----:B------:R-:W-:Y:S05]  /*5b40*/  @P0 BRA `(.L_x_68) ;  /* 0x0000000000bc0947 */ /* 0x000fea0003800000 */
[----:B------:R-:W1:Y:S02]  /*5b50*/  LDCU.64 UR8, c[0x0][0x398] ;  /* 0x00007300ff0877ac */ /* 0x000e640008000a00 */
[----:B-1----:R-:W-:-:S04]  /*5b60*/  LEA R10, P0, R3, UR8, 0x3 ;  /* 0x00000008030a7c11 */ /* 0x002fc8000f8018ff */
[----:B--2---:R-:W-:-:S05]  /*5b70*/  LEA.HI.X R11, R3, UR9, RZ, 0x3, P0 ;  /* 0x00000009030b7c11 */ /* 0x004fca00080f1cff */
[----:B------:R-:W2:Y:S01]  /*5b80*/  LDG.E.64 R8, desc[UR6][R10.64] ;  /* 0x000000060a087981 */ /* 0x000ea2000c1e1b00 */
[----:B------:R-:W-:Y:S02]  /*5b90*/  SHF.R.S32.HI R13, RZ, 0x1f, R15 ;  /* 0x0000001fff0d7819 */ /* 0x000fe4000001140f */
[----:B--2---:R-:W-:-:S05]  /*5ba0*/  IADD3 R8, P0, PT, -R15, R8, RZ ;  /* 0x000000080f087210 */ /* 0x004fca0007f1e1ff */
[----:B------:R-:W-:Y:S01]  /*5bb0*/  IMAD.X R9, R9, 0x1, ~R13, P0 ;  /* 0x0000000109097824 */ /* 0x000fe200000e0e0d */
[----:B------:R-:W-:Y:S01]  /*5bc0*/  ISETP.GE.AND P0, PT, R42, 0x1, PT ;  /* 0x000000012a00780c */ /* 0x000fe20003f06270 */
[----:B------:R-:W-:-:S03]  /*5bd0*/  IMAD.MOV.U32 R13, RZ, RZ, R0 ;  /* 0x000000ffff0d7224 */ /* 0x000fc600078e0000 */
[----:B------:R1:W-:Y:S09]  /*5be0*/  STS.64 [R19+0x6600], R8 ;  /* 0x0066000813007388 */ /* 0x0003f20000000a00 */
[----:B------:R-:W-:Y:S05]  /*5bf0*/  @!P0 BRA `(.L_x_69) ;  /* 0x00000000006c8947 */ /* 0x000fea0003800000 */
[----:B------:R-:W-:Y:S01]  /*5c00*/  BSSY B0, `(.L_x_70) ;  /* 0x0000019000007945 */ /* 0x000fe20003800000 */
[----:B------:R-:W-:Y:S02]  /*5c10*/  IMAD.MOV.U32 R6, RZ, RZ, -0x1 ;  /* 0xffffffffff067424 */ /* 0x000fe400078e00ff */
[----:B------:R-:W-:Y:S02]  /*5c20*/  IMAD.MOV.U32 R10, RZ, RZ, R42 ;  /* 0x000000ffff0a7224 */ /* 0x000fe400078e002a */
[----:B------:R-:W-:-:S07]  /*5c30*/  IMAD.MOV.U32 R13, RZ, RZ, R0 ;  /* 0x000000ffff0d7224 */ /* 0x000fce00078e0000 */
.L_x_74:
[----:B-1----:R-:W1:Y:S01]  /*5c40*/  LDC.64 R8, c[0x0][0x380] ;  /* 0x0000e000ff087b82 */ /* 0x002e620000000a00 */
[----:B------:R-:W-:Y:S01]  /*5c50*/  VIADD R17, R10, 0xffffffff ;  /* 0xffffffff0a117836 */ /* 0x000fe20000000000 */
[----:B------:R-:W-:Y:S03]  /*5c60*/  BSSY B2, `(.L_x_71) ;  /* 0x0000008000027945 */ /* 0x000fe60003800000 */
[----:B------:R-:W-:-:S04]  /*5c70*/  IMAD R11, R17, 0x100, R3 ;  /* 0x00000100110b7824 */ /* 0x000fc800078e0203 */
[----:B-1----:R-:W-:-:S07]  /*5c80*/  IMAD.WIDE R8, R11, 0x4, R8 ;  /* 0x000000040b087825 */ /* 0x002fce00078e0208 */
.L_x_72:
[----:B------:R-:W-:Y:S05]  /*5c90*/  YIELD ;  /* 0x0000000000007946 */ /* 0x000fea0003800000 */
[----:B------:R1:W-:Y:S06]  /*5ca0*/  MEMBAR.SC.CTA ;  /* 0x0000000000007992 */ /* 0x0003ec0000000000 */
[----:B-1----:R-:W2:Y:S02]  /*5cb0*/  LDG.E.STRONG.SYS R11, desc[UR6][R8.64] ;  /* 0x00000006080b7981 */ /* 0x002ea4000c1f5900 */
[----:B--2---:R-:W-:-:S13]  /*5cc0*/  ISETP.NE.AND P0, PT, R11, RZ, PT ;  /* 0x000000ff0b00720c */ /* 0x004fda0003f05270 */
[----:B------:R-:W-:Y:S05]  /*5cd0*/  @!P0 BRA `(.L_x_72) ;  /* 0xfffffffc00ec8947 */ /* 0x000fea000383ffff */
[----:B------:R-:W-:Y:S05]  /*5ce0*/  BSYNC B2 ;  /* 0x0000000000027941 */ /* 0x000fea0003800000 */
.L_x_71:
[----:B------:R-:W-:Y:S01]  /*5cf0*/  BSSY.RECONVERGENT B2, `(.L_x_73) ;  /* 0x0000006000027945 */ /* 0x000fe20003800200 */
[C---:B------:R-:W-:Y:S02]  /*5d00*/  ISETP.GT.AND P0, PT, R11.reuse, -0x1, PT ;  /* 0xffffffff0b00780c */ /* 0x040fe40003f04270 */
[----:B------:R-:W-:Y:S01]  /*5d10*/  LOP3.LUT R8, R11, 0x3fffffff, RZ, 0xc0, !PT ;  /* 0x3fffffff0b087812 */ /* 0x000fe200078ec0ff */
[----:B------:R-:W-:Y:S05]  /*5d20*/  WARPSYNC.EXCLUSIVE R6 ;  /* 0x0000000006007348 */ /* 0x000fea0003a00000 */
[----:B------:R-:W-:-:S05]  /*5d30*/  IMAD.IADD R13, R8, 0x1, R13 ;  /* 0x00000001080d7824 */ /* 0x000fca00078e020d */
[----:B------:R-:W-:-:S07]  /*5d40*/  VOTE.ANY R6, PT, P0 ;  /* 0x0000000000067806 */ /* 0x000fce00000e0100 */
[----:B------:R-:W-:Y:S05]  /*5d50*/  BSYNC.RECONVERGENT B2 ;  /* 0x0000000000027941 */ /* 0x000fea0003800200 */
.L_x_73:
[----:B------:R-:W-:Y:S01]  /*5d60*/  ISETP.GT.U32.AND P1, PT, R10, 0x1, PT ;  /* 0x000000010a00780c */ /* 0x000fe20003f24070 */
[----:B------:R-:W-:-:S12]  /*5d70*/  IMAD.MOV.U32 R10, RZ, RZ, R17 ;  /* 0x000000ffff0a7224 */ /* 0x000fd800078e0011 */
[----:B------:R-:W-:Y:S05]  /*5d80*/  @P0 BRA P1, `(.L_x_74) ;  /* 0xfffffffc00ac0947 */ /* 0x000fea000083ffff */
[----:B------:R-:W-:Y:S05]  /*5d90*/  BSYNC B0 ;  /* 0x0000000000007941 */ /* 0x000fea0003800000 */
.L_x_70:
[----:B------:R2:W3:Y:S02]  /*5da0*/  LDS.64 R8, [R19+0x6600] ;  /* 0x0066000013087984 */ /* 0x0004e40000000a00 */
.L_x_69:
[----:B------:R-:W4:Y:S01]  /*5db0*/  LDC.64 R10, c[0x0][0x380] ;  /* 0x0000e000ff0a7b82 */ /* 0x000f220000000a00 */
[C---:B------:R-:W-:Y:S01]  /*5dc0*/  IMAD.IADD R17, R13.reuse, 0x1, -R0 ;  /* 0x000000010d117824 */ /* 0x040fe200078e0a00 */
[----:B------:R-:W-:Y:S01]  /*5dd0*/  LOP3.LUT R13, R13, 0x80000000, RZ, 0xfc, !PT ;  /* 0x800000000d0d7812 */ /* 0x000fe200078efcff */
[----:B------:R-:W-:-:S03]  /*5de0*/  IMAD R21, R42, 0x100, R3 ;  /* 0x000001002a157824 */ /* 0x000fc600078e0203 */
[----:B-1-3--:R-:W-:-:S04]  /*5df0*/  IADD3 R8, P0, PT, R17, R8, RZ ;  /* 0x0000000811087210 */ /* 0x00afc80007f1e0ff */
[----:B------:R-:W-:-:S05]  /*5e00*/  LEA.HI.X.SX32 R9, R17, R9, 0x1, P0 ;  /* 0x0000000911097211 */ /* 0x000fca00000f0eff */
[----:B------:R1:W-:Y:S01]  /*5e10*/  STS.64 [R19+0x6600], R8 ;  /* 0x0066000813007388 */ /* 0x0003e20000000a00 */
[----:B----4-:R-:W-:-:S05]  /*5e20*/  IMAD.WIDE R10, R21, 0x4, R10 ;  /* 0x00000004150a7825 */ /* 0x010fca00078e020a */
[----:B------:R1:W-:Y:S02]  /*5e30*/  STG.E.STRONG.SYS desc[UR6][R10.64], R13 ;  /* 0x0000000d0a007986 */ /* 0x0003e4000c115906 */
.L_x_68:
[----:B------:R-:W-:Y:S05]  /*5e40*/  BSYNC B1 ;  /* 0x0000000000017941 */ /* 0x000fea0003800000 */
.L_x_67:
[----:B------:R-:W3:Y:S01]  /*5e50*/  LDC R23, c[0x0][0x3c0] ;  /* 0x0000f000ff177b82 */ /* 0x000ee20000000800 */
[----:B--2---:R-:W-:-:S07]  /*5e60*/  VIADD R6, R54, 0x1980 ;  /* 0x0000198036067836 */ /* 0x004fce0000000000 */
[----:B-1----:R-:W1:Y:S01]  /*5e70*/  LDC.64 R10, c[0x0][0x390] ;  /* 0x0000e400ff0a7b82 */ /* 0x002e620000000a00 */
[----:B---3--:R-:W-:Y:S02]  /*5e80*/  ISETP.GE.AND P0, PT, R6, R23, PT ;  /* 0x000000170600720c */ /* 0x008fe40003f06270 */
[----:B-1----:R-:W-:-:S04]  /*5e90*/  ISETP.EQ.U32.AND P1, PT, R10, RZ, PT ;  /* 0x000000ff0a00720c */ /* 0x002fc80003f22070 */
[----:B------:R-:W-:-:S04]  /*5ea0*/  ISETP.EQ.OR.EX P0, PT, R11, RZ, !P0, P1 ;  /* 0x000000ff0b00720c */ /* 0x000fc80004702710 */
[----:B------:R-:W-:-:S13]  /*5eb0*/  ISETP.GT.U32.OR P0, PT, R3, 0xff, P0 ;  /* 0x000000ff0300780c */ /* 0x000fda0000704470 */
[----:B------:R-:W-:Y:S05]  /*5ec0*/  @P0 BRA `(.L_x_75) ;  /* 0x0000000000200947 */ /* 0x000fea0003800000 */
[----:B------:R-:W1:Y:S01]  /*5ed0*/  LDS.64 R8, [R19+0x6600] ;  /* 0x0066000013087984 */ /* 0x000e620000000a00 */
[C---:B------:R-:W-:Y:S02]  /*5ee0*/  LEA R10, P2, R3.reuse, R10, 0x3 ;  /* 0x0000000a030a7211 */ /* 0x040fe400078418ff */
[--C-:B------:R-:W-:Y:S02]  /*5ef0*/  SHF.R.S32.HI R13, RZ, 0x1f, R0.reuse ;  /* 0x0000001fff0d7819 */ /* 0x100fe40000011400 */
[----:B------:R-:W-:Y:S02]  /*5f00*/  LEA.HI.X R11, R3, R11, RZ, 0x3, P2 ;  /* 0x0000000b030b7211 */ /* 0x000fe400010f1cff */
[----:B-1----:R-:W-:Y:S02]  /*5f10*/  IADD3 R8, P0, P1, R8, R15, R0 ;  /* 0x0000000f08087210 */ /* 0x002fe4000791e000 */
[----:B------:R-:W-:-:S04]  /*5f20*/  SHF.R.S32.HI R15, RZ, 0x1f, R15 ;  /* 0x0000001fff0f7819 */ /* 0x000fc8000001140f */
[----:B------:R-:W-:-:S05]  /*5f30*/  IADD3.X R9, PT, PT, R9, R15, R13, P0, P1 ;  /* 0x0000000f09097210 */ /* 0x000fca00007e240d */
[----:B------:R1:W-:Y:S02]  /*5f40*/  STG.E.64 desc[UR6][R10.64], R8 ;  /* 0x000000080a007986 */ /* 0x0003e4000c101b06 */
.L_x_75:
[----:B------:R-:W-:Y:S01]  /*5f50*/  ISETP.GT.AND P0, PT, R6, R23, PT ;  /* 0x000000170600720c */ /* 0x000fe20003f04270 */
[----:B------:R-:W-:Y:S05]  /*5f60*/  WARPSYNC.ALL ;  /* 0x0000000000007948 */ /* 0x000fea0003800000 */
[----:B------:R-:W-:Y:S01]  /*5f70*/  BAR.SYNC.DEFER_BLOCKING 0x0 ;  /* 0x0000000000007b1d */ /* 0x000fe20000010000 */
[----:B------:R-:W-:-:S06]  /*5f80*/  IMAD R22, R3, 0x4, R7 ;  /* 0x0000000403167824 */ /* 0x000fcc00078e0207 */
[----:B------:R-:W-:Y:S05]  /*5f90*/  @P0 BRA `(.L_x_76) ;  /* 0x0000000c003c0947 */ /* 0x000fea0003800000 */
[----:B------:R-:W2:Y:S01]  /*5fa0*/  LDS R0, [R22] ;  /* 0x0000000016007984 */ /* 0x000ea20000000800 */
[----:B------:R-:W2:Y:S01]  /*5fb0*/  LDCU UR5, c[0x0][0x3c4] ;  /* 0x00007880ff0577ac */ /* 0x000ea20008000800 */
[----:B------:R-:W3:Y:S01]  /*5fc0*/  LDCU.64 UR8, c[0x0][0x3a0] ;  /* 0x00007400ff0877ac */ /* 0x000ee20008000a00 */
[----:B--2---:R-:W-:Y:S02]  /*5fd0*/  SHF.R.U32.HI R6, RZ, UR5, R0 ;  /* 0x00000005ff067c19 */ /* 0x004fe40008011600 */
[----:B------:R-:W-:Y:S02]  /*5fe0*/  LOP3.LUT R15, R0, 0x80000000, RZ, 0x3c, !PT ;  /* 0x80000000000f7812 */ /* 0x000fe400078e3cff */
[----:B------:R-:W-:-:S05]  /*5ff0*/  LOP3.LUT R6, R6, UR4, RZ, 0x30, !PT ;  /* 0x0000000406067c12 */ /* 0x000fca000f8e30ff */
[----:B-1----:R-:W-:-:S06]  /*6000*/  IMAD R8, R6, 0x8, R7 ;  /* 0x0000000806087824 */ /* 0x002fcc00078e0207 */
[----:B------:R-:W1:Y:S02]  /*6010*/  LDS.64 R8, [R8+0x6600] ;  /* 0x0066000008087984 */ /* 0x000e640000000a00 */
[----:B-1----:R-:W-:-:S05]  /*6020*/  IADD3 R6, P1, PT, R8, R3, RZ ;  /* 0x0000000308067210 */ /* 0x002fca0007f3e0ff */
[----:B------:R-:W-:Y:S01]  /*6030*/  IMAD.X R9, RZ, RZ, R9, P1 ;  /* 0x000000ffff097224 */ /* 0x000fe200008e0609 */
[----:B---3--:R-:W-:-:S04]  /*6040*/  LEA R10, P1, R6, UR8, 0x2 ;  /* 0x00000008060a7c11 */ /* 0x008fc8000f8210ff */
[----:B------:R-:W-:-:S05]  /*6050*/  LEA.HI.X R11, R6, UR9, R9, 0x2, P1 ;  /* 0x00000009060b7c11 */ /* 0x000fca00088f1409 */
[----:B------:R-:W-:Y:S01]  /*6060*/  STG.E desc[UR6][R10.64], R15 ;  /* 0x0000000f0a007986 */ /* 0x000fe2000c101906 */
[----:B------:R-:W-:-:S03]  /*6070*/  NOP ;  /* 0x0000000000007918 */ /* 0x000fc60000000000 */
[----:B------:R-:W1:Y:S02]  /*6080*/  LDS R0, [R22+0x600] ;  /* 0x0006000016007984 */ /* 0x000e640000000800 */
[----:B-1----:R-:W-:Y:S02]  /*6090*/  SHF.R.U32.HI R6, RZ, UR5, R0 ;  /* 0x00000005ff067c19 */ /* 0x002fe40008011600 */
[----:B------:R-:W-:Y:S02]  /*60a0*/  LOP3.LUT R15, R0, 0x80000000, RZ, 0x3c, !PT ;  /* 0x80000000000f7812 */ /* 0x000fe400078e3cff */
[----:B------:R-:W-:-:S05]  /*60b0*/  LOP3.LUT R6, R6, UR4, RZ, 0x30, !PT ;  /* 0x0000000406067c12 */ /* 0x000fca000f8e30ff */
[----:B------:R-:W-:-:S06]  /*60c0*/  IMAD R8, R6, 0x8, R7 ;  /* 0x0000000806087824 */ /* 0x000fcc00078e0207 */
[----:B------:R-:W1:Y:S02]  /*60d0*/  LDS.64 R8, [R8+0x6600] ;  /* 0x0066000008087984 */ /* 0x000e640000000a00 */
[----:B-1----:R-:W-:-:S05]  /*60e0*/  IADD3 R6, P1, PT, R8, R3, RZ ;  /* 0x0000000308067210 */ /* 0x002fca0007f3e0ff */
[----:B------:R-:W-:Y:S01]  /*60f0*/  IMAD.X R9, RZ, RZ, R9, P1 ;  /* 0x000000ffff097224 */ /* 0x000fe200008e0609 */
[----:B------:R-:W-:-:S04]  /*6100*/  LEA R12, P1, R6, UR8, 0x2 ;  /* 0x00000008060c7c11 */ /* 0x000fc8000f8210ff */
        /* <DEDUP_REMOVED lines=163> */
[----:B------:R-:W-:-:S05]  /*6b40*/  IMAD R12, R6, 0x8, R7 ;  /* 0x00000008060c7824 */ /* 0x000fca00078e0207 */
        /* <DEDUP_REMOVED lines=17> */
[----:B------:R1:W-:Y:S01]  /*6c60*/  STG.E desc[UR6][R6.64+0x6000], R9 ;  /* 0x0060000906007986 */ /* 0x0003e2000c101906 */
[----:B------:R-:W-:Y:S01]  /*6c70*/  NOP ;  /* 0x0000000000007918 */ /* 0x000fe20000000000 */
[----:B------:R-:W-:Y:S05]  /*6c80*/  BRA `(.L_x_77) ;  /* 0x00000014000c7947 */ /* 0x000fea0003800000 */
.L_x_76:
[----:B-1----:R-:W-:Y:S01]  /*6c90*/  IMAD R9, R42, -0x1980, R23 ;  /* 0xffffe6802a097824 */ /* 0x002fe200078e0217 */
[----:B------:R-:W-:Y:S01]  /*6ca0*/  BSSY.RECONVERGENT B0, `(.L_x_78) ;  /* 0x000001b000007945 */ /* 0x000fe20003800200 */
[C---:B------:R-:W-:Y:S02]  /*6cb0*/  VIADD R0, R3.reuse, 0x180 ;  /* 0x0000018003007836 */ /* 0x040fe40000000000 */
[C---:B------:R-:W-:Y:S01]  /*6cc0*/  VIADD R6, R3.reuse, 0x300 ;  /* 0x0000030003067836 */ /* 0x040fe20000000000 */
[CC--:B------:R-:W-:Y:S01]  /*6cd0*/  ISETP.GE.AND P1, PT, R3.reuse, R9.reuse, PT ;  /* 0x000000090300720c */ /* 0x0c0fe20003f26270 */
[C---:B------:R-:W-:Y:S01]  /*6ce0*/  VIADD R8, R3.reuse, 0x480 ;  /* 0x0000048003087836 */ /* 0x040fe20000000000 */
[-C--:B------:R-:W-:Y:S01]  /*6cf0*/  ISETP.GE.AND P2, PT, R0, R9.reuse, PT ;  /* 0x000000090000720c */ /* 0x080fe20003f46270 */
[C---:B------:R-:W-:Y:S01]  /*6d00*/  VIADD R0, R3.reuse, 0x600 ;  /* 0x0000060003007836 */ /* 0x040fe20000000000 */
[-C--:B------:R-:W-:Y:S01]  /*6d10*/  ISETP.GE.AND P3, PT, R6, R9.reuse, PT ;  /* 0x000000090600720c */ /* 0x080fe20003f66270 */
[C---:B------:R-:W-:Y:S01]  /*6d20*/  VIADD R6, R3.reuse, 0x780 ;  /* 0x0000078003067836 */ /* 0x040fe20000000000 */
[-C--:B------:R-:W-:Y:S01]  /*6d30*/  ISETP.GE.AND P4, PT, R8, R9.reuse, PT ;  /* 0x000000090800720c */ /* 0x080fe20003f86270 */
[----:B------:R-:W-:Y:S01]  /*6d40*/  VIADD R8, R3, 0x900 ;  /* 0x0000090003087836 */ /* 0x000fe20000000000 */
[----:B------:R-:W-:-:S02]  /*6d50*/  ISETP.GE.AND P5, PT, R0, R9, PT ;  /* 0x000000090000720c */ /* 0x000fc40003fa6270 */
[----:B------:R-:W-:-:S03]  /*6d60*/  ISETP.GE.AND P6, PT, R6, R9, PT ;  /* 0x000000090600720c */ /* 0x000fc60003fc6270 */
[----:B------:R-:W-:Y:S10]  /*6d70*/  @P1 BRA `(.L_x_79) ;  /* 0x0000000000341947 */ /* 0x000ff40003800000 */
[----:B------:R-:W1:Y:S01]  /*6d80*/  LDS R0, [R22] ;  /* 0x0000000016007984 */ /* 0x000e620000000800 */
[----:B------:R-:W1:Y:S01]  /*6d90*/  LDCU UR5, c[0x0][0x3c4] ;  /* 0x00007880ff0577ac */ /* 0x000e620008000800 */
[----:B------:R-:W2:Y:S01]  /*6da0*/  LDCU.64 UR8, c[0x0][0x3a0] ;  /* 0x00007400ff0877ac */ /* 0x000ea20008000a00 */
[----:B-1----:R-:W-:Y:S02]  /*6db0*/  SHF.R.U32.HI R6, RZ, UR5, R0 ;  /* 0x00000005ff067c19 */ /* 0x002fe40008011600 */
[----:B------:R-:W-:Y:S02]  /*6dc0*/  LOP3.LUT R13, R0, 0x80000000, RZ, 0x3c, !PT ;  /* 0x80000000000d7812 */ /* 0x000fe400078e3cff */
[----:B------:R-:W-:-:S05]  /*6dd0*/  LOP3.LUT R6, R6, UR4, RZ, 0x30, !PT ;  /* 0x0000000406067c12 */ /* 0x000fca000f8e30ff */
[----:B------:R-:W-:-:S05]  /*6de0*/  IMAD R6, R6, 0x8, R7 ;  /* 0x0000000806067824 */ /* 0x000fca00078e0207 */
[----:B------:R-:W1:Y:S02]  /*6df0*/  LDS.64 R10, [R6+0x6600] ;  /* 0x00660000060a7984 */ /* 0x000e640000000a00 */
[----:B-1----:R-:W-:-:S05]  /*6e00*/  IADD3 R12, P1, PT, R10, R3, RZ ;  /* 0x000000030a0c7210 */ /* 0x002fca0007f3e0ff */
[----:B------:R-:W-:Y:S01]  /*6e10*/  IMAD.X R11, RZ, RZ, R11, P1 ;  /* 0x000000ffff0b7224 */ /* 0x000fe200008e060b */
[----:B--2---:R-:W-:-:S04]  /*6e20*/  LEA R10, P1, R12, UR8, 0x2 ;  /* 0x000000080c0a7c11 */ /* 0x004fc8000f8210ff */
[----:B------:R-:W-:-:S05]  /*6e30*/  LEA.HI.X R11, R12, UR9, R11, 0x2, P1 ;  /* 0x000000090c0b7c11 */ /* 0x000fca00088f140b */
[----:B------:R1:W-:Y:S04]  /*6e40*/  STG.E desc[UR6][R10.64], R13 ;  /* 0x0000000d0a007986 */ /* 0x0003e8000c101906 */
.L_x_79:
[----:B------:R-:W-:Y:S05]  /*6e50*/  BSYNC.RECONVERGENT B0 ;  /* 0x0000000000007941 */ /* 0x000fea0003800200 */
.L_x_78:
[----:B------:R-:W-:Y:S01]  /*6e60*/  NOP ;  /* 0x0000000000007918 */ /* 0x000fe20000000000 */
[----:B------:R-:W-:Y:S01]  /*6e70*/  BSSY.RECONVERGENT B0, `(.L_x_80) ;  /* 0x0000011000007945 */ /* 0x000fe20003800200 */
[----:B------:R-:W-:Y:S01]  /*6e80*/  ISETP.GE.AND P1, PT, R8, R9, PT ;  /* 0x000000090800720c */ /* 0x000fe20003f26270 */
[----:B------:R-:W-:Y:S02]  /*6e90*/  VIADD R8, R3, 0xa80 ;  /* 0x00000a8003087836 */ /* 0x000fe40000000000 */
[----:B------:R-:W-:Y:S10]  /*6ea0*/  @P2 BRA `(.L_x_81) ;  /* 0x0000000000342947 */ /* 0x000ff40003800000 */
[----:B------:R-:W2:Y:S01]  /*6eb0*/  LDS R0, [R22+0x600] ;  /* 0x0006000016007984 */ /* 0x000ea20000000800 */
[----:B------:R-:W2:Y:S01]  /*6ec0*/  LDCU UR5, c[0x0][0x3c4] ;  /* 0x00007880ff0577ac */ /* 0x000ea20008000800 */
[----:B------:R-:W3:Y:S01]  /*6ed0*/  LDCU.64 UR8, c[0x0][0x3a0] ;  /* 0x00007400ff0877ac */ /* 0x000ee20008000a00 */
[----:B--2---:R-:W-:Y:S02]  /*6ee0*/  SHF.R.U32.HI R6, RZ, UR5, R0 ;  /* 0x00000005ff067c19 */ /* 0x004fe40008011600 */
[----:B-1----:R-:W-:Y:S02]  /*6ef0*/  LOP3.LUT R13, R0, 0x80000000, RZ, 0x3c, !PT ;  /* 0x80000000000d7812 */ /* 0x002fe400078e3cff */
[----:B------:R-:W-:-:S05]  /*6f00*/  LOP3.LUT R6, R6, UR4, RZ, 0x30, !PT ;  /* 0x0000000406067c12 */ /* 0x000fca000f8e30ff */
[----:B------:R-:W-:-:S05]  /*6f10*/  IMAD R6, R6, 0x8, R7 ;  /* 0x0000000806067824 */ /* 0x000fca00078e0207 */
[----:B------:R-:W1:Y:S02]  /*6f20*/  LDS.64 R10, [R6+0x6600] ;  /* 0x00660000060a7984 */ /* 0x000e640000000a00 */
[----:B-1----:R-:W-:-:S05]  /*6f30*/  IADD3 R12, P2, PT, R10, R3, RZ ;  /* 0x000000030a0c7210 */ /* 0x002fca0007f5e0ff */
[----:B------:R-:W-:Y:S01]  /*6f40*/  IMAD.X R11, RZ, RZ, R11, P2 ;  /* 0x000000ffff0b7224 */ /* 0x000fe200010e060b */
[----:B---3--:R-:W-:-:S04]  /*6f50*/  LEA R10, P2, R12, UR8, 0x2 ;  /* 0x000000080c0a7c11 */ /* 0x008fc8000f8410ff */
[----:B------:R-:W-:-:S05]  /*6f60*/  LEA.HI.X R11, R12, UR9, R11, 0x2, P2 ;  /* 0x000000090c0b7c11 */ /* 0x000fca00090f140b */
[----:B------:R2:W-:Y:S04]  /*6f70*/  STG.E desc[UR6][R10.64+0x600], R13 ;  /* 0x0006000d0a007986 */ /* 0x0005e8000c101906 */
.L_x_81:
[----:B------:R-:W-:Y:S05]  /*6f80*/  BSYNC.RECONVERGENT B0 ;  /* 0x0000000000007941 */ /* 0x000fea0003800200 */
.L_x_80:
[----:B------:R-:W-:Y:S01]  /*6f90*/  NOP ;  /* 0x0000000000007918 */ /* 0x000fe20000000000 */
[----:B------:R-:W-:Y:S01]  /*6fa0*/  BSSY.RECONVERGENT B0, `(.L_x_82) ;  /* 0x0000011000007945 */ /* 0x000fe20003800200 */
[----:B------:R-:W-:Y:S02]  /*6fb0*/  ISETP.GE.AND P2, PT, R8, R9, PT ;  /* 0x000000090800720c */ /* 0x000fe40003f46270 */
[----:B------:R-:W-:Y:S01]  /*6fc0*/  LOP3.LUT R8, R3, 0xc00, RZ, 0xfc, !PT ;  /* 0x00000c0003087812 */ /* 0x000fe200078efcff */
[----:B------:R-:W-:Y:S10]  /*6fd0*/  @P3 BRA `(.L_x_83) ;  /* 0x0000000000343947 */ /* 0x000ff40003800000 */
[----:B------:R-:W3:Y:S01]  /*6fe0*/  LDS R0, [R22+0xc00] ;  /* 0x000c000016007984 */ /* 0x000ee20000000800 */
[----:B------:R-:W3:Y:S01]  /*6ff0*/  LDCU UR5, c[0x0][0x3c4] ;  /* 0x00007880ff0577ac */ /* 0x000ee20008000800 */
[----:B------:R-:W4:Y:S01]  /*7000*/  LDCU.64 UR8, c[0x0][0x3a0] ;  /* 0x00007400ff0877ac */ /* 0x000f220008000a00 */
[----:B---3--:R-:W-:Y:S02]  /*7010*/  SHF.R.U32.HI R6, RZ, UR5, R0 ;  /* 0x00000005ff067c19 */ /* 0x008fe40008011600 */
[----:B-12---:R-:W-:Y:S02]  /*7020*/  LOP3.LUT R13, R0, 0x80000000, RZ, 0x3c, !PT ;  /* 0x80000000000d7812 */ /* 0x006fe400078e3cff */
[----:B------:R-:W-:-:S05]  /*7030*/  LOP3.LUT R6, R6, UR4, RZ, 0x30, !PT ;  /* 0x0000000406067c12 */ /* 0x000fca000f8e30ff */
[----:B------:R-:W-:-:S05]  /*7040*/  IMAD R6, R6, 0x8, R7 ;  /* 0x0000000806067824 */ /* 0x000fca00078e0207 */
[----:B------:R-:W1:Y:S02]  /*7050*/  LDS.64 R10, [R6+0x6600] ;  /* 0x00660000060a7984 */ /* 0x000e640000000a00 */
[----:B-1----:R-:W-:-:S05]  /*7060*/  IADD3 R12, P3, PT, R10, R3, RZ ;  /* 0x000000030a0c7210 */ /* 0x002fca0007f7e0ff */
[----:B------:R-:W-:Y:S01]  /*7070*/  IMAD.X R11, RZ, RZ, R11, P3 ;  /* 0x000000ffff0b7224 */ /* 0x000fe200018e060b */
[----:B----4-:R-:W-:-:S04]  /*7080*/  LEA R10, P3, R12, UR8, 0x2 ;  /* 0x000000080c0a7c11 */ /* 0x010fc8000f8610ff */
[----:B------:R-:W-:-:S05]  /*7090*/  LEA.HI.X R11, R12, UR9, R11, 0x2, P3 ;  /* 0x000000090c0b7c11 */ /* 0x000fca00098f140b */
[----:B------:R3:W-:Y:S04]  /*70a0*/  STG.E desc[UR6][R10.64+0xc00], R13 ;  /* 0x000c000d0a007986 */ /* 0x0007e8000c101906 */
.L_x_83:
[----:B------:R-:W-:Y:S05]  /*70b0*/  BSYNC.RECONVERGENT B0 ;  /* 0x0000000000007941 */ /* 0x000fea0003800200 */
.L_x_82:
[----:B------:R-:W-:Y:S01]  /*70c0*/  NOP ;  /* 0x0000000000007918 */ /* 0x000fe20000000000 */
[----:B------:R-:W-:Y:S01]  /*70d0*/  BSSY.RECONVERGENT B0, `(.L_x_84) ;  /* 0x0000011000007945 */ /* 0x000fe20003800200 */
[----:B------:R-:W-:Y:S01]  /*70e0*/  ISETP.GE.AND P3, PT, R8, R9, PT ;  /* 0x000000090800720c */ /* 0x000fe20003f66270 */
[----:B------:R-:W-:Y:S02]  /*70f0*/  VIADD R8, R3, 0xd80 ;  /* 0x00000d8003087836 */ /* 0x000fe40000000000 */
[----:B------:R-:W-:Y:S10]  /*7100*/  @P4 BRA `(.L_x_85) ;  /* 0x0000000000344947 */ /* 0x000ff40003800000 */
[----:B------:R-:W4:Y:S01]  /*7110*/  LDS R0, [R22+0x1200] ;  /* 0x0012000016007984 */ /* 0x000f220000000800 */
[----:B------:R-:W4:Y:S01]  /*7120*/  LDCU UR5, c[0x0][0x3c4] ;  /* 0x00007880ff0577ac */ /* 0x000f220008000800 */
[----:B------:R-:W5:Y:S01]  /*7130*/  LDCU.64 UR8, c[0x0][0x3a0] ;  /* 0x00007400ff0877ac */ /* 0x000f620008000a00 */
[----:B----4-:R-:W-:Y:S02]  /*7140*/  SHF.R.U32.HI R6, RZ, UR5, R0 ;  /* 0x00000005ff067c19 */ /* 0x010fe40008011600 */
[----:B-123--:R-:W-:Y:S02]  /*7150*/  LOP3.LUT R13, R0, 0x80000000, RZ, 0x3c, !PT ;  /* 0x80000000000d7812 */ /* 0x00efe400078e3cff */
[----:B------:R-:W-:-:S05]  /*7160*/  LOP3.LUT R6, R6, UR4, RZ, 0x30, !PT ;  /* 0x0000000406067c12 */ /* 0x000fca000f8e30ff */
[----:B------:R-:W-:-:S05]  /*7170*/  IMAD R6, R6, 0x8, R7 ;  /* 0x0000000806067824 */ /* 0x000fca00078e0207 */
[----:B------:R-:W1:Y:S02]  /*7180*/  LDS.64 R10, [R6+0x6600] ;  /* 0x00660000060a7984 */ /* 0x000e640000000a00 */
[----:B-1----:R-:W-:-:S05]  /*7190*/  IADD3 R12, P4, PT, R10, R3, RZ ;  /* 0x000000030a0c7210 */ /* 0x002fca0007f9e0ff */
[----:B------:R-:W-:Y:S01]  /*71a0*/  IMAD.X R11, RZ, RZ, R11, P4 ;  /* 0x000000ffff0b7224 */ /* 0x000fe200020e060b */
[----:B-----5:R-:W-:-:S04]  /*71b0*/  LEA R10, P4, R12, UR8, 0x2 ;  /* 0x000000080c0a7c11 */ /* 0x020fc8000f8810ff */
[----:B------:R-:W-:-:S05]  /*71c0*/  LEA.HI.X R11, R12, UR9, R11, 0x2, P4 ;  /* 0x000000090c0b7c11 */ /* 0x000fca000a0f140b */
[----:B------:R4:W-:Y:S04]  /*71d0*/  STG.E desc[UR6][R10.64+0x1200], R13 ;  /* 0x0012000d0a007986 */ /* 0x0009e8000c101906 */
.L_x_85:
[----:B------:R-:W-:Y:S05]  /*71e0*/  BSYNC.RECONVERGENT B0 ;  /* 0x0000000000007941 */ /* 0x000fea0003800200 */
.L_x_84:
[----:B------:R-:W-:Y:S01]  /*71f0*/  NOP ;  /* 0x0000000000007918 */ /* 0x000fe20000000000 */
[----:B------:R-:W-:Y:S01]  /*7200*/  BSSY.RECONVERGENT B0, `(.L_x_86) ;  /* 0x0000011000007945 */ /* 0x000fe20003800200 */
[----:B------:R-:W-:Y:S01]  /*7210*/  ISETP.GE.AND P4, PT, R8, R9, PT ;  /* 0x000000090800720c */ /* 0x000fe20003f86270 */
[----:B------:R-:W-:Y:S02]  /*7220*/  VIADD R8, R3, 0xf00 ;  /* 0x00000f0003087836 */ /* 0x000fe40000000000 */
[----:B------:R-:W-:Y:S10]  /*7230*/  @P5 BRA `(.L_x_87) ;  /* 0x0000000000345947 */ /* 0x000ff40003800000 */
[----:B------:R-:W5:Y:S01]  /*7240*/  LDS R0, [R22+0x1800] ;  /* 0x0018000016007984 */ /* 0x000f620000000800 */
[----:B------:R-:W5:Y:S01]  /*7250*/  LDCU UR5, c[0x0][0x3c4] ;  /* 0x00007880ff0577ac */ /* 0x000f620008000800 */
[----:B------:R-:W0:Y:S01]  /*7260*/  LDCU.64 UR8, c[0x0][0x3a0] ;  /* 0x00007400ff0877ac */ /* 0x000e220008000a00 */
[----:B-----5:R-:W-:Y:S02]  /*7270*/  SHF.R.U32.HI R6, RZ, UR5, R0 ;  /* 0x00000005ff067c19 */ /* 0x020fe40008011600 */
[----:B-1234-:R-:W-:Y:S02]  /*7280*/  LOP3.LUT R13, R0, 0x80000000, RZ, 0x3c, !PT ;  /* 0x80000000000d7812 */ /* 0x01efe400078e3cff */
[----:B------:R-:W-:-:S05]  /*7290*/  LOP3.LUT R6, R6, UR4, RZ, 0x30, !PT ;  /* 0x0000000406067c12 */ /* 0x000fca000f8e30ff */
[----:B------:R-:W-:-:S05]  /*72a0*/  IMAD R6, R6, 0x8, R7 ;  /* 0x0000000806067824 */ /* 0x000fca00078e0207 */
[----:B------:R-:W1:Y:S02]  /*72b0*/  LDS.64 R10, [R6+0x6600] ;  /* 0x00660000060a7984 */ /* 0x000e640000000a00 */
[----:B-1----:R-:W-:-:S05]  /*72c0*/  IADD3 R12, P5, PT, R10, R3, RZ ;  /* 0x000000030a0c7210 */ /* 0x002fca0007fbe0ff */
[----:B------:R-:W-:Y:S01]  /*72d0*/  IMAD.X R11, RZ, RZ, R11, P5 ;  /* 0x000000ffff0b7224 */ /* 0x000fe200028e060b */
[----:B0-----:R-:W-:-:S04]  /*72e0*/  LEA R10, P5, R12, UR8, 0x2 ;  /* 0x000000080c0a7c11 */ /* 0x001fc8000f8a10ff */
[----:B------:R-:W-:-:S05]  /*72f0*/  LEA.HI.X R11, R12, UR9, R11, 0x2, P5 ;  /* 0x000000090c0b7c11 */ /* 0x000fca000a8f140b */
[----:B------:R0:W-:Y:S04]  /*7300*/  STG.E desc[UR6][R10.64+0x1800], R13 ;  /* 0x0018000d0a007986 */ /* 0x0001e8000c101906 */
.L_x_87:
[----:B------:R-:W-:Y:S05]  /*7310*/  BSYNC.RECONVERGENT B0 ;  /* 0x0000000000007941 */ /* 0x000fea0003800200 */
.L_x_86:
        /* <DEDUP_REMOVED lines=9> */
[----:B01234-:R-:W-:Y:S02]  /*73b0*/  LOP3.LUT R13, R0, 0x80000000, RZ, 0x3c, !PT ;  /* 0x80000000000d7812 */ /* 0x01ffe400078e3cff */
[----:B------:R-:W-:-:S05]  /*73c0*/  LOP3.LUT R6, R6, UR4, RZ, 0x30, !PT ;  /* 0x0000000406067c12 */ /* 0x000fca000f8e30ff */
[----:B------:R-:W-:-:S05]  /*73d0*/  IMAD R6, R6, 0x8, R7 ;  /* 0x0000000806067824 */ /* 0x000fca00078e0207 */
[----:B------:R-:W0:Y:S02]  /*73e0*/  LDS.64 R10, [R6+0x6600] ;  /* 0x00660000060a7984 */ /* 0x000e240000000a00 */
[----:B0-----:R-:W-:-:S05]  /*73f0*/  IADD3 R12, P6, PT, R10, R3, RZ ;  /* 0x000000030a0c7210 */ /* 0x001fca0007fde0ff */
[----:B------:R-:W-:Y:S01]  /*7400*/  IMAD.X R11, RZ, RZ, R11, P6 ;  /* 0x000000ffff0b7224 */ /* 0x000fe200030e060b */
[----:B------:R-:W-:-:S04]  /*7410*/  LEA R10, P6, R12, UR8, 0x2 ;  /* 0x000000080c0a7c11 */ /* 0x000fc8000f8c10ff */
[----:B------:R-:W-:-:S05]  /*7420*/  LEA.HI.X R11, R12, UR9, R11, 0x2, P6 ;  /* 0x000000090c0b7c11 */ /* 0x000fca000b0f140b */
[----:B------:R0:W-:Y:S04]  /*7430*/  STG.E desc[UR6][R10.64+0x1e00], R13 ;  /* 0x001e000d0a007986 */ /* 0x0001e8000c101906 */
.L_x_89:
[----:B------:R-:W-:Y:S05]  /*7440*/  BSYNC.RECONVERGENT B0 ;  /* 0x0000000000007941 */ /* 0x000fea0003800200 */
.L_x_88:
        /* <DEDUP_REMOVED lines=18> */
.L_x_91:
[----:B------:R-:W-:Y:S05]  /*7570*/  BSYNC.RECONVERGENT B0 ;  /* 0x0000000000007941 */ /* 0x000fea0003800200 */
.L_x_90:
        /* <DEDUP_REMOVED lines=18> */
.L_x_93:
[----:B------:R-:W-:Y:S05]  /*76a0*/  BSYNC.RECONVERGENT B0 ;  /* 0x0000000000007941 */ /* 0x000fea0003800200 */
.L_x_92:
        /* <DEDUP_REMOVED lines=18> */
.L_x_95:
[----:B------:R-:W-:Y:S05]  /*77d0*/  BSYNC.RECONVERGENT B0 ;  /* 0x0000000000007941 */ /* 0x000fea0003800200 */
.L_x_94:
        /* <DEDUP_REMOVED lines=18> */
.L_x_97:
[----:B------:R-:W-:Y:S05]  /*7900*/  BSYNC.RECONVERGENT B0 ;  /* 0x0000000000007941 */ /* 0x000fea0003800200 */
.L_x_96:
[----:B------:R-:W-:Y:S01]  /*7910*/  NOP ;  /* 0x0000000000007918 */ /* 0x000fe20000000000 */
[----:B------:R-:W-:Y:S01]  /*7920*/  BSSY.RECONVERGENT B0, `(.L_x_98) ;  /* 0x0000011000007945 */ /* 0x000fe20003800200 */
[----:B------:R-:W-:Y:S02]  /*7930*/  ISETP.GE.AND P4, PT, R8, R9, PT ;  /* 0x000000090800720c */ /* 0x000fe40003f86270 */
[----:B------:R-:W-:Y:S01]  /*7940*/  LOP3.LUT R8, R3, 0x1800, RZ, 0xfc, !PT ;  /* 0x0000180003087812 */ /* 0x000fe200078efcff */
        /* <DEDUP_REMOVED lines=14> */
.L_x_99:
[----:B------:R-:W-:Y:S05]  /*7a30*/  BSYNC.RECONVERGENT B0 ;  /* 0x0000000000007941 */ /* 0x000fea0003800200 */
.L_x_98:
[----:B------:R-:W-:Y:S01]  /*7a40*/  NOP ;  /* 0x0000000000007918 */ /* 0x000fe20000000000 */
[----:B------:R-:W-:Y:S01]  /*7a50*/  BSSY.RECONVERGENT B0, `(.L_x_100) ;  /* 0x0000010000007945 */ /* 0x000fe20003800200 */
[----:B------:R-:W-:-:S03]  /*7a60*/  ISETP.GE.AND P5, PT, R8, R9, PT ;  /* 0x000000090800720c */ /* 0x000fc60003fa6270 */
        /* <DEDUP_REMOVED lines=14> */
.L_x_101:
[----:B------:R-:W-:Y:S05]  /*7b50*/  BSYNC.RECONVERGENT B0 ;  /* 0x0000000000007941 */ /* 0x000fea0003800200 */
.L_x_100:
[----:B------:R-:W-:Y:S01]  /*7b60*/  NOP ;  /* 0x0000000000007918 */ /* 0x000fe20000000000 */
[----:B------:R-:W-:Y:S04]  /*7b70*/  BSSY.RECONVERGENT B0, `(.L_x_102) ;  /* 0x000000f000007945 */ /* 0x000fe80003800200 */
[----:B------:R-:W-:Y:S05]  /*7b80*/  @P1 BRA `(.L_x_103) ;  /* 0x0000000000341947 */ /* 0x000fea0003800000 */
        /* <DEDUP_REMOVED lines=13> */
.L_x_103:
[----:B------:R-:W-:Y:S05]  /*7c60*/  BSYNC.RECONVERGENT B0 ;  /* 0x0000000000007941 */ /* 0x000fea0003800200 */
.L_x_102:
        /* <DEDUP_REMOVED lines=16> */
.L_x_105:
[----:B------:R-:W-:Y:S05]  /*7d70*/  BSYNC.RECONVERGENT B0 ;  /* 0x0000000000007941 */ /* 0x000fea0003800200 */
.L_x_104:
        /* <DEDUP_REMOVED lines=16> */
.L_x_107:
[----:B------:R-:W-:Y:S05]  /*7e80*/  BSYNC.RECONVERGENT B0 ;  /* 0x0000000000007941 */ /* 0x000fea0003800200 */
.L_x_106:
        /* <DEDUP_REMOVED lines=16> */
.L_x_109:
[----:B------:R-:W-:Y:S05]  /*7f90*/  BSYNC.RECONVERGENT B0 ;  /* 0x0000000000007941 */ /* 0x000fea0003800200 */
.L_x_108:
[----:B------:R-:W-:Y:S01]  /*7fa0*/  NOP ;  /* 0x0000000000007918 */ /* 0x000fe20000000000 */
[----:B------:R-:W-:Y:S04]  /*7fb0*/  BSSY.RECONVERGENT B0, `(.L_x_110) ;  /* 0x000000f000007945 */ /* 0x000fe80003800200 */
[----:B------:R-:W-:Y:S05]  /*7fc0*/  @P5 BRA `(.L_x_111) ;  /* 0x0000000000345947 */ /* 0x000fea0003800000 */
[----:B------:R-:W5:Y:S01]  /*7fd0*/  LDS R0, [R22+0x6000] ;  /* 0x0060000016007984 */ /* 0x000f620000000800 */
[----:B------:R-:W5:Y:S01]  /*7fe0*/  LDCU UR5, c[0x0][0x3c4] ;  /* 0x00007880ff0577ac */ /* 0x000f620008000800 */
[----:B------:R-:W1:Y:S01]  /*7ff0*/  LDCU.64 UR8, c[0x0][0x3a0] ;  /* 0x00007400ff0877ac */ /* 0x000e620008000a00 */
[----:B-----5:R-:W-:-:S04]  /*8000*/  SHF.R.U32.HI R6, RZ, UR5, R0 ;  /* 0x00000005ff067c19 */ /* 0x020fc80008011600 */
[----:B------:R-:W-:-:S05]  /*8010*/  LOP3.LUT R6, R6, UR4, RZ, 0x30, !PT ;  /* 0x0000000406067c12 */ /* 0x000fca000f8e30ff */
[----:B0-----:R-:W-:-:S05]  /*8020*/  IMAD R8, R6, 0x8, R7 ;  /* 0x0000000806087824 */ /* 0x001fca00078e0207 */
[----:B------:R-:W0:Y:S02]  /*8030*/  LDS.64 R6, [R8+0x6600] ;  /* 0x0066000008067984 */ /* 0x000e240000000a00 */
[----:B0-----:R-:W-:-:S05]  /*8040*/  IADD3 R9, P1, PT, R6, R3, RZ ;  /* 0x0000000306097210 */ /* 0x001fca0007f3e0ff */
[----:B-1234-:R-:W-:Y:S01]  /*8050*/  IMAD.X R10, RZ, RZ, R7, P1 ;  /* 0x000000ffff0a7224 */ /* 0x01efe200008e0607 */
[----:B------:R-:W-:-:S04]  /*8060*/  LEA R6, P1, R9, UR8, 0x2 ;  /* 0x0000000809067c11 */ /* 0x000fc8000f8210ff */
[----:B------:R-:W-:Y:S02]  /*8070*/  LEA.HI.X R7, R9, UR9, R10, 0x2, P1 ;  /* 0x0000000909077c11 */ /* 0x000fe400088f140a */
[----:B------:R-:W-:-:S05]  /*8080*/  LOP3.LUT R9, R0, 0x80000000, RZ, 0x3c, !PT ;  /* 0x8000000000097812 */ /* 0x000fca00078e3cff */
[----:B------:R0:W-:Y:S02]  /*8090*/  STG.E desc[UR6][R6.64+0x6000], R9 ;  /* 0x0060000906007986 */ /* 0x0001e4000c101906 */
.L_x_111:
[----:B------:R-:W-:Y:S05]  /*80a0*/  BSYNC.RECONVERGENT B0 ;  /* 0x0000000000007941 */ /* 0x000fea0003800200 */
.L_x_110:
[----:B------:R-:W-:Y:S01]  /*80b0*/  NOP ;  /* 0x0000000000007918 */ /* 0x000fe20000000000 */
.L_x_77:
[----:B------:R-:W5:Y:S01]  /*80c0*/  LDS R0, [R22] ;  /* 0x0000000016007984 */ /* 0x000f620000000800 */
[----:B------:R-:W5:Y:S03]  /*80d0*/  LDCU UR5, c[0x0][0x3c4] ;  /* 0x00007880ff0577ac */ /* 0x000f660008000800 */
[----:B01----:R-:W0:Y:S04]  /*80e0*/  LDS R6, [R22+0x600] ;  /* 0x0006000016067984 */ /* 0x003e280000000800 */
[----:B------:R-:W1:Y:S04]  /*80f0*/  LDS R7, [R22+0xc00] ;  /* 0x000c000016077984 */ /* 0x000e680000000800 */
[----:B------:R-:W1:Y:S04]  /*8100*/  LDS R8, [R22+0x1200] ;  /* 0x0012000016087984 */ /* 0x000e680000000800 */
[----:B------:R-:W1:Y:S04]  /*8110*/  LDS R9, [R22+0x1800] ;  /* 0x0018000016097984 */ /* 0x000e680000000800 */
[----:B--234-:R-:W2:Y:S04]  /*8120*/  LDS R10, [R22+0x1e00] ;  /* 0x001e0000160a7984 */ /* 0x01cea80000000800 */
[----:B------:R-:W3:Y:S04]  /*8130*/  LDS R11, [R22+0x2400] ;  /* 0x00240000160b7984 */ /* 0x000ee80000000800 */
[----:B------:R-:W4:Y:S04]  /*8140*/  LDS R12, [R22+0x2a00] ;  /* 0x002a0000160c7984 */ /* 0x000f280000000800 */
[----:B------:R-:W4:Y:S04]  /*8150*/  LDS R13, [R22+0x3000] ;  /* 0x00300000160d7984 */ /* 0x000f280000000800 */
[----:B------:R-:W4:Y:S04]  /*8160*/  LDS R14, [R22+0x3600] ;  /* 0x00360000160e7984 */ /* 0x000f280000000800 */
[----:B------:R-:W4:Y:S01]  /*8170*/  LDS R15, [R22+0x3c00] ;  /* 0x003c0000160f7984 */ /* 0x000f220000000800 */
[----:B-----5:R-:W-:-:S03]  /*8180*/  SHF.R.U32.HI R0, RZ, UR5, R0 ;  /* 0x00000005ff007c19 */ /* 0x020fc60008011600 */
[----:B------:R-:W5:Y:S01]  /*8190*/  LDS R16, [R22+0x4200] ;  /* 0x0042000016107984 */ /* 0x000f620000000800 */
[----:B0-----:R-:W-:-:S03]  /*81a0*/  SHF.R.U32.HI R6, RZ, UR5, R6 ;  /* 0x00000005ff067c19 */ /* 0x001fc60008011606 */
[----:B------:R-:W0:Y:S01]  /*81b0*/  LDS R17, [R22+0x4800] ;  /* 0x0048000016117984 */ /* 0x000e220000000800 */
[----:B-1----:R-:W-:-:S03]  /*81c0*/  SHF.R.U32.HI R7, RZ, UR5, R7 ;  /* 0x00000005ff077c19 */ /* 0x002fc60008011607 */
[----:B------:R-:W1:Y:S01]  /*81d0*/  LDS R18, [R22+0x4e00] ;  /* 0x004e000016127984 */ /* 0x000e620000000800 */
[----:B------:R-:W-:-:S03]  /*81e0*/  SHF.R.U32.HI R8, RZ, UR5, R8 ;  /* 0x00000005ff087c19 */ /* 0x000fc60008011608 */
[----:B------:R-:W1:Y:S01]  /*81f0*/  LDS R19, [R22+0x5400] ;  /* 0x0054000016137984 */ /* 0x000e620000000800 */
[----:B------:R-:W-:-:S03]  /*8200*/  SHF.R.U32.HI R9, RZ, UR5, R9 ;  /* 0x00000005ff097c19 */ /* 0x000fc60008011609 */
[----:B------:R-:W1:Y:S01]  /*8210*/  LDS R20, [R22+0x5a00] ;  /* 0x005a000016147984 */ /* 0x000e620000000800 */
[----:B--2---:R-:W-:-:S03]  /*8220*/  SHF.R.U32.HI R10, RZ, UR5, R10 ;  /* 0x00000005ff0a7c19 */ /* 0x004fc6000801160a */
[----:B------:R-:W2:Y:S01]  /*8230*/  LDS R21, [R22+0x6000] ;  /* 0x0060000016157984 */ /* 0x000ea20000000800 */
[----:B---3--:R-:W-:Y:S02]  /*8240*/  SHF.R.U32.HI R11, RZ, UR5, R11 ;  /* 0x00000005ff0b7c19 */ /* 0x008fe4000801160b */
[----:B----4-:R-:W-:Y:S02]  /*8250*/  SHF.R.U32.HI R12, RZ, UR5, R12 ;  /* 0x00000005ff0c7c19 */ /* 0x010fe4000801160c */
[----:B------:R-:W-:Y:S02]  /*8260*/  SHF.R.U32.HI R13, RZ, UR5, R13 ;  /* 0x00000005ff0d7c19 */ /* 0x000fe4000801160d */
[----:B------:R-:W-:Y:S02]  /*8270*/  SHF.R.U32.HI R43, RZ, UR5, R14 ;  /* 0x00000005ff2b7c19 */ /* 0x000fe4000801160e */
[----:B------:R-:W-:Y:S02]  /*8280*/  LOP3.LUT R14, R12, UR4, RZ, 0x30, !PT ;  /* 0x000000040c0e7c12 */ /* 0x000fe4000f8e30ff */
[----:B------:R-:W-:-:S02]  /*8290*/  SHF.R.U32.HI R44, RZ, UR5, R15 ;  /* 0x00000005ff2c7c19 */ /* 0x000fc4000801160f */
[----:B------:R-:W-:Y:S02]  /*82a0*/  LOP3.LUT R15, R11, UR4, RZ, 0x30, !PT ;  /* 0x000000040b0f7c12 */ /* 0x000fe4000f8e30ff */
[----:B-----5:R-:W-:Y:S02]  /*82b0*/  SHF.R.U32.HI R45, RZ, UR5, R16 ;  /* 0x00000005ff2d7c19 */ /* 0x020fe40008011610 */
[----:B------:R-:W-:Y:S02]  /*82c0*/  LOP3.LUT R16, R10, UR4, RZ, 0x30, !PT ;  /* 0x000000040a107c12 */ /* 0x000fe4000f8e30ff */
[----:B0-----:R-:W-:Y:S02]  /*82d0*/  SHF.R.U32.HI R46, RZ, UR5, R17 ;  /* 0x00000005ff2e7c19 */ /* 0x001fe40008011611 */
[----:B------:R-:W-:Y:S02]  /*82e0*/  LOP3.LUT R17, R9, UR4, RZ, 0x30, !PT ;  /* 0x0000000409117c12 */ /* 0x000fe4000f8e30ff */
[----:B-1----:R-:W-:-:S02]  /*82f0*/  SHF.R.U32.HI R47, RZ, UR5, R18 ;  /* 0x00000005ff2f7c19 */ /* 0x002fc40008011612 */
[----:B------:R-:W-:Y:S02]  /*8300*/  LOP3.LUT R18, R8, UR4, RZ, 0x30, !PT ;  /* 0x0000000408127c12 */ /* 0x000fe4000f8e30ff */
[----:B------:R-:W-:Y:S02]  /*8310*/  SHF.R.U32.HI R48, RZ, UR5, R19 ;  /* 0x00000005ff307c19 */ /* 0x000fe40008011613 */
[----:B------:R-:W-:Y:S02]  /*8320*/  LOP3.LUT R19, R7, UR4, RZ, 0x30, !PT ;  /* 0x0000000407137c12 */ /* 0x000fe4000f8e30ff */
[----:B------:R-:W-:Y:S02]  /*8330*/  SHF.R.U32.HI R49, RZ, UR5, R20 ;  /* 0x00000005ff317c19 */ /* 0x000fe40008011614 */
[----:B------:R-:W-:Y:S02]  /*8340*/  LOP3.LUT R20, R6, UR4, RZ, 0x30, !PT ;  /* 0x0000000406147c12 */ /* 0x000fe4000f8e30ff */
[----:B--2---:R-:W-:-:S02]  /*8350*/  SHF.R.U32.HI R50, RZ, UR5, R21 ;  /* 0x00000005ff327c19 */ /* 0x004fc40008011615 */
[----:B------:R-:W-:Y:S02]  /*8360*/  LOP3.LUT R21, R0, UR4, RZ, 0x30, !PT ;  /* 0x0000000400157c12 */ /* 0x000fe4000f8e30ff */
[----:B------:R-:W-:Y:S02]  /*8370*/  LOP3.LUT R13, R13, UR4, RZ, 0x30, !PT ;  /* 0x000000040d0d7c12 */ /* 0x000fe4000f8e30ff */
[----:B------:R-:W-:Y:S02]  /*8380*/  LOP3.LUT R12, R43, UR4, RZ, 0x30, !PT ;  /* 0x000000042b0c7c12 */ /* 0x000fe4000f8e30ff */
[----:B------:R-:W-:Y:S02]  /*8390*/  LOP3.LUT R11, R44, UR4, RZ, 0x30, !PT ;  /* 0x000000042c0b7c12 */ /* 0x000fe4000f8e30ff */
[----:B------:R-:W-:Y:S02]  /*83a0*/  LOP3.LUT R10, R45, UR4, RZ, 0x30, !PT ;  /* 0x000000042d0a7c12 */ /* 0x000fe4000f8e30ff */
[----:B------:R-:W-:-:S02]  /*83b0*/  LOP3.LUT R9, R46, UR4, RZ, 0x30, !PT ;  /* 0x000000042e097c12 */ /* 0x000fc4000f8e30ff */
[----:B------:R-:W-:Y:S02]  /*83c0*/  LOP3.LUT R8, R47, UR4, RZ, 0x30, !PT ;  /* 0x000000042f087c12 */ /* 0x000fe4000f8e30ff */
[----:B------:R-:W-:Y:S02]  /*83d0*/  LOP3.LUT R7, R48, UR4, RZ, 0x30, !PT ;  /* 0x0000000430077c12 */ /* 0x000fe4000f8e30ff */
[----:B------:R-:W-:Y:S02]  /*83e0*/  LOP3.LUT R6, R49, UR4, RZ, 0x30, !PT ;  /* 0x0000000431067c12 */ /* 0x000fe4000f8e30ff */
[----:B------:R-:W-:Y:S01]  /*83f0*/  LOP3.LUT R0, R50, UR4, RZ, 0x30, !PT ;  /* 0x0000000432007c12 */ /* 0x000fe2000f8e30ff */
[----:B------:R-:W-:Y:S06]  /*8400*/  @P0 BRA `(.L_x_112) ;  /* 0x0000000000640947 */ /* 0x000fec0003800000 */
[----:B------:R-:W0:Y:S01]  /*8410*/  LDCU.64 UR4, c[0x0][0x3b8] ;  /* 0x00007700ff0477ac */ /* 0x000e220008000a00 */
[----:B------:R-:W-:Y:S01]  /*8420*/  IMAD R5, R42, 0x1980, RZ ;  /* 0x000019802a057824 */ /* 0x000fe200078e02ff */
[----:B------:R-:W-:-:S04]  /*8430*/  LOP3.LUT R2, R41, 0x1f, R3, 0xf8, !PT ;  /* 0x0000001f29027812 */ /* 0x000fc800078ef803 */
[----:B------:R-:W-:-:S04]  /*8440*/  IADD3 R3, P1, PT, R5, R2, RZ ;  /* 0x0000000205037210 */ /* 0x000fc80007f3e0ff */
[----:B------:R-:W-:Y:S02]  /*8450*/  LEA.HI.X.SX32 R4, R5, RZ, 0x1, P1 ;  /* 0x000000ff05047211 */ /* 0x000fe400008f0eff */
[----:B0-----:R-:W-:-:S04]  /*8460*/  LEA R2, P1, R3, UR4, 0x2 ;  /* 0x0000000403027c11 */ /* 0x001fc8000f8210ff */
        /* <DEDUP_REMOVED lines=19> */
.L_x_112:
[----:B------:R-:W-:Y:S01]  /*85a0*/  IMAD.IADD R60, R23, 0x1, -R54 ;  /* 0x00000001173c7824 */ /* 0x000fe200078e0a36 */
[----:B------:R-:W0:Y:S01]  /*85b0*/  LDCU.64 UR4, c[0x0][0x3b8] ;  /* 0x00007700ff0477ac */ /* 0x000e220008000a00 */
[----:B------:R-:W-:-:S03]  /*85c0*/  VIADD R3, R57, 0x20 ;  /* 0x0000002039037836 */ /* 0x000fc60000000000 */
[-C--:B------:R-:W-:Y:S02]  /*85d0*/  ISETP.GE.AND P2, PT, R57, R60.reuse, PT ;  /* 0x0000003c3900720c */ /* 0x080fe40003f46270 */
[----:B------:R-:W-:Y:S01]  /*85e0*/  ISETP.GE.AND P1, PT, R3, R60, PT ;  /* 0x0000003c0300720c */ /* 0x000fe20003f26270 */
[----:B------:R-:W-:-:S05]  /*85f0*/  VIADD R3, R57, 0x40 ;  /* 0x0000004039037836 */ /* 0x000fca0000000000 */
[----:B------:R-:W-:Y:S01]  /*8600*/  ISETP.GE.AND P5, PT, R3, R60, PT ;  /* 0x0000003c0300720c */ /* 0x000fe20003fa6270 */
[----:B------:R-:W-:-:S05]  /*8610*/  VIADD R3, R57, 0x60 ;  /* 0x0000006039037836 */ /* 0x000fca0000000000 */
[----:B------:R-:W-:Y:S01]  /*8620*/  ISETP.GE.AND P4, PT, R3, R60, PT ;  /* 0x0000003c0300720c */ /* 0x000fe20003f86270 */
[----:B------:R-:W-:Y:S01]  /*8630*/  VIADD R3, R57, 0x80 ;  /* 0x0000008039037836 */ /* 0x000fe20000000000 */
[----:B0-----:R-:W-:Y:S01]  /*8640*/  IADD3 R2, P6, PT, R5, UR4, RZ ;  /* 0x0000000405027c10 */ /* 0x001fe2000ffde0ff */
[----:B------:R-:W-:-:S03]  /*8650*/  VIADD R5, R57, 0xa0 ;  /* 0x000000a039057836 */ /* 0x000fc60000000000 */
[-C--:B------:R-:W-:Y:S02]  /*8660*/  ISETP.GE.AND P3, PT, R3, R60.reuse, PT ;  /* 0x0000003c0300720c */ /* 0x080fe40003f66270 */
[----:B------:R-:W-:Y:S02]  /*8670*/  IADD3.X R3, PT, PT, R4, UR5, RZ, P6, !PT ;  /* 0x0000000504037c10 */ /* 0x000fe4000b7fe4ff */
[-C--:B------:R-:W-:Y:S01]  /*8680*/  ISETP.GE.AND P6, PT, R5, R60.reuse, PT ;  /* 0x0000003c0500720c */ /* 0x080fe20003fc6270 */
[----:B------:R-:W-:Y:S02]  /*8690*/  VIADD R5, R57, 0xc0 ;  /* 0x000000c039057836 */ /* 0x000fe40000000000 */
[----:B------:R-:W5:Y:S03]  /*86a0*/  @!P2 LDG.E R41, desc[UR6][R2.64] ;  /* 0x000000060229a981 */ /* 0x000f66000c1e1900 */
[-C--:B------:R-:W-:Y:S01]  /*86b0*/  ISETP.GE.AND P2, PT, R5, R60.reuse, PT ;  /* 0x0000003c0500720c */ /* 0x080fe20003f46270 */
[----:B------:R-:W-:Y:S01]  /*86c0*/  VIADD R5, R57, 0xe0 ;  /* 0x000000e039057836 */ /* 0x000fe20000000000 */
[----:B------:R-:W5:Y:S04]  /*86d0*/  @!P1 LDG.E R44, desc[UR6][R2.64+0x80] ;  /* 0x00008006022c9981 */ /* 0x000f68000c1e1900 */
[----:B------:R-:W-:Y:S01]  /*86e0*/  ISETP.GE.AND P1, PT, R5, R60, PT ;  /* 0x0000003c0500720c */ /* 0x000fe20003f26270 */
[----:B------:R-:W-:Y:S01]  /*86f0*/  VIADD R59, R57, 0x100 ;  /* 0x00000100393b7836 */ /* 0x000fe20000000000 */
[----:B------:R-:W5:Y:S04]  /*8700*/  @!P5 LDG.E R43, desc[UR6][R2.64+0x100] ;  /* 0x00010006022bd981 */ /* 0x000f68000c1e1900 */
[----:B------:R-:W5:Y:S04]  /*8710*/  @!P4 LDG.E R46, desc[UR6][R2.64+0x180] ;  /* 0x00018006022ec981 */ /* 0x000f68000c1e1900 */
[----:B------:R-:W5:Y:S03]  /*8720*/  @!P2 LDG.E R47, desc[UR6][R2.64+0x300] ;  /* 0x00030006022fa981 */ /* 0x000f66000c1e1900 */
[C---:B------:R-:W-:Y:S01]  /*8730*/  @!P1 IADD3 R5, P2, PT, R54.reuse, R57, RZ ;  /* 0x0000003936059210 */ /* 0x040fe20007f5e0ff */
[----:B------:R-:W5:Y:S03]  /*8740*/  @!P3 LDG.E R45, desc[UR6][R2.64+0x200] ;  /* 0x00020006022db981 */ /* 0x000f66000c1e1900 */
[----:B------:R-:W-:Y:S01]  /*8750*/  @!P1 LEA.HI.X.SX32 R62, R54, RZ, 0x1, P2 ;  /* 0x000000ff363e9211 */ /* 0x000fe200010f0eff */
[----:B------:R0:W5:Y:S01]  /*8760*/  @!P6 LDG.E R48, desc[UR6][R2.64+0x280] ;  /* 0x000280060230e981 */ /* 0x000162000c1e1900 */
[----:B------:R-:W-:-:S04]  /*8770*/  @!P1 LEA R4, P2, R5, UR4, 0x2 ;  /* 0x0000000405049c11 */ /* 0x000fc8000f8410ff */
[----:B------:R-:W-:-:S05]  /*8780*/  @!P1 LEA.HI.X R5, R5, UR5, R62, 0x2, P2 ;  /* 0x0000000505059c11 */ /* 0x000fca00090f143e */
[----:B------:R1:W5:Y:S01]  /*8790*/  @!P1 LDG.E R50, desc[UR6][R4.64+0x380] ;  /* 0x0003800604329981 */ /* 0x000362000c1e1900 */
[----:B------:R-:W-:-:S13]  /*87a0*/  ISETP.GE.AND P1, PT, R59, R60, PT ;  /* 0x0000003c3b00720c */ /* 0x000fda0003f26270 */
[----:B------:R-:W-:-:S04]  /*87b0*/  @!P1 IADD3 R59, P2, PT, R54, R57, RZ ;  /* 0x00000039363b9210 */ /* 0x000fc80007f5e0ff */
[----:B------:R-:W-:Y:S02]  /*87c0*/  @!P1 LEA.HI.X.SX32 R62, R54, RZ, 0x1, P2 ;  /* 0x000000ff363e9211 */ /* 0x000fe400010f0eff */
[----:B0-----:R-:W-:-:S04]  /*87d0*/  @!P1 LEA R2, P2, R59, UR4, 0x2 ;  /* 0x000000043b029c11 */ /* 0x001fc8000f8410ff */
[----:B------:R-:W-:Y:S01]  /*87e0*/  @!P1 LEA.HI.X R3, R59, UR5, R62, 0x2, P2 ;  /* 0x000000053b039c11 */ /* 0x000fe200090f143e */
[----:B------:R-:W-:-:S04]  /*87f0*/  VIADD R59, R57, 0x120 ;  /* 0x00000120393b7836 */ /* 0x000fc80000000000 */
[----:B------:R0:W5:Y:S01]  /*8800*/  @!P1 LDG.E R49, desc[UR6][R2.64+0x400] ;  /* 0x0004000602319981 */ /* 0x000162000c1e1900 */
[----:B------:R-:W-:-:S13]  /*8810*/  ISETP.GE.AND P1, PT, R59, R60, PT ;  /* 0x0000003c3b00720c */ /* 0x000fda0003f26270 */
[----:B------:R-:W-:-:S04]  /*8820*/  @!P1 IADD3 R59, P2, PT, R54, R57, RZ ;  /* 0x00000039363b9210 */ /* 0x000fc80007f5e0ff */
[----:B------:R-:W-:Y:S02]  /*8830*/  @!P1 LEA.HI.X.SX32 R62, R54, RZ, 0x1, P2 ;  /* 0x000000ff363e9211 */ /* 0x000fe400010f0eff */
[----:B-1----:R-:W-:-:S04]  /*8840*/  @!P1 LEA R4, P2, R59, UR4, 0x2 ;  /* 0x000000043b049c11 */ /* 0x002fc8000f8410ff */
[----:B------:R-:W-:Y:S01]  /*8850*/  @!P1 LEA.HI.X R5, R59, UR5, R62, 0x2, P2 ;  /* 0x000000053b059c11 */ /* 0x000fe200090f143e */
[----:B------:R-:W-:-:S04]  /*8860*/  VIADD R59, R57, 0x140 ;  /* 0x00000140393b7836 */ /* 0x000fc80000000000 */
        /* <DEDUP_REMOVED lines=9> */
[----:B------:R-:W-:-:S05]  /*8900*/  @!P1 IMAD R62, R42, 0x1980, RZ ;  /* 0x000019802a3e9824 */ /* 0x000fca00078e02ff */
[----:B-1----:R-:W-:-:S04]  /*8910*/  @!P1 IADD3 R5, P2, PT, R62, R57, RZ ;  /* 0x000000393e059210 */ /* 0x002fc80007f5e0ff */
[----:B------:R-:W-:Y:S02]  /*8920*/  @!P1 LEA.HI.X.SX32 R62, R62, RZ, 0x1, P2 ;  /* 0x000000ff3e3e9211 */ /* 0x000fe400010f0eff */
[----:B------:R-:W-:Y:S01]  /*8930*/  @!P1 LEA R4, P2, R5, UR4, 0x2 ;  /* 0x0000000405049c11 */ /* 0x000fe2000f8410ff */
[----:B------:R-:W-:-:S03]  /*8940*/  VIADD R59, R57, 0x180 ;  /* 0x00000180393b7836 */ /* 0x000fc60000000000 */
[----:B------:R-:W-:-:S05]  /*8950*/  @!P1 LEA.HI.X R5, R5, UR5, R62, 0x2, P2 ;  /* 0x0000000505059c11 */ /* 0x000fca00090f143e */
[----:B------:R1:W5:Y:S01]  /*8960*/  @!P1 LDG.E R56, desc[UR6][R4.64+0x580] ;  /* 0x0005800604389981 */ /* 0x000362000c1e1900 */
[----:B------:R-:W-:-:S13]  /*8970*/  ISETP.GE.AND P1, PT, R59, R60, PT ;  /* 0x0000003c3b00720c */ /* 0x000fda0003f26270 */
[----:B0-----:R-:W-:-:S05]  /*8980*/  @!P1 IMAD R2, R42, 0x1980, RZ ;  /* 0x000019802a029824 */ /* 0x001fca00078e02ff */
[----:B------:R-:W-:-:S04]  /*8990*/  @!P1 IADD3 R3, P2, PT, R2, R57, RZ ;  /* 0x0000003902039210 */ /* 0x000fc80007f5e0ff */
[----:B------:R-:W-:Y:S02]  /*89a0*/  @!P1 LEA.HI.X.SX32 R62, R2, RZ, 0x1, P2 ;  /* 0x000000ff023e9211 */ /* 0x000fe400010f0eff */
[----:B------:R-:W-:Y:S01]  /*89b0*/  @!P1 LEA R2, P2, R3, UR4, 0x2 ;  /* 0x0000000403029c11 */ /* 0x000fe2000f8410ff */
[----:B------:R-:W-:-:S03]  /*89c0*/  VIADD R59, R57, 0x1a0 ;  /* 0x000001a0393b7836 */ /* 0x000fc60000000000 */
[----:B------:R-:W-:-:S05]  /*89d0*/  @!P1 LEA.HI.X R3, R3, UR5, R62, 0x2, P2 ;  /* 0x0000000503039c11 */ /* 0x000fca00090f143e */
[----:B------:R0:W5:Y:S01]  /*89e0*/  @!P1 LDG.E R53, desc[UR6][R2.64+0x600] ;  /* 0x0006000602359981 */ /* 0x000162000c1e1900 */
[----:B------:R-:W-:-:S13]  /*89f0*/  ISETP.GE.AND P1, PT, R59, R60, PT ;  /* 0x0000003c3b00720c */ /* 0x000fda0003f26270 */
[----:B-1----:R-:W-:-:S05]  /*8a00*/  @!P1 IMAD R4, R42, 0x1980, RZ ;  /* 0x000019802a049824 */ /* 0x002fca00078e02ff */
[----:B------:R-:W-:-:S04]  /*8a10*/  @!P1 IADD3 R5, P2, PT, R4, R57, RZ ;  /* 0x0000003904059210 */ /* 0x000fc80007f5e0ff */
[----:B------:R-:W-:Y:S02]  /*8a20*/  @!P1 LEA.HI.X.SX32 R62, R4, RZ, 0x1, P2 ;  /* 0x000000ff043e9211 */ /* 0x000fe400010f0eff */
[----:B------:R-:W-:Y:S01]  /*8a30*/  @!P1 LEA R4, P2, R5, UR4, 0x2 ;  /* 0x0000000405049c11 */ /* 0x000fe2000f8410ff */
[----:B------:R-:W-:-:S03]  /*8a40*/  VIADD R59, R57, 0x1c0 ;  /* 0x000001c0393b7836 */ /* 0x000fc60000000000 */
[----:B------:R-:W-:-:S05]  /*8a50*/  @!P1 LEA.HI.X R5, R5, UR5, R62, 0x2, P2 ;  /* 0x0000000505059c11 */ /* 0x000fca00090f143e */
[----:B------:R1:W5:Y:S01]  /*8a60*/  @!P1 LDG.E R54, desc[UR6][R4.64+0x680] ;  /* 0x0006800604369981 */ /* 0x000362000c1e1900 */
[----:B------:R-:W-:Y:S01]  /*8a70*/  ISETP.GE.AND P1, PT, R59, R60, PT ;  /* 0x0000003c3b00720c */ /* 0x000fe20003f26270 */
[----:B------:R-:W-:-:S05]  /*8a80*/  VIADD R59, R57, 0x200 ;  /* 0x00000200393b7836 */ /* 0x000fca0000000000 */
[----:B------:R-:W-:-:S07]  /*8a90*/  ISETP.GE.AND P3, PT, R59, R60, PT ;  /* 0x0000003c3b00720c */ /* 0x000fce0003f66270 */
[----:B0-----:R-:W-:-:S05]  /*8aa0*/  @!P1 IMAD R2, R42, 0x1980, RZ ;  /* 0x000019802a029824 */ /* 0x001fca00078e02ff */
[C---:B------:R-:W-:Y:S01]  /*8ab0*/  @!P1 IADD3 R3, P2, PT, R2.reuse, R57, RZ ;  /* 0x0000003902039210 */ /* 0x040fe20007f5e0ff */
[----:B------:R-:W0:Y:S03]  /*8ac0*/  @!P3 S2R R59, SR_TID.X ;  /* 0x00000000003bb919 */ /* 0x000e260000002100 */
[----:B------:R-:W-:Y:S02]  /*8ad0*/  @!P1 LEA.HI.X.SX32 R62, R2, RZ, 0x1, P2 ;  /* 0x000000ff023e9211 */ /* 0x000fe400010f0eff */
[----:B------:R-:W-:Y:S01]  /*8ae0*/  @!P1 LEA R2, P2, R3, UR4, 0x2 ;  /* 0x0000000403029c11 */ /* 0x000fe2000f8410ff */
[----:B-1----:R-:W-:-:S03]  /*8af0*/  VIADD R5, R57, 0x1e0 ;  /* 0x000001e039057836 */ /* 0x002fc60000000000 */
[----:B------:R-:W-:-:S05]  /*8b00*/  @!P1 LEA.HI.X R3, R3, UR5, R62, 0x2, P2 ;  /* 0x0000000503039c11 */ /* 0x000fca00090f143e */
[----:B------:R0:W5:Y:S01]  /*8b10*/  @!P1 LDG.E R51, desc[UR6][R2.64+0x700] ;  /* 0x0007000602339981 */ /* 0x000162000c1e1900 */
[----:B------:R-:W-:-:S13]  /*8b20*/  ISETP.GE.AND P1, PT, R5, R60, PT ;  /* 0x0000003c0500720c */ /* 0x000fda0003f26270 */
[----:B------:R-:W-:-:S05]  /*8b30*/  @!P1 IMAD R4, R42, 0x1980, RZ ;  /* 0x000019802a049824 */ /* 0x000fca00078e02ff */
[C---:B------:R-:W-:Y:S02]  /*8b40*/  @!P1 IADD3 R5, P2, PT, R4.reuse, R57, RZ ;  /* 0x0000003904059210 */ /* 0x040fe40007f5e0ff */
[----:B0-----:R-:W-:Y:S02]  /*8b50*/  @!P3 LOP3.LUT R2, R59, 0x3e0, RZ, 0xc0, !PT ;  /* 0x000003e03b02b812 */ /* 0x001fe400078ec0ff */
[----:B------:R-:W-:Y:S02]  /*8b60*/  @!P1 LEA.HI.X.SX32 R60, R4, RZ, 0x1, P2 ;  /* 0x000000ff043c9211 */ /* 0x000fe400010f0eff */
[----:B------:R-:W-:Y:S02]  /*8b70*/  @!P1 LEA R4, P2, R5, UR4, 0x2 ;  /* 0x0000000405049c11 */ /* 0x000fe4000f8410ff */
[----:B------:R-:W-:Y:S01]  /*8b80*/  @!P3 LOP3.LUT R59, R59, 0x1f, RZ, 0xc0, !PT ;  /* 0x0000001f3b3bb812 */ /* 0x000fe200078ec0ff */
[----:B------:R-:W-:Y:S01]  /*8b90*/  @!P3 IMAD R3, R42, 0x1980, RZ ;  /* 0x000019802a03b824 */ /* 0x000fe200078e02ff */
[----:B------:R-:W-:-:S03]  /*8ba0*/  @!P1 LEA.HI.X R5, R5, UR5, R60, 0x2, P2 ;  /* 0x0000000505059c11 */ /* 0x000fc600090f143c */
[----:B------:R-:W-:Y:S02]  /*8bb0*/  @!P3 IMAD R2, R2, 0x11, R59 ;  /* 0x000000110202b824 */ /* 0x000fe400078e023b */
[----:B------:R1:W5:Y:S03]  /*8bc0*/  @!P1 LDG.E R58, desc[UR6][R4.64+0x780] ;  /* 0x00078006043a9981 */ /* 0x000366000c1e1900 */
[----:B------:R-:W-:-:S04]  /*8bd0*/  @!P3 IADD3 R59, P1, PT, R3, R2, RZ ;  /* 0x00000002033bb210 */ /* 0x000fc80007f3e0ff */
[----:B------:R-:W-:Y:S02]  /*8be0*/  @!P3 LEA.HI.X.SX32 R60, R3, RZ, 0x1, P1 ;  /* 0x000000ff033cb211 */ /* 0x000fe400008f0eff */
[----:B------:R-:W-:-:S04]  /*8bf0*/  @!P3 LEA R2, P1, R59, UR4, 0x2 ;  /* 0x000000043b02bc11 */ /* 0x000fc8000f8210ff */
[----:B------:R-:W-:-:S05]  /*8c00*/  @!P3 LEA.HI.X R3, R59, UR5, R60, 0x2, P1 ;  /* 0x000000053b03bc11 */ /* 0x000fca00088f143c */
[----:B------:R1:W5:Y:S04]  /*8c10*/  @!P3 LDG.E R57, desc[UR6][R2.64+0x800] ;  /* 0x000800060239b981 */ /* 0x000368000c1e1900 */
.L_x_113:
[----:B------:R-:W-:Y:S08]  /*8c20*/  BAR.SYNC.DEFER_BLOCKING 0x0 ;  /* 0x0000000000007b1d */ /* 0x000ff00000010000 */
[----:B------:R-:W2:Y:S01]  /*8c30*/  S2UR UR5, SR_CgaCtaId ;  /* 0x00000000000579c3 */ /* 0x000ea20000008800 */
[----:B------:R-:W-:Y:S01]  /*8c40*/  UMOV UR4, 0x400 ;  /* 0x0000040000047882 */ /* 0x000fe20000000000 */
[----:B01----:R-:W0:Y:S01]  /*8c50*/  S2R R2, SR_TID.X ;  /* 0x0000000000027919 */ /* 0x003e220000002100 */
[----:B-----5:R1:W-:Y:S04]  /*8c60*/  STS [R40+-0x4], R41 ;  /* 0xfffffc2928007388 */ /* 0x0203e80000000800 */
[----:B------:R1:W-:Y:S01]  /*8c70*/  STS [R39+-0x4], R44 ;  /* 0xfffffc2c27007388 */ /* 0x0003e20000000800 */
[----:B--2---:R-:W-:-:S03]  /*8c80*/  ULEA UR4, UR5, UR4, 0x18 ;  /* 0x0000000405047291 */ /* 0x004fc6000f8ec0ff */
[----:B------:R1:W-:Y:S04]  /*8c90*/  STS [R38+-0x4], R43 ;  /* 0xfffffc2b26007388 */ /* 0x0003e80000000800 */
        /* <DEDUP_REMOVED lines=13> */
[----:B------:R1:W-:Y:S01]  /*8d70*/  STS [R24+-0x4], R57 ;  /* 0xfffffc3918007388 */ /* 0x0003e20000000800 */
[----:B------:R-:W-:Y:S06]  /*8d80*/  BAR.SYNC.DEFER_BLOCKING 0x0 ;  /* 0x0000000000007b1d */ /* 0x000fec0000010000 */
[----:B0-----:R-:W-:Y:S05]  /*8d90*/  @P0 BRA `(.L_x_114) ;  /* 0x00000008006c0947 */ /* 0x001fea0003800000 */
[----:B------:R-:W-:Y:S01]  /*8da0*/  LEA R21, R21, UR4, 0x3 ;  /* 0x0000000415157c11 */ /* 0x000fe2000f8e18ff */
[----:B------:R-:W-:Y:S01]  /*8db0*/  LDS R3, [R22] ;  /* 0x0000000016037984 */ /* 0x000fe20000000800 */
[----:B------:R-:W0:Y:S01]  /*8dc0*/  LDCU.64 UR8, c[0x0][0x3b0] ;  /* 0x00007600ff0877ac */ /* 0x000e220008000a00 */
[----:B-1----:R-:W-:Y:S02]  /*8dd0*/  LEA R26, R20, UR4, 0x3 ;  /* 0x00000004141a7c11 */ /* 0x002fe4000f8e18ff */
[----:B------:R-:W1:Y:S01]  /*8de0*/  LDS.64 R4, [R21+0x6600] ;  /* 0x0066000015047984 */ /* 0x000e620000000a00 */
[----:B------:R-:W-:Y:S02]  /*8df0*/  LEA R19, R19, UR4, 0x3 ;  /* 0x0000000413137c11 */ /* 0x000fe4000f8e18ff */
[----:B------:R-:W-:Y:S02]  /*8e00*/  LEA R17, R17, UR4, 0x3 ;  /* 0x0000000411117c11 */ /* 0x000fe4000f8e18ff */
[----:B------:R-:W-:-:S02]  /*8e10*/  LEA R15, R15, UR4, 0x3 ;  /* 0x000000040f0f7c11 */ /* 0x000fc4000f8e18ff */
[----:B------:R-:W-:Y:S02]  /*8e20*/  LEA R13, R13, UR4, 0x3 ;  /* 0x000000040d0d7c11 */ /* 0x000fe4000f8e18ff */
[----:B------:R-:W-:Y:S02]  /*8e30*/  LEA R11, R11, UR4, 0x3 ;  /* 0x000000040b0b7c11 */ /* 0x000fe4000f8e18ff */
[----:B------:R-:W-:Y:S02]  /*8e40*/  LEA R9, R9, UR4, 0x3 ;  /* 0x0000000409097c11 */ /* 0x000fe4000f8e18ff */
[----:B------:R-:W-:Y:S02]  /*8e50*/  LEA R7, R7, UR4, 0x3 ;  /* 0x0000000407077c11 */ /* 0x000fe4000f8e18ff */
[----:B-1----:R-:W-:-:S05]  /*8e60*/  IADD3 R4, P0, PT, R4, R2, RZ ;  /* 0x0000000204047210 */ /* 0x002fca0007f1e0ff */
[----:B------:R-:W-:Y:S01]  /*8e70*/  IMAD.X R5, RZ, RZ, R5, P0 ;  /* 0x000000ffff057224 */ /* 0x000fe200000e0605 */
[----:B0-----:R-:W-:-:S04]  /*8e80*/  LEA R24, P0, R4, UR8, 0x2 ;  /* 0x0000000804187c11 */ /* 0x001fc8000f8010ff */
[----:B------:R-:W-:-:S05]  /*8e90*/  LEA.HI.X R25, R4, UR9, R5, 0x2, P0 ;  /* 0x0000000904197c11 */ /* 0x000fca00080f1405 */
[----:B------:R-:W-:Y:S01]  /*8ea0*/  STG.E desc[UR6][R24.64], R3 ;  /* 0x0000000318007986 */ /* 0x000fe2000c101906 */
[----:B------:R-:W-:-:S03]  /*8eb0*/  NOP ;  /* 0x0000000000007918 */ /* 0x000fc60000000000 */
[----:B------:R0:W1:Y:S04]  /*8ec0*/  LDS.64 R4, [R26+0x6600] ;  /* 0x006600001a047984 */ /* 0x0000680000000a00 */
[----:B------:R-:W2:Y:S01]  /*8ed0*/  LDS R23, [R22+0x600] ;  /* 0x0006000016177984 */ /* 0x000ea20000000800 */
[----:B0-----:R-:W-:Y:S02]  /*8ee0*/  LEA R26, R18, UR4, 0x3 ;  /* 0x00000004121a7c11 */ /* 0x001fe4000f8e18ff */
[----:B-1----:R-:W-:-:S05]  /*8ef0*/  IADD3 R4, P0, PT, R4, R2, RZ ;  /* 0x0000000204047210 */ /* 0x002fca0007f1e0ff */
[----:B------:R-:W-:Y:S01]  /*8f00*/  IMAD.X R5, RZ, RZ, R5, P0 ;  /* 0x000000ffff057224 */ /* 0x000fe200000e0605 */
[----:B------:R-:W-:-:S04]  /*8f10*/  LEA R20, P0, R4, UR8, 0x2 ;  /* 0x0000000804147c11 */ /* 0x000fc8000f8010ff */
[----:B------:R-:W-:-:S05]  /*8f20*/  LEA.HI.X R21, R4, UR9, R5, 0x2, P0 ;  /* 0x0000000904157c11 */ /* 0x000fca00080f1405 */
[----:B--2---:R-:W-:Y:S01]  /*8f30*/  STG.E desc[UR6][R20.64+0x600], R23 ;  /* 0x0006001714007986 */ /* 0x004fe2000c101906 */
[----:B------:R-:W-:-:S03]  /*8f40*/  NOP ;  /* 0x0000000000007918 */ /* 0x000fc60000000000 */
[----:B------:R-:W0:Y:S04]  /*8f50*/  LDS.64 R4, [R19+0x6600] ;  /* 0x0066000013047984 */ /* 0x000e280000000a00 */
[----:B------:R-:W1:Y:S01]  /*8f60*/  LDS R3, [R22+0xc00] ;  /* 0x000c000016037984 */ /* 0x000e620000000800 */
[----:B0-----:R-:W-:-:S05]  /*8f70*/  IADD3 R4, P0, PT, R4, R2, RZ ;  /* 0x0000000204047210 */ /* 0x001fca0007f1e0ff */
[----:B------:R-:W-:Y:S01]  /*8f80*/  IMAD.X R5, RZ, RZ, R5, P0 ;  /* 0x000000ffff057224 */ /* 0x000fe200000e0605 */
[----:B------:R-:W-:-:S04]  /*8f90*/  LEA R24, P0, R4, UR8, 0x2 ;  /* 0x0000000804187c11 */ /* 0x000fc8000f8010ff */
[----:B------:R-:W-:-:S05]  /*8fa0*/  LEA.HI.X R25, R4, UR9, R5, 0x2, P0 ;  /* 0x0000000904197c11 */ /* 0x000fca00080f1405 */
[----:B-1----:R0:W-:Y:S01]  /*8fb0*/  STG.E desc[UR6][R24.64+0xc00], R3 ;  /* 0x000c000318007986 */ /* 0x0021e2000c101906 */
[----:B------:R-:W-:-:S03]  /*8fc0*/  NOP ;  /* 0x0000000000007918 */ /* 0x000fc60000000000 */
[----:B------:R-:W1:Y:S04]  /*8fd0*/  LDS.64 R4, [R26+0x6600] ;  /* 0x006600001a047984 */ /* 0x000e680000000a00 */
        /* <DEDUP_REMOVED lines=99> */
[----:B-1----:R-:W-:Y:S01]  /*9610*/  STG.E desc[UR6][R10.64+0x5400], R3 ;  /* 0x005400030a007986 */ /* 0x002fe2000c101906 */
[----:B------:R-:W-:-:S03]  /*9620*/  NOP ;  /* 0x0000000000007918 */ /* 0x000fc60000000000 */
[----:B------:R-:W0:Y:S04]  /*9630*/  LDS.64 R4, [R12+0x6600] ;  /* 0x006600000c047984 */ /* 0x000e280000000a00 */
[----:B------:R-:W1:Y:S01]  /*9640*/  LDS R9, [R22+0x5a00] ;  /* 0x005a000016097984 */ /* 0x000e620000000800 */
[----:B0-----:R-:W-:-:S05]  /*9650*/  IADD3 R4, P0, PT, R4, R2, RZ ;  /* 0x0000000204047210 */ /* 0x001fca0007f1e0ff */
[----:B------:R-:W-:Y:S01]  /*9660*/  IMAD.X R5, RZ, RZ, R5, P0 ;  /* 0x000000ffff057224 */ /* 0x000fe200000e0605 */
[----:B------:R-:W-:-:S04]  /*9670*/  LEA R6, P0, R4, UR8, 0x2 ;  /* 0x0000000804067c11 */ /* 0x000fc8000f8010ff */
[----:B------:R-:W-:Y:S02]  /*9680*/  LEA.HI.X R7, R4, UR9, R5, 0x2, P0 ;  /* 0x0000000904077c11 */ /* 0x000fe400080f1405 */
[----:B------:R-:W-:-:S03]  /*9690*/  LEA R4, R0, UR4, 0x3 ;  /* 0x0000000400047c11 */ /* 0x000fc6000f8e18ff */
[----:B-1----:R-:W-:Y:S01]  /*96a0*/  STG.E desc[UR6][R6.64+0x5a00], R9 ;  /* 0x005a000906007986 */ /* 0x002fe2000c101906 */
        /* <DEDUP_REMOVED lines=8> */
[----:B------:R-:W-:Y:S01]  /*9730*/  NOP ;  /* 0x0000000000007918 */ /* 0x000fe20000000000 */
[----:B------:R-:W-:Y:S05]  /*9740*/  EXIT ;  /* 0x000000000000794d */ /* 0x000fea0003800000 */
.L_x_114:
[----:B------:R-:W-:Y:S01]  /*9750*/  LEA R21, R21, UR4, 0x3 ;  /* 0x0000000415157c11 */ /* 0x000fe2000f8e18ff */
[----:B------:R-:W-:Y:S01]  /*9760*/  IMAD R23, R42, -0x1980, R23 ;  /* 0xffffe6802a177824 */ /* 0x000fe200078e0217 */
[----:B-1----:R-:W-:Y:S01]  /*9770*/  LEA R26, R20, UR4, 0x3 ;  /* 0x00000004141a7c11 */ /* 0x002fe2000f8e18ff */
[C---:B------:R-:W-:Y:S01]  /*9780*/  VIADD R20, R2.reuse, 0x180 ;  /* 0x0000018002147836 */ /* 0x040fe20000000000 */
[----:B------:R-:W-:Y:S01]  /*9790*/  LEA R19, R19, UR4, 0x3 ;  /* 0x0000000413137c11 */ /* 0x000fe2000f8e18ff */
[----:B------:R-:W0:Y:S01]  /*97a0*/  LDS.64 R4, [R21+0x6600] ;  /* 0x0066000015047984 */ /* 0x000e220000000a00 */
[----:B------:R-:W-:Y:S02]  /*97b0*/  ISETP.GE.AND P1, PT, R2, R23, PT ;  /* 0x000000170200720c */ /* 0x000fe40003f26270 */
[----:B------:R-:W-:Y:S02]  /*97c0*/  LEA R17, R17, UR4, 0x3 ;  /* 0x0000000411117c11 */ /* 0x000fe4000f8e18ff */
[----:B------:R-:W-:-:S02]  /*97d0*/  LEA R15, R15, UR4, 0x3 ;  /* 0x000000040f0f7c11 */ /* 0x000fc4000f8e18ff */
[----:B------:R-:W-:Y:S02]  /*97e0*/  LEA R13, R13, UR4, 0x3 ;  /* 0x000000040d0d7c11 */ /* 0x000fe4000f8e18ff */
[----:B------:R-:W-:Y:S02]  /*97f0*/  LEA R11, R11, UR4, 0x3 ;  /* 0x000000040b0b7c11 */ /* 0x000fe4000f8e18ff */
[----:B------:R-:W-:Y:S02]  /*9800*/  LEA R9, R9, UR4, 0x3 ;  /* 0x0000000409097c11 */ /* 0x000fe4000f8e18ff */
[----:B------:R-:W-:Y:S01]  /*9810*/  LEA R7, R7, UR4, 0x3 ;  /* 0x0000000407077c11 */ /* 0x000fe2000f8e18ff */
[----:B------:R-:W1:Y:S01]  /*9820*/  @!P1 LDS R3, [R22] ;  /* 0x0000000016039984 */ /* 0x000e620000000800 */
[----:B------:R-:W2:Y:S01]  /*9830*/  @!P1 LDC.64 R24, c[0x0][0x3b0] ;  /* 0x0000ec00ff189b82 */ /* 0x000ea20000000a00 */
[----:B0-----:R-:W-:-:S05]  /*9840*/  @!P1 IADD3 R4, P0, PT, R4, R2, RZ ;  /* 0x0000000204049210 */ /* 0x001fca0007f1e0ff */
[----:B------:R-:W-:Y:S01]  /*9850*/  @!P1 IMAD.X R5, RZ, RZ, R5, P0 ;  /* 0x000000ffff059224 */ /* 0x000fe200000e0605 */
[----:B--2---:R-:W-:-:S04]  /*9860*/  @!P1 LEA R24, P0, R4, R24, 0x2 ;  /* 0x0000001804189211 */ /* 0x004fc800078010ff */
[----:B------:R-:W-:-:S05]  /*9870*/  @!P1 LEA.HI.X R25, R4, R25, R5, 0x2, P0 ;  /* 0x0000001904199211 */ /* 0x000fca00000f1405 */
[----:B-1----:R0:W-:Y:S01]  /*9880*/  @!P1 STG.E desc[UR6][R24.64], R3 ;  /* 0x0000000318009986 */ /* 0x0021e2000c101906 */
[----:B------:R-:W-:-:S03]  /*9890*/  NOP ;  /* 0x0000000000007918 */ /* 0x000fc60000000000 */
[----:B------:R1:W2:Y:S01]  /*98a0*/  LDS.64 R4, [R26+0x6600] ;  /* 0x006600001a047984 */ /* 0x0002a20000000a00 */
[----:B------:R-:W-:Y:S01]  /*98b0*/  ISETP.GE.AND P1, PT, R20, R23, PT ;  /* 0x000000171400720c */ /* 0x000fe20003f26270 */
[----:B0-----:R-:W-:Y:S01]  /*98c0*/  VIADD R24, R2, 0x300 ;  /* 0x0000030002187836 */ /* 0x001fe20000000000 */
[----:B-1----:R-:W-:Y:S01]  /*98d0*/  LEA R26, R18, UR4, 0x3 ;  /* 0x00000004121a7c11 */ /* 0x002fe2000f8e18ff */
[----:B------:R-:W-:-:S10]  /*98e0*/  VIADD R18, R2, 0x480 ;  /* 0x0000048002127836 */ /* 0x000fd40000000000 */
[----:B------:R-:W0:Y:S01]  /*98f0*/  @!P1 LDS R27, [R22+0x600] ;  /* 0x00060000161b9984 */ /* 0x000e220000000800 */
[----:B------:R-:W1:Y:S01]  /*9900*/  @!P1 LDC.64 R20, c[0x0][0x3b0] ;  /* 0x0000ec00ff149b82 */ /* 0x000e620000000a00 */
[----:B--2---:R-:W-:-:S05]  /*9910*/  @!P1 IADD3 R4, P0, PT, R4, R2, RZ ;  /* 0x0000000204049210 */ /* 0x004fca0007f1e0ff */
[----:B------:R-:W-:Y:S01]  /*9920*/  @!P1 IMAD.X R5, RZ, RZ, R5, P0 ;  /* 0x000000ffff059224 */ /* 0x000fe200000e0605 */
[----:B-1----:R-:W-:-:S04]  /*9930*/  @!P1 LEA R20, P0, R4, R20, 0x2 ;  /* 0x0000001404149211 */ /* 0x002fc800078010ff */
[----:B------:R-:W-:-:S05]  /*9940*/  @!P1 LEA.HI.X R21, R4, R21, R5, 0x2, P0 ;  /* 0x0000001504159211 */ /* 0x000fca00000f1405 */
[----:B0-----:R0:W-:Y:S01]  /*9950*/  @!P1 STG.E desc[UR6][R20.64+0x600], R27 ;  /* 0x0006001b14009986 */ /* 0x0011e2000c101906 */
[----:B------:R-:W-:-:S03]  /*9960*/  NOP ;  /* 0x0000000000007918 */ /* 0x000fc60000000000 */
[----:B------:R-:W1:Y:S01]  /*9970*/  LDS.64 R4, [R19+0x6600] ;  /* 0x0066000013047984 */ /* 0x000e620000000a00 */
[----:B------:R-:W-:Y:S01]  /*9980*/  ISETP.GE.AND P1, PT, R24, R23, PT ;  /* 0x000000171800720c */ /* 0x000fe20003f26270 */
[----:B0-----:R-:W-:-:S12]  /*9990*/  VIADD R20, R2, 0x600 ;  /* 0x0000060002147836 */ /* 0x001fd80000000000 */
[----:B------:R-:W0:Y:S01]  /*99a0*/  @!P1 LDS R3, [R22+0xc00] ;  /* 0x000c000016039984 */ /* 0x000e220000000800 */
[----:B------:R-:W2:Y:S01]  /*99b0*/  @!P1 LDC.64 R24, c[0x0][0x3b0] ;  /* 0x0000ec00ff189b82 */ /* 0x000ea20000000a00 */
[----:B-1----:R-:W-:-:S05]  /*99c0*/  @!P1 IADD3 R4, P0, PT, R4, R2, RZ ;  /* 0x0000000204049210 */ /* 0x002fca0007f1e0ff */
[----:B------:R-:W-:Y:S01]  /*99d0*/  @!P1 IMAD.X R5, RZ, RZ, R5, P0 ;  /* 0x000000ffff059224 */ /* 0x000fe200000e0605 */
[----:B--2---:R-:W-:-:S04]  /*99e0*/  @!P1 LEA R24, P0, R4, R24, 0x2 ;  /* 0x0000001804189211 */ /* 0x004fc800078010ff */
[----:B------:R-:W-:-:S05]  /*99f0*/  @!P1 LEA.HI.X R25, R4, R25, R5, 0x2, P0 ;  /* 0x0000001904199211 */ /* 0x000fca00000f1405 */
[----:B0-----:R0:W-:Y:S01]  /*9a00*/  @!P1 STG.E desc[UR6][R24.64+0xc00], R3 ;  /* 0x000c000318009986 */ /* 0x0011e2000c101906 */
[----:B------:R-:W-:-:S03]  /*9a10*/  NOP ;  /* 0x0000000000007918 */ /* 0x000fc60000000000 */
[----:B------:R-:W1:Y:S01]  /*9a20*/  LDS.64 R4, [R26+0x6600] ;  /* 0x006600001a047984 */ /* 0x000e620000000a00 */
[----:B------:R-:W-:Y:S02]  /*9a30*/  ISETP.GE.AND P1, PT, R18, R23, PT ;  /* 0x000000171200720c */ /* 0x000fe40003f26270 */
[----:B0-----:R-:W-:Y:S01]  /*9a40*/  LEA R24, R16, UR4, 0x3 ;  /* 0x0000000410187c11 */ /* 0x001fe2000f8e18ff */
[----:B------:R-:W-:-:S10]  /*9a50*/  VIADD R16, R2, 0x780 ;  /* 0x0000078002107836 */ /* 0x000fd40000000000 */
        /* <DEDUP_REMOVED lines=33> */
[----:B0-----:R-:W-:-:S11]  /*9c70*/  LOP3.LUT R16, R2, 0xc00, RZ, 0xfc, !PT ;  /* 0x00000c0002107812 */ /* 0x001fd600078efcff */
        /* <DEDUP_REMOVED lines=87> */
[----:B0-----:R-:W-:Y:S01]  /*a1f0*/  @!P1 STG.E desc[UR6][R8.64+0x4e00], R15 ;  /* 0x004e000f08009986 */ /* 0x001fe2000c101906 */
[----:B------:R-:W-:-:S03]  /*a200*/  NOP ;  /* 0x0000000000007918 */ /* 0x000fc60000000000 */
[----:B------:R-:W0:Y:S01]  /*a210*/  LDS.64 R4, [R7+0x6600] ;  /* 0x0066000007047984 */ /* 0x000e220000000a00 */
[----:B------:R-:W-:-:S13]  /*a220*/  ISETP.GE.AND P1, PT, R10, R23, PT ;  /* 0x000000170a00720c */ /* 0x000fda0003f26270 */
[----:B------:R-:W1:Y:S01]  /*a230*/  @!P1 LDS R3, [R22+0x5400] ;  /* 0x0054000016039984 */ /* 0x000e620000000800 */
[----:B------:R-:W2:Y:S01]  /*a240*/  @!P1 LDC.64 R10, c[0x0][0x3b0] ;  /* 0x0000ec00ff0a9b82 */ /* 0x000ea20000000a00 */
[----:B0-----:R-:W-:-:S05]  /*a250*/  @!P1 IADD3 R4, P0, PT, R4, R2, RZ ;  /* 0x0000000204049210 */ /* 0x001fca0007f1e0ff */
[----:B------:R-:W-:Y:S01]  /*a260*/  @!P1 IMAD.X R5, RZ, RZ, R5, P0 ;  /* 0x000000ffff059224 */ /* 0x000fe200000e0605 */
[----:B--2---:R-:W-:-:S04]  /*a270*/  @!P1 LEA R10, P0, R4, R10, 0x2 ;  /* 0x0000000a040a9211 */ /* 0x004fc800078010ff */
[----:B------:R-:W-:-:S05]  /*a280*/  @!P1 LEA.HI.X R11, R4, R11, R5, 0x2, P0 ;  /* 0x0000000b040b9211 */ /* 0x000fca00000f1405 */
[----:B-1----:R-:W-:Y:S01]  /*a290*/  @!P1 STG.E desc[UR6][R10.64+0x5400], R3 ;  /* 0x005400030a009986 */ /* 0x002fe2000c101906 */
        /* <DEDUP_REMOVED lines=8> */
[----:B------:R-:W-:Y:S02]  /*a320*/  @!P1 LEA.HI.X R7, R4, R7, R5, 0x2, P0 ;  /* 0x0000000704079211 */ /* 0x000fe400000f1405 */
[----:B------:R-:W-:Y:S02]  /*a330*/  LEA R5, R0, UR4, 0x3 ;  /* 0x0000000400057c11 */ /* 0x000fe4000f8e18ff */
[----:B------:R-:W-:Y:S01]  /*a340*/  LOP3.LUT R0, R2, 0x1800, RZ, 0xfc, !PT ;  /* 0x0000180002007812 */ /* 0x000fe200078efcff */
[----:B-1----:R-:W-:Y:S01]  /*a350*/  @!P1 STG.E desc[UR6][R6.64+0x5a00], R9 ;  /* 0x005a000906009986 */ /* 0x002fe2000c101906 */
[----:B------:R-:W-:-:S03]  /*a360*/  NOP ;  /* 0x0000000000007918 */ /* 0x000fc60000000000 */
[----:B------:R-:W0:Y:S01]  /*a370*/  LDS.64 R4, [R5+0x6600] ;  /* 0x0066000005047984 */ /* 0x000e220000000a00 */
[----:B------:R-:W-:-:S13]  /*a380*/  ISETP.GE.AND P1, PT, R0, R23, PT ;  /* 0x000000170000720c */ /* 0x000fda0003f26270 */
[----:B------:R-:W1:Y:S01]  /*a390*/  @!P1 LDS R11, [R22+0x6000] ;  /* 0x00600000160b9984 */ /* 0x000e620000000800 */
[----:B------:R-:W2:Y:S01]  /*a3a0*/  @!P1 LDC.64 R12, c[0x0][0x3b0] ;  /* 0x0000ec00ff0c9b82 */ /* 0x000ea20000000a00 */
[----:B0-----:R-:W-:-:S05]  /*a3b0*/  IADD3 R0, P0, PT, R4, R2, RZ ;  /* 0x0000000204007210 */ /* 0x001fca0007f1e0ff */
[----:B------:R-:W-:Y:S01]  /*a3c0*/  IMAD.X R4, RZ, RZ, R5, P0 ;  /* 0x000000ffff047224 */ /* 0x000fe200000e0605 */
[----:B--2---:R-:W-:-:S04]  /*a3d0*/  @!P1 LEA R2, P0, R0, R12, 0x2 ;  /* 0x0000000c00029211 */ /* 0x004fc800078010ff */
[----:B------:R-:W-:-:S05]  /*a3e0*/  @!P1 LEA.HI.X R3, R0, R13, R4, 0x2, P0 ;  /* 0x0000000d00039211 */ /* 0x000fca00000f1404 */
[----:B-1----:R-:W-:Y:S01]  /*a3f0*/  @!P1 STG.E desc[UR6][R2.64+0x6000], R11 ;  /* 0x0060000b02009986 */ /* 0x002fe2000c101906 */
[----:B------:R-:W-:Y:S01]  /*a400*/  NOP ;  /* 0x0000000000007918 */ /* 0x000fe20000000000 */
[----:B------:R-:W-:Y:S05]  /*a410*/  EXIT ;  /* 0x000000000000794d */ /* 0x000fea0003800000 */
.L_x_30:
[----:B------:R-:W-:Y:S02]  /*a420*/  IMAD.MOV.U32 R58, RZ, RZ, R39 ;  /* 0x000000ffff3a7224 */ /* 0x000fe400078e0027 */
[----:B------:R-:W-:Y:S02]  /*a430*/  IMAD.MOV.U32 R49, RZ, RZ, 0x1 ;  /* 0x00000001ff317424 */ /* 0x000fe400078e00ff */
[----:B------:R-:W-:Y:S02]  /*a440*/  IMAD.MOV.U32 R60, RZ, RZ, RZ ;  /* 0x000000ffff3c7224 */ /* 0x000fe400078e00ff */
[----:B------:R-:W-:-:S07]  /*a450*/  IMAD.MOV.U32 R47, RZ, RZ, -0x1 ;  /* 0xffffffffff2f7424 */ /* 0x000fce00078e00ff */
[----:B------:R-:W-:Y:S05]  /*a460*/  WARPSYNC.COLLECTIVE R47, `(.L_x_115) ;  /* 0x000000002f087348 */ /* 0x000fea0003c00000 */
[----:B------:R0:W1:Y:S02]  /*a470*/  SHFL.UP P0, R46, R58, R49, R60 ;  /* 0x040000313a2e7389 */ /* 0x000064000000003c */
[----:B01----:R-:W-:Y:S05]  /*a480*/  ENDCOLLECTIVE ;  /* 0x000000000000791b */ /* 0x003fea0003800000 */
.L_x_115:
[----:B------:R-:W-:Y:S02]  /*a490*/  IMAD.MOV.U32 R49, RZ, RZ, 0x2 ;  /* 0x00000002ff317424 */ /* 0x000fe400078e00ff */
[----:B------:R-:W-:-:S04]  /*a4a0*/  IMAD.MOV.U32 R40, RZ, RZ, R46 ;  /* 0x000000ffff287224 */ /* 0x000fc800078e002e */
[----:B------:R-:W-:-:S04]  /*a4b0*/  @P0 IMAD.IADD R40, R39, 0x1, R40 ;  /* 0x0000000127280824 */ /* 0x000fc800078e0228 */
[----:B------:R-:W-:-:S07]  /*a4c0*/  IMAD.MOV.U32 R58, RZ, RZ, R40 ;  /* 0x000000ffff3a7224 */ /* 0x000fce00078e0028 */
[----:B------:R-:W-:Y:S05]  /*a4d0*/  WARPSYNC.COLLECTIVE R47, `(.L_x_116) ;  /* 0x000000002f087348 */ /* 0x000fea0003c00000 */
[----:B------:R0:W1:Y:S02]  /*a4e0*/  SHFL.UP P0, R46, R58, R49, R60 ;  /* 0x040000313a2e7389 */ /* 0x000064000000003c */
[----:B01----:R-:W-:Y:S05]  /*a4f0*/  ENDCOLLECTIVE ;  /* 0x000000000000791b */ /* 0x003fea0003800000 */
.L_x_116:
[----:B------:R-:W-:Y:S02]  /*a500*/  IMAD.MOV.U32 R49, RZ, RZ, 0x4 ;  /* 0x00000004ff317424 */ /* 0x000fe400078e00ff */
[----:B------:R-:W-:-:S04]  /*a510*/  IMAD.MOV.U32 R43, RZ, RZ, R46 ;  /* 0x000000ffff2b7224 */ /* 0x000fc800078e002e */
[----:B------:R-:W-:-:S04]  /*a520*/  @P0 IMAD.IADD R43, R40, 0x1, R43 ;  /* 0x00000001282b0824 */ /* 0x000fc800078e022b */
[----:B------:R-:W-:-:S07]  /*a530*/  IMAD.MOV.U32 R58, RZ, RZ, R43 ;  /* 0x000000ffff3a7224 */ /* 0x000fce00078e002b */
[----:B------:R-:W-:Y:S05]  /*a540*/  WARPSYNC.COLLECTIVE R47, `(.L_x_117) ;  /* 0x000000002f087348 */ /* 0x000fea0003c00000 */
[----:B------:R0:W1:Y:S02]  /*a550*/  SHFL.UP P0, R46, R58, R49, R60 ;  /* 0x040000313a2e7389 */ /* 0x000064000000003c */
[----:B01----:R-:W-:Y:S05]  /*a560*/  ENDCOLLECTIVE ;  /* 0x000000000000791b */ /* 0x003fea0003800000 */
.L_x_117:
[----:B------:R-:W-:Y:S02]  /*a570*/  IMAD.MOV.U32 R49, RZ, RZ, 0x8 ;  /* 0x00000008ff317424 */ /* 0x000fe400078e00ff */
[----:B------:R-:W-:-:S04]  /*a580*/  IMAD.MOV.U32 R44, RZ, RZ, R46 ;  /* 0x000000ffff2c7224 */ /* 0x000fc800078e002e */
[----:B------:R-:W-:-:S04]  /*a590*/  @P0 IMAD.IADD R44, R43, 0x1, R44 ;  /* 0x000000012b2c0824 */ /* 0x000fc800078e022c */
[----:B------:R-:W-:-:S07]  /*a5a0*/  IMAD.MOV.U32 R58, RZ, RZ, R44 ;  /* 0x000000ffff3a7224 */ /* 0x000fce00078e002c */
[----:B------:R-:W-:Y:S05]  /*a5b0*/  WARPSYNC.COLLECTIVE R47, `(.L_x_118) ;  /* 0x000000002f087348 */ /* 0x000fea0003c00000 */
[----:B------:R0:W1:Y:S02]  /*a5c0*/  SHFL.UP P0, R46, R58, R49, R60 ;  /* 0x040000313a2e7389 */ /* 0x000064000000003c */
[----:B01----:R-:W-:Y:S05]  /*a5d0*/  ENDCOLLECTIVE ;  /* 0x000000000000791b */ /* 0x003fea0003800000 */
.L_x_118:
[----:B------:R-:W-:Y:S02]  /*a5e0*/  IMAD.MOV.U32 R49, RZ, RZ, 0x10 ;  /* 0x00000010ff317424 */ /* 0x000fe400078e00ff */
[----:B------:R-:W-:-:S04]  /*a5f0*/  IMAD.MOV.U32 R45, RZ, RZ, R46 ;  /* 0x000000ffff2d7224 */ /* 0x000fc800078e002e */
[----:B------:R-:W-:-:S04]  /*a600*/  @P0 IMAD.IADD R45, R44, 0x1, R45 ;  /* 0x000000012c2d0824 */ /* 0x000fc800078e022d */
[----:B------:R-:W-:-:S07]  /*a610*/  IMAD.MOV.U32 R58, RZ, RZ, R45 ;  /* 0x000000ffff3a7224 */ /* 0x000fce00078e002d */
[----:B------:R-:W-:Y:S05]  /*a620*/  WARPSYNC.COLLECTIVE R47, `(.L_x_119) ;  /* 0x000000002f087348 */ /* 0x000fea0003c00000 */
[----:B------:R0:W1:Y:S02]  /*a630*/  SHFL.UP P0, R46, R58, R49, R60 ;  /* 0x040000313a2e7389 */ /* 0x000064000000003c */
[----:B01----:R-:W-:Y:S05]  /*a640*/  ENDCOLLECTIVE ;  /* 0x000000000000791b */ /* 0x003fea0003800000 */
.L_x_119:
[----:B------:R-:W-:Y:S05]  /*a650*/  BRA `(.L_x_120) ;  /* 0xffffff8400407947 */ /* 0x000fea000383ffff */
.L_x_121:
[----:B------:R-:W-:-:S00]  /*a660*/  BRA `(.L_x_121) ;  /* 0xfffffffc00fc7947 */ /* 0x000fc0000383ffff */
[----:B------:R-:W-:-:S00]  /*a670*/  NOP ;  /* 0x0000000000007918 */ /* 0x000fc00000000000 */
        /* <DEDUP_REMOVED lines=8> */
.L_x_231:


//--------------------- .text._ZN3cub18CUB_300001_SM_10006detail10radix_sort33DeviceRadixSortExclusiveSumKernelINS1_5radix10policy_hubIiiyE10Policy1000EyEEvPT0_ --------------------------
	.section	.text._ZN3cub18CUB_300001_SM_10006detail10radix_sort33DeviceRadixSortExclusiveSumKernelINS1_5radix10policy_hubIiiyE10Policy1000EyEEvPT0_,"ax",@progbits
	.align	128
        .global         _ZN3cub18CUB_300001_SM_10006detail10radix_sort33DeviceRadixSortExclusiveSumKernelINS1_5radix10policy_hubIiiyE10Policy1000EyEEvPT0_
        .type           _ZN3cub18CUB_300001_SM_10006detail10radix_sort33DeviceRadixSortExclusiveSumKernelINS1_5radix10policy_hubIiiyE10Policy1000EyEEvPT0_,@function
        .size           _ZN3cub18CUB_300001_SM_10006detail10radix_sort33DeviceRadixSortExclusiveSumKernelINS1_5radix10policy_hubIiiyE10Policy1000EyEEvPT0_,(.L_x_232 - _ZN3cub18CUB_300001_SM_10006detail10radix_sort33DeviceRadixSortExclusiveSumKernelINS1_5radix10policy_hubIiiyE10Policy1000EyEEvPT0_)
        .other          _ZN3cub18CUB_300001_SM_10006detail10radix_sort33DeviceRadixSortExclusiveSumKernelINS1_5radix10policy_hubIiiyE10Policy1000EyEEvPT0_,@"STO_CUDA_ENTRY STV_DEFAULT"
_ZN3cub18CUB_300001_SM_10006detail10radix_sort33DeviceRadixSortExclusiveSumKernelINS1_5radix10policy_hubIiiyE10Policy1000EyEEvPT0_:
.text._ZN3cub18CUB_300001_SM_10006detail10radix_sort33DeviceRadixSortExclusiveSumKernelINS1_5radix10policy_hubIiiyE10Policy1000EyEEvPT0_:
[----:B------:R-:W-:Y:S01]  /*0000*/  LDC R1, c[0x0][0x37c] ;  /* 0x0000df00ff017b82 */ /* 0x000fe20000000800 */
[----:B------:R-:W0:Y:S07]  /*0010*/  S2R R18, SR_TID.X ;  /* 0x0000000000127919 */ /* 0x000e2e0000002100 */
[----:B------:R-:W1:Y:S01]  /*0020*/  LDC.64 R16, c[0x0][0x380] ;  /* 0x0000e000ff107b82 */ /* 0x000e620000000a00 */
[----:B------:R-:W2:Y:S01]  /*0030*/  LDCU.64 UR4, c[0x0][0x358] ;  /* 0x00006b00ff0477ac */ /* 0x000ea20008000a00 */
[----:B------:R-:W3:Y:S01]  /*0040*/  S2R R5, SR_CTAID.X ;  /* 0x0000000000057919 */ /* 0x000ee20000002500 */
[----:B0-----:R-:W-:Y:S01]  /*0050*/  ISETP.GT.U32.AND P1, PT, R18, 0xff, PT ;  /* 0x000000ff1200780c */ /* 0x001fe20003f24070 */
[----:B---3--:R-:W-:-:S04]  /*0060*/  IMAD R5, R5, 0x100, R18 ;  /* 0x0000010005057824 */ /* 0x008fc800078e0212 */
[----:B-1----:R-:W-:-:S08]  /*0070*/  IMAD.WIDE R16, R5, 0x8, R16 ;  /* 0x0000000805107825 */ /* 0x002fd000078e0210 */
[----:B--2---:R-:W2:Y:S01]  /*0080*/  @!P1 LDG.E.64 R2, desc[UR4][R16.64] ;  /* 0x0000000410029981 */ /* 0x004ea2000c1e1b00 */
[----:B------:R-:W-:Y:S02]  /*0090*/  MOV R0, 0x400 ;  /* 0x0000040000007802 */ /* 0x000fe40000000f00 */
[C---:B------:R-:W-:Y:S01]  /*00a0*/  ISETP.GT.U32.AND P0, PT, R18.reuse, 0x1f, PT ;  /* 0x0000001f1200780c */ /* 0x040fe20003f04070 */
[----:B------:R-:W0:Y:S02]  /*00b0*/  S2R R5, SR_CgaCtaId ;  /* 0x0000000000057919 */ /* 0x000e240000008800 */
[----:B0-----:R-:W-:Y:S02]  /*00c0*/  LEA R5, R5, R0, 0x18 ;  /* 0x0000000005057211 */ /* 0x001fe400078ec0ff */
[----:B------:R-:W-:-:S05]  /*00d0*/  LEA.HI R0, R18, R18, RZ, 0x1d ;  /* 0x0000001212007211 */ /* 0x000fca00078fe8ff */
[----:B------:R-:W-:-:S05]  /*00e0*/  IMAD R0, R0, 0x8, R5 ;  /* 0x0000000800007824 */ /* 0x000fca00078e0205 */
[----:B--2---:R0:W-:Y:S01]  /*00f0*/  STS.64 [R0+0x10], R2 ;  /* 0x0000100200007388 */ /* 0x0041e20000000a00 */
[----:B------:R-:W-:Y:S06]  /*0100*/  BAR.SYNC.DEFER_BLOCKING 0x0 ;  /* 0x0000000000007b1d */ /* 0x000fec0000010000 */
[----:B------:R-:W-:Y:S05]  /*0110*/  @P0 BRA `(.L_x_122) ;  /* 0x0000000400240947 */ /* 0x000fea0003800000 */
[----:B------:R-:W-:Y:S01]  /*0120*/  IMAD R18, R18, 0x48, R5 ;  /* 0x0000004812127824 */ /* 0x000fe200078e0205 */
[----:B------:R-:W-:-:S04]  /*0130*/  UMOV UR6, 0xffffffff ;  /* 0xffffffff00067882 */ /* 0x000fc80000000000 */
[----:B------:R-:W-:Y:S04]  /*0140*/  LDS.64 R14, [R18+0x10] ;  /* 0x00001000120e7984 */ /* 0x000fe80000000a00 */
[----:B------:R-:W-:Y:S04]  /*0150*/  LDS.64 R12, [R18+0x18] ;  /* 0x00001800120c7984 */ /* 0x000fe80000000a00 */
[----:B------:R-:W1:Y:S04]  /*0160*/  LDS.64 R10, [R18+0x20] ;  /* 0x00002000120a7984 */ /* 0x000e680000000a00 */
[----:B------:R-:W-:Y:S04]  /*0170*/  LDS.64 R8, [R18+0x28] ;  /* 0x0000280012087984 */ /* 0x000fe80000000a00 */
[----:B------:R-:W2:Y:S04]  /*0180*/  LDS.64 R6, [R18+0x30] ;  /* 0x0000300012067984 */ /* 0x000ea80000000a00 */
[----:B------:R-:W-:Y:S04]  /*0190*/  LDS.64 R4, [R18+0x38] ;  /* 0x0000380012047984 */ /* 0x000fe80000000a00 */
[----:B0-----:R-:W0:Y:S04]  /*01a0*/  LDS.64 R2, [R18+0x40] ;  /* 0x0000400012027984 */ /* 0x001e280000000a00 */
[----:B------:R-:W3:Y:S01]  /*01b0*/  LDS.64 R20, [R18+0x48] ;  /* 0x0000480012147984 */ /* 0x000ee20000000a00 */
[----:B-1----:R-:W-:-:S04]  /*01c0*/  IADD3 R19, P3, P4, R10, R12, R14 ;  /* 0x0000000c0a137210 */ /* 0x002fc80007c7e00e */
[----:B------:R-:W-:Y:S02]  /*01d0*/  IADD3.X R23, PT, PT, R11, R13, R15, P3, P4 ;  /* 0x0000000d0b177210 */ /* 0x000fe40001fe840f */
[----:B--2---:R-:W-:-:S04]  /*01e0*/  IADD3 R19, P0, P2, R6, R19, R8 ;  /* 0x0000001306137210 */ /* 0x004fc80007a1e008 */
[----:B------:R-:W-:Y:S02]  /*01f0*/  IADD3.X R23, PT, PT, R7, R23, R9, P0, P2 ;  /* 0x0000001707177210 */ /* 0x000fe400007e4409 */
[----:B0-----:R-:W-:-:S04]  /*0200*/  IADD3 R19, P3, P4, R2, R19, R4 ;  /* 0x0000001302137210 */ /* 0x001fc80007c7e004 */
[----:B---3--:R-:W-:Y:S02]  /*0210*/  IADD3 R20, P0, PT, R20, R19, RZ ;  /* 0x0000001314147210 */ /* 0x008fe40007f1e0ff */
[----:B------:R-:W-:-:S05]  /*0220*/  IADD3.X R19, PT, PT, R3, R23, R5, P3, P4 ;  /* 0x0000001703137210 */ /* 0x000fca0001fe8405 */
[----:B------:R-:W-:Y:S01]  /*0230*/  IMAD.X R19, R21, 0x1, R19, P0 ;  /* 0x0000000115137824 */ /* 0x000fe200000e0613 */
[----:B------:R-:W-:Y:S06]  /*0240*/  BRA.DIV UR6, `(.L_x_123) ;  /* 0x0000000206f07947 */ /* 0x000fec000b800000 */
[----:B------:R-:W0:Y:S04]  /*0250*/  SHFL.UP PT, R27, R20, 0x1, RZ ;  /* 0x04200000141b7989 */ /* 0x000e2800000e00ff */
[----:B------:R-:W1:Y:S01]  /*0260*/  SHFL.UP P0, R25, R19, 0x1, RZ ;  /* 0x0420000013197989 */ /* 0x000e6200000000ff */
[----:B0-----:R-:W-:-:S04]  /*0270*/  IADD3 R22, P2, PT, R27, R20, RZ ;  /* 0x000000141b167210 */ /* 0x001fc80007f5e0ff */
[----:B-1----:R-:W-:Y:S01]  /*0280*/  SEL R27, R22, R27, P0 ;  /* 0x0000001b161b7207 */ /* 0x002fe20000000000 */
[----:B------:R-:W-:-:S04]  /*0290*/  IMAD.X R26, R25, 0x1, R19, P2 ;  /* 0x00000001191a7824 */ /* 0x000fc800010e0613 */
[----:B------:R-:W0:Y:S01]  /*02a0*/  SHFL.UP PT, R28, R27, 0x2, RZ ;  /* 0x044000001b1c7989 */ /* 0x000e2200000e00ff */
[----:B------:R-:W-:-:S05]  /*02b0*/  SEL R26, R26, R25, P0 ;  /* 0x000000191a1a7207 */ /* 0x000fca0000000000 */
[----:B------:R-:W1:Y:S01]  /*02c0*/  SHFL.UP P0, R25, R26, 0x2, RZ ;  /* 0x044000001a197989 */ /* 0x000e6200000000ff */
[----:B0-----:R-:W-:-:S05]  /*02d0*/  IADD3 R21, P2, PT, R28, R27, RZ ;  /* 0x0000001b1c157210 */ /* 0x001fca0007f5e0ff */
[----:B-1----:R-:W-:Y:S01]  /*02e0*/  IMAD.X R22, R25, 0x1, R26, P2 ;  /* 0x0000000119167824 */ /* 0x002fe200010e061a */
[----:B------:R-:W-:-:S04]  /*02f0*/  SEL R28, R21, R28, P0 ;  /* 0x0000001c151c7207 */ /* 0x000fc80000000000 */
[----:B------:R-:W-:Y:S01]  /*0300*/  SEL R29, R22, R25, P0 ;  /* 0x00000019161d7207 */ /* 0x000fe20000000000 */
        /* <DEDUP_REMOVED lines=12> */
[----:B------:R0:W1:Y:S04]  /*03d0*/  SHFL.UP PT, R28, R27, 0x10, RZ ;  /* 0x060000001b1c7989 */ /* 0x00006800000e00ff */
[----:B------:R0:W2:Y:S02]  /*03e0*/  SHFL.UP P0, R25, R26, 0x10, RZ ;  /* 0x060000001a197989 */ /* 0x0000a400000000ff */
.L_x_134:
[----:B-1----:R-:W-:-:S04]  /*03f0*/  IADD3 R21, P2, PT, R28, R27, RZ ;  /* 0x0000001b1c157210 */ /* 0x002fc80007f5e0ff */
[----:B--2---:R-:W-:Y:S01]  /*0400*/  SEL R21, R21, R28, P0 ;  /* 0x0000001c15157207 */ /* 0x004fe20000000000 */
[----:B------:R-:W-:-:S05]  /*0410*/  IMAD.X R22, R25, 0x1, R26, P2 ;  /* 0x0000000119167824 */ /* 0x000fca00010e061a */
[----:B------:R-:W-:Y:S02]  /*0420*/  SEL R22, R22, R25, P0 ;  /* 0x0000001916167207 */ /* 0x000fe40000000000 */
[----:B------:R-:W-:-:S05]  /*0430*/  IADD3 R20, P0, PT, R21, -R20, RZ ;  /* 0x8000001415147210 */ /* 0x000fca0007f1e0ff */
[----:B------:R-:W-:Y:S01]  /*0440*/  IMAD.X R21, R22, 0x1, ~R19, P0 ;  /* 0x0000000116157824 */ /* 0x000fe200000e0e13 */
[----:B------:R-:W-:-:S04]  /*0450*/  IADD3 R14, P0, PT, R14, R20, RZ ;  /* 0x000000140e0e7210 */ /* 0x000fc80007f1e0ff */
[----:B------:R1:W-:Y:S01]  /*0460*/  STS.64 [R18+0x10], R20 ;  /* 0x0000101412007388 */ /* 0x0003e20000000a00 */
[----:B------:R-:W-:Y:S01]  /*0470*/  IMAD.X R15, R15, 0x1, R21, P0 ;  /* 0x000000010f0f7824 */ /* 0x000fe200000e0615 */
        /* <DEDUP_REMOVED lines=17> */
[----:B------:R-:W-:-:S05]  /*0590*/  IMAD.X R3, R3, 0x1, R5, P0 ;  /* 0x0000000103037824 */ /* 0x000fca00000e0605 */
[----:B------:R1:W-:Y:S03]  /*05a0*/  STS.64 [R18+0x48], R2 ;  /* 0x0000480212007388 */ /* 0x0003e60000000a00 */
.L_x_122:
[----:B------:R-:W-:Y:S05]  /*05b0*/  WARPSYNC.ALL ;  /* 0x0000000000007948 */ /* 0x000fea0003800000 */
[----:B------:R-:W-:Y:S06]  /*05c0*/  BAR.SYNC.DEFER_BLOCKING 0x0 ;  /* 0x0000000000007b1d */ /* 0x000fec0000010000 */
[----:B------:R-:W-:Y:S05]  /*05d0*/  @P1 EXIT ;  /* 0x000000000000194d */ /* 0x000fea0003800000 */
[----:B01----:R-:W0:Y:S04]  /*05e0*/  LDS.64 R2, [R0+0x10] ;  /* 0x0000100000027984 */ /* 0x003e280000000a00 */
[----:B0-----:R-:W-:Y:S01]  /*05f0*/  STG.E.64 desc[UR4][R16.64], R2 ;  /* 0x0000000210007986 */ /* 0x001fe2000c101b04 */
[----:B------:R-:W-:Y:S05]  /*0600*/  EXIT ;  /* 0x000000000000794d */ /* 0x000fea0003800000 */
.L_x_123:
[----:B------:R-:W-:Y:S02]  /*0610*/  IMAD.MOV.U32 R24, RZ, RZ, R20 ;  /* 0x000000ffff187224 */ /* 0x000fe400078e0014 */
[----:B------:R-:W-:Y:S02]  /*0620*/  IMAD.MOV.U32 R23, RZ, RZ, 0x1 ;  /* 0x00000001ff177424 */ /* 0x000fe400078e00ff */
[----:B------:R-:W-:Y:S02]  /*0630*/  IMAD.MOV.U32 R22, RZ, RZ, RZ ;  /* 0x000000ffff167224 */ /* 0x000fe400078e00ff */
[----:B------:R-:W-:-:S07]  /*0640*/  IMAD.MOV.U32 R21, RZ, RZ, -0x1 ;  /* 0xffffffffff157424 */ /* 0x000fce00078e00ff */
[----:B------:R-:W-:Y:S05]  /*0650*/  WARPSYNC.COLLECTIVE R21, `(.L_x_124) ;  /* 0x0000000015087348 */ /* 0x000fea0003c00000 */
[----:B------:R0:W1:Y:S02]  /*0660*/  SHFL.UP P0, R25, R24, R23, R22 ;  /* 0x0400001718197389 */ /* 0x0000640000000016 */
[----:B01----:R-:W-:Y:S05]  /*0670*/  ENDCOLLECTIVE ;  /* 0x000000000000791b */ /* 0x003fea0003800000 */
.L_x_124:
[----:B------:R-:W-:Y:S02]  /*0680*/  IMAD.MOV.U32 R24, RZ, RZ, R19 ;  /* 0x000000ffff187224 */ /* 0x000fe400078e0013 */
[----:B------:R-:W-:-:S07]  /*0690*/  IMAD.MOV.U32 R27, RZ, RZ, R25 ;  /* 0x000000ffff1b7224 */ /* 0x000fce00078e0019 */
[----:B------:R-:W-:Y:S05]  /*06a0*/  WARPSYNC.COLLECTIVE R21, `(.L_x_125) ;  /* 0x0000000015087348 */ /* 0x000fea0003c00000 */
[----:B------:R0:W1:Y:S02]  /*06b0*/  SHFL.UP P0, R25, R24, R23, R22 ;  /* 0x0400001718197389 */ /* 0x0000640000000016 */
[----:B01----:R-:W-:Y:S05]  /*06c0*/  ENDCOLLECTIVE ;  /* 0x000000000000791b */ /* 0x003fea0003800000 */
.L_x_125:
[----:B------:R-:W-:Y:S01]  /*06d0*/  IADD3 R26, P2, PT, R27, R20, RZ ;  /* 0x000000141b1a7210 */ /* 0x000fe20007f5e0ff */
[----:B------:R-:W-:-:S03]  /*06e0*/  IMAD.MOV.U32 R23, RZ, RZ, 0x2 ;  /* 0x00000002ff177424 */ /* 0x000fc600078e00ff */
[----:B------:R-:W-:Y:S01]  /*06f0*/  SEL R27, R26, R27, P0 ;  /* 0x0000001b1a1b7207 */ /* 0x000fe20000000000 */
[----:B------:R-:W-:-:S04]  /*0700*/  IMAD.X R26, R25, 0x1, R19, P2 ;  /* 0x00000001191a7824 */ /* 0x000fc800010e0613 */
[----:B------:R-:W-:Y:S01]  /*0710*/  IMAD.MOV.U32 R24, RZ, RZ, R27 ;  /* 0x000000ffff187224 */ /* 0x000fe200078e001b */
[----:B------:R-:W-:-:S07]  /*0720*/  SEL R26, R26, R25, P0 ;  /* 0x000000191a1a7207 */ /* 0x000fce0000000000 */
[----:B------:R-:W-:Y:S05]  /*0730*/  WARPSYNC.COLLECTIVE R21, `(.L_x_126) ;  /* 0x0000000015087348 */ /* 0x000fea0003c00000 */
[----:B------:R0:W1:Y:S02]  /*0740*/  SHFL.UP P0, R25, R24, R23, R22 ;  /* 0x0400001718197389 */ /* 0x0000640000000016 */
[----:B01----:R-:W-:Y:S05]  /*0750*/  ENDCOLLECTIVE ;  /* 0x000000000000791b */ /* 0x003fea0003800000 */
.L_x_126:
[----:B------:R-:W-:Y:S02]  /*0760*/  IMAD.MOV.U32 R24, RZ, RZ, R26 ;  /* 0x000000ffff187224 */ /* 0x000fe400078e001a */
[----:B------:R-:W-:-:S07]  /*0770*/  IMAD.MOV.U32 R28, RZ, RZ, R25 ;  /* 0x000000ffff1c7224 */ /* 0x000fce00078e0019 */
[----:B------:R-:W-:Y:S05]  /*0780*/  WARPSYNC.COLLECTIVE R21, `(.L_x_127) ;  /* 0x0000000015087348 */ /* 0x000fea0003c00000 */
[----:B------:R0:W1:Y:S02]  /*0790*/  SHFL.UP P0, R25, R24, R23, R22 ;  /* 0x0400001718197389 */ /* 0x0000640000000016 */
[----:B01----:R-:W-:Y:S05]  /*07a0*/  ENDCOLLECTIVE ;  /* 0x000000000000791b */ /* 0x003fea0003800000 */
.L_x_127:
        /* <DEDUP_REMOVED lines=9> */
.L_x_128:
[----:B------:R-:W-:Y:S02]  /*0840*/  IMAD.MOV.U32 R24, RZ, RZ, R29 ;  /* 0x000000ffff187224 */ /* 0x000fe400078e001d */
[----:B------:R-:W-:-:S07]  /*0850*/  IMAD.MOV.U32 R27, RZ, RZ, R25 ;  /* 0x000000ffff1b7224 */ /* 0x000fce00078e0019 */
[----:B------:R-:W-:Y:S05]  /*0860*/  WARPSYNC.COLLECTIVE R21, `(.L_x_129) ;  /* 0x0000000015087348 */ /* 0x000fea0003c00000 */
[----:B------:R0:W1:Y:S02]  /*0870*/  SHFL.UP P0, R25, R24, R23, R22 ;  /* 0x0400001718197389 */ /* 0x0000640000000016 */
[----:B01----:R-:W-:Y:S05]  /*0880*/  ENDCOLLECTIVE ;  /* 0x000000000000791b */ /* 0x003fea0003800000 */
.L_x_129:
        /* <DEDUP_REMOVED lines=9> */
.L_x_130:
[----:B------:R-:W-:Y:S02]  /*0920*/  IMAD.MOV.U32 R24, RZ, RZ, R29 ;  /* 0x000000ffff187224 */ /* 0x000fe400078e001d */
[----:B------:R-:W-:-:S07]  /*0930*/  IMAD.MOV.U32 R27, RZ, RZ, R25 ;  /* 0x000000ffff1b7224 */ /* 0x000fce00078e0019 */
[----:B------:R-:W-:Y:S05]  /*0940*/  WARPSYNC.COLLECTIVE R21, `(.L_x_131) ;  /* 0x0000000015087348 */ /* 0x000fea0003c00000 */
[----:B------:R0:W1:Y:S02]  /*0950*/  SHFL.UP P0, R25, R24, R23, R22 ;  /* 0x0400001718197389 */ /* 0x0000640000000016 */
[----:B01----:R-:W-:Y:S05]  /*0960*/  ENDCOLLECTIVE ;  /* 0x000000000000791b */ /* 0x003fea0003800000 */
.L_x_131:
        /* <DEDUP_REMOVED lines=9> */
.L_x_132:
[----:B------:R-:W-:Y:S02]  /*0a00*/  IMAD.MOV.U32 R24, RZ, RZ, R26 ;  /* 0x000000ffff187224 */ /* 0x000fe400078e001a */
[----:B------:R-:W-:-:S07]  /*0a10*/  IMAD.MOV.U32 R28, RZ, RZ, R25 ;  /* 0x000000ffff1c7224 */ /* 0x000fce00078e0019 */
[----:B------:R-:W-:Y:S05]  /*0a20*/  WARPSYNC.COLLECTIVE R21, `(.L_x_133) ;  /* 0x0000000015087348 */ /* 0x000fea0003c00000 */
[----:B------:R0:W1:Y:S02]  /*0a30*/  SHFL.UP P0, R25, R24, R23, R22 ;  /* 0x0400001718197389 */ /* 0x0000640000000016 */
[----:B01----:R-:W-:Y:S05]  /*0a40*/  ENDCOLLECTIVE ;  /* 0x000000000000791b */ /* 0x003fea0003800000 */
.L_x_133:
[----:B------:R-:W-:Y:S05]  /*0a50*/  BRA `(.L_x_134) ;  /* 0xfffffff800647947 */ /* 0x000fea000383ffff */
.L_x_135:
        /* <DEDUP_REMOVED lines=10> */
.L_x_232:


//--------------------- .text._ZN3cub18CUB_300001_SM_10006detail10radix_sort30DeviceRadixSortHistogramKernelINS1_5radix10policy_hubIiiyE10Policy1000ELNS0_9SortOrderE0EiyNS1_21identity_decomposer_tEEEvPT2_PKT1_SA_iiT3_ --------------------------
	.section	.text._ZN3cub18CUB_300001_SM_10006detail10radix_sort30DeviceRadixSortHistogramKernelINS1_5radix10policy_hubIiiyE10Policy1000ELNS0_9SortOrderE0EiyNS1_21identity_decomposer_tEEEvPT2_PKT1_SA_iiT3_,"ax",@progbits
	.align	128
        .global         _ZN3cub18CUB_300001_SM_10006detail10radix_sort30DeviceRadixSortHistogramKernelINS1_5radix10policy_hubIiiyE10Policy1000ELNS0_9SortOrderE0EiyNS1_21identity_decomposer_tEEEvPT2_PKT1_SA_iiT3_
        .type           _ZN3cub18CUB_300001_SM_10006detail10radix_sort30DeviceRadixSortHistogramKernelINS1_5radix10policy_hubIiiyE10Policy1000ELNS0_9SortOrderE0EiyNS1_21identity_decomposer_tEEEvPT2_PKT1_SA_iiT3_,@function
        .size           _ZN3cub18CUB_300001_SM_10006detail10radix_sort30DeviceRadixSortHistogramKernelINS1_5radix10policy_hubIiiyE10Policy1000ELNS0_9SortOrderE0EiyNS1_21identity_decomposer_tEEEvPT2_PKT1_SA_iiT3_,(.L_x_233 - _ZN3cub18CUB_300001_SM_10006detail10radix_sort30DeviceRadixSortHistogramKernelINS1_5radix10policy_hubIiiyE10Policy1000ELNS0_9SortOrderE0EiyNS1_21identity_decomposer_tEEEvPT2_PKT1_SA_iiT3_)
        .other          _ZN3cub18CUB_300001_SM_10006detail10radix_sort30DeviceRadixSortHistogramKernelINS1_5radix10policy_hubIiiyE10Policy1000ELNS0_9SortOrderE0EiyNS1_21identity_decomposer_tEEEvPT2_PKT1_SA_iiT3_,@"STO_CUDA_ENTRY STV_DEFAULT"
_ZN3cub18CUB_300001_SM_10006detail10radix_sort30DeviceRadixSortHistogramKernelINS1_5radix10policy_hubIiiyE10Policy1000ELNS0_9SortOrderE0EiyNS1_21identity_decomposer_tEEEvPT2_PKT1_SA_iiT3_:
.text._ZN3cub18CUB_300001_SM_10006detail10radix_sort30DeviceRadixSortHistogramKernelINS1_5radix10policy_hubIiiyE10Policy1000ELNS0_9SortOrderE0EiyNS1_21identity_decomposer_tEEEvPT2_PKT1_SA_iiT3_:
[----:B------:R-:W-:Y:S01]  /*0000*/  LDC R1, c[0x0][0x37c] ;  /* 0x0000df00ff017b82 */ /* 0x000fe20000000800 */
[----:B------:R-:W0:Y:S02]  /*0010*/  LDCU.64 UR14, c[0x0][0x390] ;  /* 0x00007200ff0e77ac */ /* 0x000e240008000a00 */
[----:B0-----:R-:W-:-:S04]  /*0020*/  ISETP.NE.U32.AND P0, PT, RZ, UR14, PT ;  /* 0x0000000eff007c0c */ /* 0x001fc8000bf05070 */
[----:B------:R-:W-:-:S13]  /*0030*/  ISETP.NE.AND.EX P0, PT, RZ, UR15, PT, P0 ;  /* 0x0000000fff007c0c */ /* 0x000fda000bf05300 */
[----:B------:R-:W-:Y:S05]  /*0040*/  @!P0 EXIT ;  /* 0x000000000000894d */ /* 0x000fea0003800000 */
[----:B------:R-:W-:Y:S01]  /*0050*/  UIADD3 UR11, UP0, UPT, UR14, -0x1, URZ ;  /* 0xffffffff0e0b7890 */ /* 0x000fe2000ff1e0ff */
[----:B------:R-:W0:Y:S01]  /*0060*/  S2R R4, SR_TID.X ;  /* 0x0000000000047919 */ /* 0x000e220000002100 */
[----:B------:R-:W1:Y:S01]  /*0070*/  LDCU.64 UR4, c[0x0][0x398] ;  /* 0x00007300ff0477ac */ /* 0x000e620008000a00 */
[----:B------:R-:W2:Y:S01]  /*0080*/  S2UR UR7, SR_CgaCtaId ;  /* 0x00000000000779c3 */ /* 0x000ea20000008800 */
[----:B------:R-:W-:Y:S01]  /*0090*/  UIADD3.X UR12, UPT, UPT, UR15, -0x1, URZ, UP0, !UPT ;  /* 0xffffffff0f0c7890 */ /* 0x000fe200087fe4ff */
[----:B------:R-:W-:Y:S01]  /*00a0*/  UMOV UR6, 0x400 ;  /* 0x0000040000067882 */ /* 0x000fe20000000000 */
[----:B------:R-:W3:Y:S05]  /*00b0*/  LDCU.64 UR20, c[0x0][0x358] ;  /* 0x00006b00ff1477ac */ /* 0x000eea0008000a00 */
[----:B------:R-:W4:Y:S01]  /*00c0*/  S2UR UR8, SR_CTAID.X ;  /* 0x00000000000879c3 */ /* 0x000f220000002500 */
[----:B------:R-:W-:Y:S01]  /*00d0*/  USHF.R.U64 UR11, UR11, 0x1e, UR12 ;  /* 0x0000001e0b0b7899 */ /* 0x000fe2000800120c */
[----:B------:R-:W0:Y:S03]  /*00e0*/  LDCU UR28, c[0x0][0x370] ;  /* 0x00006e00ff1c77ac */ /* 0x000e260008000800 */
[----:B------:R-:W-:-:S02]  /*00f0*/  UIADD3 UR11, UP0, UPT, UR11, 0x1, URZ ;  /* 0x000000010b0b7890 */ /* 0x000fc4000ff1e0ff */
[----:B-1----:R-:W-:Y:S02]  /*0100*/  UIADD3 UR4, UPT, UPT, UR5, 0x7, -UR4 ;  /* 0x0000000705047890 */ /* 0x002fe4000fffe804 */
[----:B------:R-:W-:Y:S02]  /*0110*/  ULEA.HI.X UR12, UR12, URZ, URZ, 0x2, UP0 ;  /* 0x000000ff0c0c7291 */ /* 0x000fe400080f14ff */
[----:B------:R-:W-:Y:S02]  /*0120*/  UISETP.LT.U32.AND UP0, UPT, UR11, UR14, UPT ;  /* 0x0000000e0b00728c */ /* 0x000fe4000bf01070 */
[----:B------:R-:W-:Y:S02]  /*0130*/  USHF.R.S32.HI UR5, URZ, 0x1f, UR4 ;  /* 0x0000001fff057899 */ /* 0x000fe40008011404 */
[----:B------:R-:W-:Y:S02]  /*0140*/  UISETP.LT.U32.AND.EX UP0, UPT, UR12, UR15, UPT, UP0 ;  /* 0x0000000f0c00728c */ /* 0x000fe4000bf01100 */
[----:B------:R-:W-:-:S02]  /*0150*/  ULEA.HI UR5, UR5, UR4, URZ, 0x3 ;  /* 0x0000000405057291 */ /* 0x000fc4000f8f18ff */
[----:B------:R-:W-:Y:S01]  /*0160*/  USEL UR11, UR11, UR14, UP0 ;  /* 0x0000000e0b0b7287 */ /* 0x000fe20008000000 */
[C---:B0-----:R-:W-:Y:S01]  /*0170*/  VIADD R21, R4.reuse, 0x780 ;  /* 0x0000078004157836 */ /* 0x041fe20000000000 */
[----:B------:R-:W-:Y:S02]  /*0180*/  USEL UR12, UR12, UR15, UP0 ;  /* 0x0000000f0c0c7287 */ /* 0x000fe40008000000 */
[----:B------:R-:W-:Y:S02]  /*0190*/  UISETP.GE.AND UP0, UPT, UR4, 0x8, UPT ;  /* 0x000000080400788c */ /* 0x000fe4000bf06270 */
[----:B--2---:R-:W-:Y:S02]  /*01a0*/  ULEA UR6, UR7, UR6, 0x18 ;  /* 0x0000000607067291 */ /* 0x004fe4000f8ec0ff */
[----:B------:R-:W-:Y:S02]  /*01b0*/  USHF.R.S32.HI UR5, URZ, 0x3, UR5 ;  /* 0x00000003ff057899 */ /* 0x000fe40008011405 */
[----:B------:R-:W-:Y:S01]  /*01c0*/  PLOP3.LUT P0, PT, PT, PT, UP0, 0x80, 0x8 ;  /* 0x000000000008781c */ /* 0x000fe20003f0f008 */
[----:B----4-:R-:W-:Y:S01]  /*01d0*/  USHF.L.U32 UR8, UR8, 0xb, URZ ;  /* 0x0000000b08087899 */ /* 0x010fe200080006ff */
[C---:B------:R-:W-:Y:S01]  /*01e0*/  LEA R0, R4.reuse, UR6, 0x2 ;  /* 0x0000000604007c11 */ /* 0x040fe2000f8e10ff */
[----:B------:R-:W-:Y:S01]  /*01f0*/  UIADD3 UR22, UPT, UPT, UR5, -0x1, URZ ;  /* 0xffffffff05167890 */ /* 0x000fe2000fffe0ff */
[----:B------:R-:W-:Y:S01]  /*0200*/  ISETP.GT.U32.OR P0, PT, R4, 0xff, !P0 ;  /* 0x000000ff0400780c */ /* 0x000fe20004704470 */
[----:B------:R-:W-:-:S02]  /*0210*/  ULOP3.LUT UR23, UR5, 0xf, URZ, 0xc0, !UPT ;  /* 0x0000000f05177892 */ /* 0x000fc4000f8ec0ff */
[----:B------:R-:W-:Y:S01]  /*0220*/  ULOP3.LUT UR24, UR5, 0x7, URZ, 0xc0, !UPT ;  /* 0x0000000705187892 */ /* 0x000fe2000f8ec0ff */
[----:B------:R-:W-:Y:S01]  /*0230*/  P2R R20, PR, RZ, 0x1 ;  /* 0x00000001ff147803 */ /* 0x000fe20000000000 */
[----:B------:R-:W-:Y:S02]  /*0240*/  ULOP3.LUT UR25, UR5, 0x3, URZ, 0xc0, !UPT ;  /* 0x0000000305197892 */ /* 0x000fe4000f8ec0ff */
[----:B------:R-:W-:Y:S02]  /*0250*/  ULOP3.LUT UR26, UR5, 0xffffff0, URZ, 0xc0, !UPT ;  /* 0x0ffffff0051a7892 */ /* 0x000fe4000f8ec0ff */
[----:B------:R-:W-:Y:S02]  /*0260*/  ULOP3.LUT UR27, UR5, 0xffffff8, URZ, 0xc0, !UPT ;  /* 0x0ffffff8051b7892 */ /* 0x000fe4000f8ec0ff */
[----:B------:R-:W-:Y:S01]  /*0270*/  ULOP3.LUT UR9, UR5, 0x1, URZ, 0xc0, !UPT ;  /* 0x0000000105097892 */ /* 0x000fe2000f8ec0ff */
[----:B------:R-:W-:Y:S01]  /*0280*/  UMOV UR6, URZ ;  /* 0x000000ff00067c82 */ /* 0x000fe20008000000 */
[----:B---3--:R-:W-:-:S10]  /*0290*/  UMOV UR7, URZ ;  /* 0x000000ff00077c82 */ /* 0x008fd40008000000 */
.L_x_219:
[----:B------:R-:W-:Y:S01]  /*02a0*/  ISETP.NE.AND P0, PT, R20, RZ, PT ;  /* 0x000000ff1400720c */ /* 0x000fe20003f05270 */
[----:B------:R-:W-:-:S12]  /*02b0*/  BSSY.RECONVERGENT B0, `(.L_x_136) ;  /* 0x000007c000007945 */ /* 0x000fd80003800200 */
[----:B012345:R-:W-:Y:S05]  /*02c0*/  @P0 BRA `(.L_x_137) ;  /* 0x0000000400e80947 */ /* 0x03ffea0003800000 */
[----:B------:R-:W-:Y:S02]  /*02d0*/  IMAD.U32 R2, RZ, RZ, UR22 ;  /* 0x00000016ff027e24 */ /* 0x000fe4000f8e00ff */
[----:B------:R-:W-:-:S03]  /*02e0*/  IMAD.MOV.U32 R3, RZ, RZ, RZ ;  /* 0x000000ffff037224 */ /* 0x000fc600078e00ff */
[----:B------:R-:W-:-:S13]  /*02f0*/  ISETP.GE.U32.AND P1, PT, R2, 0xf, PT ;  /* 0x0000000f0200780c */ /* 0x000fda0003f26070 */
[----:B------:R-:W-:Y:S05]  /*0300*/  @!P1 BRA `(.L_x_138) ;  /* 0x00000000005c9947 */ /* 0x000fea0003800000 */
[----:B------:R-:W-:Y:S01]  /*0310*/  VIADD R2, R0, 0x2000 ;  /* 0x0000200000027836 */ /* 0x000fe20000000000 */
[----:B------:R-:W-:-:S12]  /*0320*/  UIADD3 UR4, UPT, UPT, -UR26, URZ, URZ ;  /* 0x000000ff1a047290 */ /* 0x000fd8000fffe1ff */
.L_x_139:
[----:B------:R-:W-:Y:S01]  /*0330*/  UIADD3 UR4, UPT, UPT, UR4, 0x10, URZ ;  /* 0x0000001004047890 */ /* 0x000fe2000fffe0ff */
[----:B------:R-:W-:Y:S03]  /*0340*/  STS [R2+-0x2000], RZ ;  /* 0xffe000ff02007388 */ /* 0x000fe60000000800 */
[----:B------:R-:W-:Y:S01]  /*0350*/  UISETP.NE.AND UP0, UPT, UR4, URZ, UPT ;  /* 0x000000ff0400728c */ /* 0x000fe2000bf05270 */
        /* <DEDUP_REMOVED lines=16> */
[----:B------:R-:W-:Y:S06]  /*0460*/  BRA.U UP0, `(.L_x_139) ;  /* 0xfffffffd00b07547 */ /* 0x000fec000b83ffff */
[----:B------:R-:W-:-:S07]  /*0470*/  IMAD.U32 R3, RZ, RZ, UR26 ;  /* 0x0000001aff037e24 */ /* 0x000fce000f8e00ff */
.L_x_138:
[----:B------:R-:W-:Y:S01]  /*0480*/  ISETP.NE.AND P0, PT, RZ, UR23, PT ;  /* 0x00000017ff007c0c */ /* 0x000fe2000bf05270 */
[----:B------:R-:W-:Y:S01]  /*0490*/  IMAD.U32 R6, RZ, RZ, UR24 ;  /* 0x00000018ff067e24 */ /* 0x000fe2000f8e00ff */
[----:B------:R-:W-:-:S03]  /*04a0*/  MOV R2, UR23 ;  /* 0x0000001700027c02 */ /* 0x000fc60008000f00 */
[----:B------:R-:W-:Y:S02]  /*04b0*/  VIADD R6, R6, 0xffffffff ;  /* 0xffffffff06067836 */ /* 0x000fe40000000000 */
[----:B------:R-:W-:-:S06]  /*04c0*/  VIADD R2, R2, 0xffffffff ;  /* 0xffffffff02027836 */ /* 0x000fcc0000000000 */
[----:B------:R-:W-:Y:S05]  /*04d0*/  @!P0 BRA `(.L_x_140) ;  /* 0x00000000007c8947 */ /* 0x000fea0003800000 */
[----:B------:R-:W-:Y:S01]  /*04e0*/  ISETP.GE.U32.AND P2, PT, R2, 0x7, PT ;  /* 0x000000070200780c */ /* 0x000fe20003f46070 */
[----:B------:R-:W-:-:S12]  /*04f0*/  UISETP.NE.AND UP0, UPT, UR24, URZ, UPT ;  /* 0x000000ff1800728c */ /* 0x000fd8000bf05270 */
[----:B------:R-:W-:Y:S05]  /*0500*/  @!P2 BRA `(.L_x_141) ;  /* 0x000000000028a947 */ /* 0x000fea0003800000 */
        /* <DEDUP_REMOVED lines=10> */
.L_x_141:
[----:B------:R-:W-:Y:S05]  /*05b0*/  BRA.U !UP0, `(.L_x_140) ;  /* 0x0000000108447547 */ /* 0x000fea000b800000 */
[----:B------:R-:W-:Y:S01]  /*05c0*/  ISETP.GE.U32.AND P2, PT, R6, 0x3, PT ;  /* 0x000000030600780c */ /* 0x000fe20003f46070 */
[----:B------:R-:W-:-:S12]  /*05d0*/  UISETP.NE.AND UP0, UPT, UR25, URZ, UPT ;  /* 0x000000ff1900728c */ /* 0x000fd8000bf05270 */
[C---:B0-----:R-:W-:Y:S02]  /*05e0*/  @P2 IMAD R5, R3.reuse, 0x400, R0 ;  /* 0x0000040003052824 */ /* 0x041fe400078e0200 */
[----:B------:R-:W-:-:S03]  /*05f0*/  @P2 VIADD R3, R3, 0x4 ;  /* 0x0000000403032836 */ /* 0x000fc60000000000 */
[----:B------:R1:W-:Y:S04]  /*0600*/  @P2 STS [R5], RZ ;  /* 0x000000ff05002388 */ /* 0x0003e80000000800 */
[----:B------:R1:W-:Y:S04]  /*0610*/  @P2 STS [R5+0x400], RZ ;  /* 0x000400ff05002388 */ /* 0x0003e80000000800 */
[----:B------:R1:W-:Y:S04]  /*0620*/  @P2 STS [R5+0x800], RZ ;  /* 0x000800ff05002388 */ /* 0x0003e80000000800 */
[----:B------:R1:W-:Y:S01]  /*0630*/  @P2 STS [R5+0xc00], RZ ;  /* 0x000c00ff05002388 */ /* 0x0003e20000000800 */
[----:B------:R-:W-:Y:S05]  /*0640*/  BRA.U !UP0, `(.L_x_140) ;  /* 0x0000000108207547 */ /* 0x000fea000b800000 */
[----:B------:R-:W-:Y:S01]  /*0650*/  IMAD R3, R3, 0x400, R0 ;  /* 0x0000040003037824 */ /* 0x000fe200078e0200 */
[----:B------:R-:W-:-:S04]  /*0660*/  UISETP.NE.AND UP0, UPT, UR25, 0x1, UPT ;  /* 0x000000011900788c */ /* 0x000fc8000bf05270 */
[----:B------:R2:W-:Y:S05]  /*0670*/  STS [R3], RZ ;  /* 0x000000ff03007388 */ /* 0x0005ea0000000800 */
[----:B------:R-:W-:Y:S05]  /*0680*/  BRA.U !UP0, `(.L_x_140) ;  /* 0x0000000108107547 */ /* 0x000fea000b800000 */
[----:B------:R-:W-:Y:S01]  /*0690*/  UISETP.NE.AND UP0, UPT, UR25, 0x2, UPT ;  /* 0x000000021900788c */ /* 0x000fe2000bf05270 */
[----:B------:R3:W-:Y:S05]  /*06a0*/  STS [R3+0x400], RZ ;  /* 0x000400ff03007388 */ /* 0x0007ea0000000800 */
[----:B------:R-:W-:-:S13]  /*06b0*/  PLOP3.LUT P2, PT, PT, PT, UP0, 0x80, 0x8 ;  /* 0x000000000008781c */ /* 0x000fda0003f4f008 */
[----:B------:R3:W-:Y:S02]  /*06c0*/  @P2 STS [R3+0x800], RZ ;  /* 0x000800ff03002388 */ /* 0x0007e40000000800 */
.L_x_140:
[----:B------:R-:W-:-:S13]  /*06d0*/  ISETP.GT.U32.AND P2, PT, R4, 0x7f, PT ;  /* 0x0000007f0400780c */ /* 0x000fda0003f44070 */
[----:B------:R-:W-:Y:S05]  /*06e0*/  @P2 BRA `(.L_x_137) ;  /* 0x0000000000e02947 */ /* 0x000fea0003800000 */
[----:B--23--:R-:W-:Y:S01]  /*06f0*/  HFMA2 R3, -RZ, RZ, 0, 0 ;  /* 0x00000000ff037431 */ /* 0x00cfe200000001ff */
[----:B------:R-:W-:Y:S06]  /*0700*/  @!P1 BRA `(.L_x_142) ;  /* 0x0000000000589947 */ /* 0x000fec0003800000 */
[----:B------:R-:W-:-:S07]  /*0710*/  IMAD.MOV.U32 R3, RZ, RZ, RZ ;  /* 0x000000ffff037224 */ /* 0x000fce00078e00ff */
.L_x_143:
[C---:B012---:R-:W-:Y:S02]  /*0720*/  IMAD R5, R3.reuse, 0x400, R0 ;  /* 0x0000040003057824 */ /* 0x047fe400078e0200 */
[----:B------:R-:W-:-:S03]  /*0730*/  VIADD R3, R3, 0x10 ;  /* 0x0000001003037836 */ /* 0x000fc60000000000 */
[----:B------:R2:W-:Y:S02]  /*0740*/  STS [R5+0x200], RZ ;  /* 0x000200ff05007388 */ /* 0x0005e40000000800 */
[----:B------:R-:W-:Y:S02]  /*0750*/  ISETP.NE.AND P1, PT, R3, UR26, PT ;  /* 0x0000001a03007c0c */ /* 0x000fe4000bf25270 */
[----:B------:R2:W-:Y:S04]  /*0760*/  STS [R5+0x600], RZ ;  /* 0x000600ff05007388 */ /* 0x0005e80000000800 */
        /* <DEDUP_REMOVED lines=13> */
[----:B------:R2:W-:Y:S01]  /*0840*/  STS [R5+0x3e00], RZ ;  /* 0x003e00ff05007388 */ /* 0x0005e20000000800 */
[----:B------:R-:W-:Y:S05]  /*0850*/  @P1 BRA `(.L_x_143) ;  /* 0xfffffffc00b01947 */ /* 0x000fea000383ffff */
[----:B------:R-:W-:-:S07]  /*0860*/  IMAD.U32 R3, RZ, RZ, UR26 ;  /* 0x0000001aff037e24 */ /* 0x000fce000f8e00ff */
.L_x_142:
[----:B------:R-:W-:Y:S05]  /*0870*/  @!P0 BRA `(.L_x_137) ;  /* 0x00000000007c8947 */ /* 0x000fea0003800000 */
[----:B------:R-:W-:Y:S01]  /*0880*/  ISETP.GE.U32.AND P0, PT, R2, 0x7, PT ;  /* 0x000000070200780c */ /* 0x000fe20003f06070 */
[----:B------:R-:W-:-:S12]  /*0890*/  UISETP.NE.AND UP0, UPT, UR24, URZ, UPT ;  /* 0x000000ff1800728c */ /* 0x000fd8000bf05270 */
[----:B------:R-:W-:Y:S05]  /*08a0*/  @!P0 BRA `(.L_x_144) ;  /* 0x0000000000288947 */ /* 0x000fea0003800000 */
[C---:B------:R-:W-:Y:S02]  /*08b0*/  IMAD R2, R3.reuse, 0x400, R0 ;  /* 0x0000040003027824 */ /* 0x040fe400078e0200 */
[----:B------:R-:W-:-:S03]  /*08c0*/  VIADD R3, R3, 0x8 ;  /* 0x0000000803037836 */ /* 0x000fc60000000000 */
[----:B------:R3:W-:Y:S04]  /*08d0*/  STS [R2+0x200], RZ ;  /* 0x000200ff02007388 */ /* 0x0007e80000000800 */
[----:B------:R3:W-:Y:S04]  /*08e0*/  STS [R2+0x600], RZ ;  /* 0x000600ff02007388 */ /* 0x0007e80000000800 */
[----:B------:R3:W-:Y:S04]  /*08f0*/  STS [R2+0xa00], RZ ;  /* 0x000a00ff02007388 */ /* 0x0007e80000000800 */
[----:B------:R3:W-:Y:S04]  /*0900*/  STS [R2+0xe00], RZ ;  /* 0x000e00ff02007388 */ /* 0x0007e80000000800 */
[----:B------:R3:W-:Y:S04]  /*0910*/  STS [R2+0x1200], RZ ;  /* 0x001200ff02007388 */ /* 0x0007e80000000800 */
[----:B------:R3:W-:Y:S04]  /*0920*/  STS [R2+0x1600], RZ ;  /* 0x001600ff02007388 */ /* 0x0007e80000000800 */
[----:B------:R3:W-:Y:S04]  /*0930*/  STS [R2+0x1a00], RZ ;  /* 0x001a00ff02007388 */ /* 0x0007e80000000800 */
[----:B------:R3:W-:Y:S02]  /*0940*/  STS [R2+0x1e00], RZ ;  /* 0x001e00ff02007388 */ /* 0x0007e40000000800 */
.L_x_144:
[----:B------:R-:W-:Y:S05]  /*0950*/  BRA.U !UP0, `(.L_x_137) ;  /* 0x0000000108447547 */ /* 0x000fea000b800000 */
[----:B------:R-:W-:Y:S01]  /*0960*/  ISETP.GE.U32.AND P0, PT, R6, 0x3, PT ;  /* 0x000000030600780c */ /* 0x000fe20003f06070 */
[----:B------:R-:W-:-:S12]  /*0970*/  UISETP.NE.AND UP0, UPT, UR25, URZ, UPT ;  /* 0x000000ff1900728c */ /* 0x000fd8000bf05270 */
[C---:B---3--:R-:W-:Y:S01]  /*0980*/  @P0 IMAD R2, R3.reuse, 0x400, R0 ;  /* 0x0000040003020824 */ /* 0x048fe200078e0200 */
[----:B------:R-:W-:-:S04]  /*0990*/  @P0 IADD3 R3, PT, PT, R3, 0x4, RZ ;  /* 0x0000000403030810 */ /* 0x000fc80007ffe0ff */
[----:B------:R4:W-:Y:S04]  /*09a0*/  @P0 STS [R2+0x200], RZ ;  /* 0x000200ff02000388 */ /* 0x0009e80000000800 */
[----:B------:R4:W-:Y:S04]  /*09b0*/  @P0 STS [R2+0x600], RZ ;  /* 0x000600ff02000388 */ /* 0x0009e80000000800 */
[----:B------:R4:W-:Y:S04]  /*09c0*/  @P0 STS [R2+0xa00], RZ ;  /* 0x000a00ff02000388 */ /* 0x0009e80000000800 */
[----:B------:R4:W-:Y:S01]  /*09d0*/  @P0 STS [R2+0xe00], RZ ;  /* 0x000e00ff02000388 */ /* 0x0009e20000000800 */
[----:B------:R-:W-:Y:S05]  /*09e0*/  BRA.U !UP0, `(.L_x_137) ;  /* 0x0000000108207547 */ /* 0x000fea000b800000 */
[----:B------:R-:W-:Y:S01]  /*09f0*/  IMAD R3, R3, 0x400, R0 ;  /* 0x0000040003037824 */ /* 0x000fe200078e0200 */
[----:B------:R-:W-:-:S04]  /*0a00*/  UISETP.NE.AND UP0, UPT, UR25, 0x1, UPT ;  /* 0x000000011900788c */ /* 0x000fc8000bf05270 */
[----:B------:R3:W-:Y:S05]  /*0a10*/  STS [R3+0x200], RZ ;  /* 0x000200ff03007388 */ /* 0x0007ea0000000800 */
[----:B------:R-:W-:Y:S05]  /*0a20*/  BRA.U !UP0, `(.L_x_137) ;  /* 0x0000000108107547 */ /* 0x000fea000b800000 */
[----:B------:R-:W-:Y:S01]  /*0a30*/  UISETP.NE.AND UP0, UPT, UR25, 0x2, UPT ;  /* 0x000000021900788c */ /* 0x000fe2000bf05270 */
[----:B------:R0:W-:Y:S05]  /*0a40*/  STS [R3+0x600], RZ ;  /* 0x000600ff03007388 */ /* 0x0001ea0000000800 */
[----:B------:R-:W-:-:S13]  /*0a50*/  PLOP3.LUT P0, PT, PT, PT, UP0, 0x80, 0x8 ;  /* 0x000000000008781c */ /* 0x000fda0003f0f008 */
[----:B------:R0:W-:Y:S02]  /*0a60*/  @P0 STS [R3+0xa00], RZ ;  /* 0x000a00ff03000388 */ /* 0x0001e40000000800 */
.L_x_137:
[----:B------:R-:W-:Y:S05]  /*0a70*/  BSYNC.RECONVERGENT B0 ;  /* 0x0000000000007941 */ /* 0x000fea0003800200 */
.L_x_136:
[----:B------:R-:W5:Y:S01]  /*0a80*/  LDCU.64 UR14, c[0x0][0x390] ;  /* 0x00007200ff0e77ac */ /* 0x000f620008000a00 */
[----:B------:R-:W-:Y:S02]  /*0a90*/  USHF.L.U32 UR4, UR6, 0x1e, URZ ;  /* 0x0000001e06047899 */ /* 0x000fe400080006ff */
[----:B------:R-:W-:Y:S02]  /*0aa0*/  USHF.L.U64.HI UR5, UR6, 0x1e, UR7 ;  /* 0x0000001e06057899 */ /* 0x000fe40008010207 */
[----:B-----5:R-:W-:-:S04]  /*0ab0*/  UIADD3 UR4, UP0, UPT, -UR4, UR14, URZ ;  /* 0x0000000e04047290 */ /* 0x020fc8000ff1e1ff */
[----:B------:R-:W-:Y:S02]  /*0ac0*/  UIADD3.X UR5, UPT, UPT, ~UR5, UR15, URZ, UP0, !UPT ;  /* 0x0000000f05057290 */ /* 0x000fe400087fe5ff */
[----:B------:R-:W-:-:S04]  /*0ad0*/  UISETP.LT.U32.AND UP0, UPT, UR4, 0x40000000, UPT ;  /* 0x400000000400788c */ /* 0x000fc8000bf01070 */
[----:B------:R-:W-:-:S04]  /*0ae0*/  UISETP.LT.U32.AND.EX UP0, UPT, UR5, URZ, UPT, UP0 ;  /* 0x000000ff0500728c */ /* 0x000fc8000bf01100 */
[----:B------:R-:W-:Y:S02]  /*0af0*/  USEL UR13, UR4, 0x40000000, UP0 ;  /* 0x40000000040d7887 */ /* 0x000fe40008000000 */
[----:B------:R-:W-:Y:S02]  /*0b00*/  USEL UR14, UR5, URZ, UP0 ;  /* 0x000000ff050e7287 */ /* 0x000fe40008000000 */
[----:B------:R-:W-:-:S04]  /*0b10*/  UISETP.GT.U32.AND UP0, UPT, UR13, UR8, UPT ;  /* 0x000000080d00728c */ /* 0x000fc8000bf04070 */
[----:B------:R-:W-:Y:S01]  /*0b20*/  UISETP.GT.U32.AND.EX UP0, UPT, UR14, URZ, UPT, UP0 ;  /* 0x000000ff0e00728c */ /* 0x000fe2000bf04100 */
[----:B------:R-:W-:Y:S08]  /*0b30*/  BAR.SYNC.DEFER_BLOCKING 0x0 ;  /* 0x0000000000007b1d */ /* 0x000ff00000010000 */
[----:B------:R-:W-:Y:S06]  /*0b40*/  BAR.SYNC.DEFER_BLOCKING 0x0 ;  /* 0x0000000000007b1d */ /* 0x000fec0000010000 */
[----:B------:R-:W-:Y:S05]  /*0b50*/  BRA.U !UP0, `(.L_x_145) ;  /* 0x0000000d082c7547 */ /* 0x000fea000b800000 */
[----:B------:R-:W-:Y:S01]  /*0b60*/  UMOV UR10, UR8 ;  /* 0x00000008000a7c82 */ /* 0x000fe20008000000 */
[----:B------:R-:W-:-:S05]  /*0b70*/  UMOV UR5, URZ ;  /* 0x000000ff00057c82 */ /* 0x000fca0008000000 */
.L_x_150:
[----:B-----5:R-:W5:Y:S01]  /*0b80*/  LDCU.64 UR18, c[0x0][0x390] ;  /* 0x00007200ff1277ac */ /* 0x020f620008000a00 */
[----:B------:R-:W-:Y:S02]  /*0b90*/  USHF.L.U32 UR15, UR6, 0x1e, URZ ;  /* 0x0000001e060f7899 */ /* 0x000fe400080006ff */
[----:B------:R-:W-:Y:S02]  /*0ba0*/  USHF.L.U64.HI UR16, UR6, 0x1e, UR7 ;  /* 0x0000001e06107899 */ /* 0x000fe40008010207 */
[----:B------:R-:W-:-:S04]  /*0bb0*/  UIADD3 UR15, UP0, UPT, UR10, UR15, URZ ;  /* 0x0000000f0a0f7290 */ /* 0x000fc8000ff1e0ff */
[----:B------:R-:W-:Y:S02]  /*0bc0*/  UIADD3.X UR16, UPT, UPT, UR5, UR16, URZ, UP0, !UPT ;  /* 0x0000001005107290 */ /* 0x000fe400087fe4ff */
[----:B------:R-:W-:Y:S02]  /*0bd0*/  ULEA UR10, UP0, UR28, UR10, 0xb ;  /* 0x0000000a1c0a7291 */ /* 0x000fe4000f8058ff */
[----:B-----5:R-:W-:Y:S02]  /*0be0*/  UIADD3 UR17, UP1, UPT, -UR15, UR18, URZ ;  /* 0x000000120f117290 */ /* 0x020fe4000ff3e1ff */
[----:B------:R-:W-:Y:S02]  /*0bf0*/  UIADD3.X UR5, UPT, UPT, URZ, UR5, URZ, UP0, !UPT ;  /* 0x00000005ff057290 */ /* 0x000fe400087fe4ff */
[----:B------:R-:W-:Y:S02]  /*0c00*/  UIADD3.X UR4, UPT, UPT, ~UR16, UR19, URZ, UP1, !UPT ;  /* 0x0000001310047290 */ /* 0x000fe40008ffe5ff */
[----:B------:R-:W-:-:S02]  /*0c10*/  UISETP.GE.U32.AND UP1, UPT, UR17, 0x800, UPT ;  /* 0x000008001100788c */ /* 0x000fc4000bf26070 */
[----:B------:R-:W-:Y:S02]  /*0c20*/  UISETP.GE.U32.AND UP0, UPT, UR10, UR13, UPT ;  /* 0x0000000d0a00728c */ /* 0x000fe4000bf06070 */
[----:B------:R-:W-:Y:S02]  /*0c30*/  UISETP.GE.U32.AND.EX UP1, UPT, UR4, URZ, UPT, UP1 ;  /* 0x000000ff0400728c */ /* 0x000fe4000bf26110 */
[----:B------:R-:W-:-:S07]  /*0c40*/  UISETP.GE.U32.AND.EX UP0, UPT, UR5, UR14, UPT, UP0 ;  /* 0x0000000e0500728c */ /* 0x000fce000bf06100 */
[----:B0-----:R-:W-:Y:S05]  /*0c50*/  BRA.U !UP1, `(.L_x_146) ;  /* 0x0000000109587547 */ /* 0x001fea000b800000 */
[----:B------:R-:W4:Y:S01]  /*0c60*/  LDCU.64 UR18, c[0x0][0x388] ;  /* 0x00007100ff1277ac */ /* 0x000f220008000a00 */
[----:B0-23--:R-:W-:-:S05]  /*0c70*/  IADD3 R3, P0, PT, R4, UR15, RZ ;  /* 0x0000000f04037c10 */ /* 0x00dfca000ff1e0ff */
[----:B------:R-:W-:Y:S01]  /*0c80*/  IMAD.X R6, RZ, RZ, UR16, P0 ;  /* 0x00000010ff067e24 */ /* 0x000fe200080e06ff */
[----:B----4-:R-:W-:-:S04]  /*0c90*/  LEA R2, P0, R3, UR18, 0x2 ;  /* 0x0000001203027c11 */ /* 0x010fc8000f8010ff */
        /* <DEDUP_REMOVED lines=18> */
.L_x_146:
[----:B------:R-:W4:Y:S01]  /*0dc0*/  LDCU.64 UR18, c[0x0][0x388] ;  /* 0x00007100ff1277ac */ /* 0x000f220008000a00 */
[C---:B012---:R-:W-:Y:S01]  /*0dd0*/  VIADD R5, R4.reuse, 0x100 ;  /* 0x0000010004057836 */ /* 0x047fe20000000000 */
[C---:B---3--:R-:W-:Y:S01]  /*0de0*/  IADD3 R3, P0, PT, R4.reuse, UR15, RZ ;  /* 0x0000000f04037c10 */ /* 0x048fe2000ff1e0ff */
[C---:B----4-:R-:W-:Y:S01]  /*0df0*/  VIADD R2, R4.reuse, 0x80 ;  /* 0x0000008004027836 */ /* 0x050fe20000000000 */
[C---:B------:R-:W-:Y:S01]  /*0e00*/  ISETP.GE.AND P1, PT, R4.reuse, UR17, PT ;  /* 0x0000001104007c0c */ /* 0x040fe2000bf26270 */
[----:B------:R-:W-:Y:S01]  /*0e10*/  VIADD R7, R4, 0x180 ;  /* 0x0000018004077836 */ /* 0x000fe20000000000 */
[----:B------:R-:W-:Y:S01]  /*0e20*/  ISETP.GE.AND P3, PT, R5, UR17, PT ;  /* 0x0000001105007c0c */ /* 0x000fe2000bf66270 */
[----:B------:R-:W-:Y:S01]  /*0e30*/  IMAD.X R6, RZ, RZ, UR16, P0 ;  /* 0x00000010ff067e24 */ /* 0x000fe200080e06ff */
[----:B------:R-:W-:Y:S01]  /*0e40*/  ISETP.GE.AND P2, PT, R2, UR17, PT ;  /* 0x0000001102007c0c */ /* 0x000fe2000bf46270 */
[----:B------:R-:W-:Y:S01]  /*0e50*/  VIADD R5, R4, 0x200 ;  /* 0x0000020004057836 */ /* 0x000fe20000000000 */
[----:B------:R-:W-:Y:S01]  /*0e60*/  ISETP.GE.AND P4, PT, R7, UR17, PT ;  /* 0x0000001107007c0c */ /* 0x000fe2000bf86270 */
[----:B------:R-:W-:-:S03]  /*0e70*/  IMAD.MOV.U32 R12, RZ, RZ, 0x7fffffff ;  /* 0x7fffffffff0c7424 */ /* 0x000fc600078e00ff */
[----:B------:R-:W-:Y:S01]  /*0e80*/  ISETP.GE.AND P5, PT, R5, UR17, PT ;  /* 0x0000001105007c0c */ /* 0x000fe2000bfa6270 */
[----:B------:R-:W-:Y:S01]  /*0e90*/  VIADD R5, R4, 0x300 ;  /* 0x0000030004057836 */ /* 0x000fe20000000000 */
[----:B------:R-:W-:-:S04]  /*0ea0*/  LEA R2, P0, R3, UR18, 0x2 ;  /* 0x0000001203027c11 */ /* 0x000fc8000f8010ff */
[----:B------:R-:W-:Y:S01]  /*0eb0*/  LEA.HI.X R3, R3, UR19, R6, 0x2, P0 ;  /* 0x0000001303037c11 */ /* 0x000fe200080f1406 */
[----:B------:R-:W-:Y:S01]  /*0ec0*/  IMAD.MOV.U32 R11, RZ, RZ, 0x7fffffff ;  /* 0x7fffffffff0b7424 */ /* 0x000fe200078e00ff */
[----:B------:R-:W-:-:S03]  /*0ed0*/  IADD3 R6, PT, PT, R4, 0x280, RZ ;  /* 0x0000028004067810 */ /* 0x000fc60007ffe0ff */
[----:B------:R1:W5:Y:S01]  /*0ee0*/  @!P1 LDG.E R12, desc[UR20][R2.64] ;  /* 0x00000014020c9981 */ /* 0x000362000c1e1900 */
[----:B------:R-:W-:Y:S01]  /*0ef0*/  ISETP.GE.AND P1, PT, R5, UR17, PT ;  /* 0x0000001105007c0c */ /* 0x000fe2000bf26270 */
[----:B------:R-:W-:Y:S01]  /*0f00*/  VIADD R5, R4, 0x380 ;  /* 0x0000038004057836 */ /* 0x000fe20000000000 */
[----:B------:R-:W-:Y:S01]  /*0f10*/  ISETP.GE.AND P0, PT, R6, UR17, PT ;  /* 0x0000001106007c0c */ /* 0x000fe2000bf06270 */
[----:B------:R-:W-:Y:S01]  /*0f20*/  IMAD.MOV.U32 R9, RZ, RZ, 0x7fffffff ;  /* 0x7fffffffff097424 */ /* 0x000fe200078e00ff */
[----:B------:R1:W5:Y:S02]  /*0f30*/  @!P2 LDG.E R11, desc[UR20][R2.64+0x200] ;  /* 0x00020014020ba981 */ /* 0x000364000c1e1900 */
[----:B------:R-:W-:Y:S01]  /*0f40*/  ISETP.GE.AND P2, PT, R5, UR17, PT ;  /* 0x0000001105007c0c */ /* 0x000fe2000bf46270 */
[----:B------:R-:W-:Y:S02]  /*0f50*/  VIADD R5, R4, 0x480 ;  /* 0x0000048004057836 */ /* 0x000fe40000000000 */
[----:B------:R-:W-:Y:S01]  /*0f60*/  IMAD.MOV.U32 R10, RZ, RZ, 0x7fffffff ;  /* 0x7fffffffff0a7424 */ /* 0x000fe200078e00ff */
[----:B------:R1:W5:Y:S01]  /*0f70*/  @!P4 LDG.E R9, desc[UR20][R2.64+0x600] ;  /* 0x000600140209c981 */ /* 0x000362000c1e1900 */
[----:B------:R-:W-:-:S02]  /*0f80*/  MOV R8, 0x7fffffff ;  /* 0x7fffffff00087802 */ /* 0x000fc40000000f00 */
[C---:B------:R-:W-:Y:S02]  /*0f90*/  LOP3.LUT R6, R4.reuse, 0x400, RZ, 0xfc, !PT ;  /* 0x0000040004067812 */ /* 0x040fe400078efcff */
[----:B------:R-:W-:Y:S01]  /*0fa0*/  ISETP.GE.AND P4, PT, R5, UR17, PT ;  /* 0x0000001105007c0c */ /* 0x000fe2000bf86270 */
[----:B------:R-:W-:Y:S01]  /*0fb0*/  VIADD R5, R4, 0x500 ;  /* 0x0000050004057836 */ /* 0x000fe20000000000 */
[----:B------:R1:W5:Y:S01]  /*0fc0*/  @!P3 LDG.E R10, desc[UR20][R2.64+0x400] ;  /* 0x00040014020ab981 */ /* 0x000362000c1e1900 */
[----:B------:R-:W-:Y:S01]  /*0fd0*/  ISETP.GE.AND P3, PT, R6, UR17, PT ;  /* 0x0000001106007c0c */ /* 0x000fe2000bf66270 */
[----:B------:R-:W-:Y:S02]  /*0fe0*/  IMAD.MOV.U32 R6, RZ, RZ, 0x7fffffff ;  /* 0x7fffffffff067424 */ /* 0x000fe400078e00ff */
[----:B------:R1:W5:Y:S01]  /*0ff0*/  @!P5 LDG.E R8, desc[UR20][R2.64+0x800] ;  /* 0x000800140208d981 */ /* 0x000362000c1e1900 */
[----:B------:R-:W-:Y:S01]  /*1000*/  ISETP.GE.AND P5, PT, R5, UR17, PT ;  /* 0x0000001105007c0c */ /* 0x000fe2000bfa6270 */
[----:B------:R-:W-:-:S02]  /*1010*/  VIADD R5, R4, 0x600 ;  /* 0x0000060004057836 */ /* 0x000fc40000000000 */
[----:B------:R-:W-:Y:S01]  /*1020*/  IMAD.MOV.U32 R7, RZ, RZ, 0x7fffffff ;  /* 0x7fffffffff077424 */ /* 0x000fe200078e00ff */
[----:B------:R1:W5:Y:S01]  /*1030*/  @!P1 LDG.E R6, desc[UR20][R2.64+0xc00] ;  /* 0x000c001402069981 */ /* 0x000362000c1e1900 */
[C---:B------:R-:W-:Y:S01]  /*1040*/  VIADD R13, R4.reuse, 0x580 ;  /* 0x00000580040d7836 */ /* 0x040fe20000000000 */
[----:B------:R-:W-:Y:S01]  /*1050*/  ISETP.GE.AND P1, PT, R5, UR17, PT ;  /* 0x0000001105007c0c */ /* 0x000fe2000bf26270 */
[----:B------:R-:W-:Y:S02]  /*1060*/  IMAD.MOV.U32 R5, RZ, RZ, 0x7fffffff ;  /* 0x7fffffffff057424 */ /* 0x000fe400078e00ff */
[----:B------:R-:W-:Y:S01]  /*1070*/  IMAD.MOV.U32 R19, RZ, RZ, 0x7fffffff ;  /* 0x7fffffffff137424 */ /* 0x000fe200078e00ff */
[----:B------:R1:W5:Y:S01]  /*1080*/  @!P0 LDG.E R7, desc[UR20][R2.64+0xa00] ;  /* 0x000a001402078981 */ /* 0x000362000c1e1900 */
[----:B------:R-:W-:Y:S01]  /*1090*/  IMAD.MOV.U32 R18, RZ, RZ, 0x7fffffff ;  /* 0x7fffffffff127424 */ /* 0x000fe200078e00ff */
[----:B------:R-:W-:Y:S01]  /*10a0*/  ISETP.GE.AND P0, PT, R13, UR17, PT ;  /* 0x000000110d007c0c */ /* 0x000fe2000bf06270 */
[C---:B------:R-:W-:Y:S01]  /*10b0*/  VIADD R14, R4.reuse, 0x700 ;  /* 0x00000700040e7836 */ /* 0x040fe20000000000 */
[----:B------:R-:W-:Y:S01]  /*10c0*/  IADD3 R13, PT, PT, R4, 0x680, RZ ;  /* 0x00000680040d7810 */ /* 0x000fe20007ffe0ff */
[----:B------:R1:W5:Y:S03]  /*10d0*/  @!P2 LDG.E R5, desc[UR20][R2.64+0xe00] ;  /* 0x000e00140205a981 */ /* 0x000366000c1e1900 */
[----:B------:R-:W-:Y:S01]  /*10e0*/  ISETP.GE.AND P2, PT, R13, UR17, PT ;  /* 0x000000110d007c0c */ /* 0x000fe2000bf46270 */
[----:B------:R1:W5:Y:S01]  /*10f0*/  @!P3 LDG.E R19, desc[UR20][R2.64+0x1000] ;  /* 0x001000140213b981 */ /* 0x000362000c1e1900 */
[----:B------:R-:W-:-:S03]  /*1100*/  ISETP.GE.AND P3, PT, R14, UR17, PT ;  /* 0x000000110e007c0c */ /* 0x000fc6000bf66270 */
[----:B------:R1:W5:Y:S01]  /*1110*/  @!P4 LDG.E R18, desc[UR20][R2.64+0x1200] ;  /* 0x001200140212c981 */ /* 0x000362000c1e1900 */
[----:B------:R-:W-:Y:S01]  /*1120*/  ISETP.GE.AND P4, PT, R21, UR17, PT ;  /* 0x0000001115007c0c */ /* 0x000fe2000bf86270 */
[----:B------:R-:W-:Y:S01]  /*1130*/  IMAD.MOV.U32 R17, RZ, RZ, 0x7fffffff ;  /* 0x7fffffffff117424 */ /* 0x000fe200078e00ff */
[----:B------:R-:W-:Y:S01]  /*1140*/  MOV R14, 0x7fffffff ;  /* 0x7fffffff000e7802 */ /* 0x000fe20000000f00 */
[----:B------:R-:W-:Y:S02]  /*1150*/  IMAD.MOV.U32 R16, RZ, RZ, 0x7fffffff ;  /* 0x7fffffffff107424 */ /* 0x000fe400078e00ff */
[----:B------:R-:W-:Y:S02]  /*1160*/  IMAD.MOV.U32 R22, RZ, RZ, 0x7fffffff ;  /* 0x7fffffffff167424 */ /* 0x000fe400078e00ff */
        /* <DEDUP_REMOVED lines=8> */
.L_x_147:
[----:B01----:R-:W0:Y:S02]  /*11f0*/  LDC.64 R2, c[0x0][0x398] ;  /* 0x0000e600ff027b82 */ /* 0x003e240000000a00 */
[----:B0-----:R-:W-:-:S13]  /*1200*/  ISETP.GT.AND P0, PT, R3, R2, PT ;  /* 0x000000020300720c */ /* 0x001fda0003f04270 */
[----:B------:R-:W-:Y:S05]  /*1210*/  @!P0 BRA `(.L_x_148) ;  /* 0x0000000400788947 */ /* 0x000fea0003800000 */
[----:B------:R-:W0:Y:S01]  /*1220*/  S2UR UR15, SR_CgaCtaId ;  /* 0x00000000000f79c3 */ /* 0x000e220000008800 */
[----:B-----5:R-:W-:Y:S01]  /*1230*/  LOP3.LUT R15, R15, 0x80000000, RZ, 0x3c, !PT ;  /* 0x800000000f0f7812 */ /* 0x020fe200078e3cff */
[----:B------:R-:W-:Y:S01]  /*1240*/  UMOV UR4, 0x400 ;  /* 0x0000040000047882 */ /* 0x000fe20000000000 */
[----:B------:R-:W-:Y:S01]  /*1250*/  LOP3.LUT R14, R14, 0x80000000, RZ, 0x3c, !PT ;  /* 0x800000000e0e7812 */ /* 0x000fe200078e3cff */
[----:B------:R-:W1:Y:S01]  /*1260*/  LDCU UR16, c[0x0][0x398] ;  /* 0x00007300ff1077ac */ /* 0x000e620008000800 */
[----:B------:R-:W-:Y:S02]  /*1270*/  LOP3.LUT R13, R13, 0x80000000, RZ, 0x3c, !PT ;  /* 0x800000000d0d7812 */ /* 0x000fe400078e3cff */
[----:B------:R-:W-:Y:S02]  /*1280*/  LOP3.LUT R2, R22, 0x80000000, RZ, 0x3c, !PT ;  /* 0x8000000016027812 */ /* 0x000fe400078e3cff */
[----:B------:R-:W-:Y:S02]  /*1290*/  LOP3.LUT R16, R16, 0x80000000, RZ, 0x3c, !PT ;  /* 0x8000000010107812 */ /* 0x000fe400078e3cff */
[----:B------:R-:W-:-:S02]  /*12a0*/  LOP3.LUT R17, R17, 0x80000000, RZ, 0x3c, !PT ;  /* 0x8000000011117812 */ /* 0x000fc400078e3cff */
[----:B------:R-:W-:Y:S02]  /*12b0*/  LOP3.LUT R18, R18, 0x80000000, RZ, 0x3c, !PT ;  /* 0x8000000012127812 */ /* 0x000fe400078e3cff */
[----:B------:R-:W-:Y:S02]  /*12c0*/  LOP3.LUT R19, R19, 0x80000000, RZ, 0x3c, !PT ;  /* 0x8000000013137812 */ /* 0x000fe400078e3cff */
[----:B------:R-:W-:Y:S02]  /*12d0*/  LOP3.LUT R5, R5, 0x80000000, RZ, 0x3c, !PT ;  /* 0x8000000005057812 */ /* 0x000fe400078e3cff */
[----:B------:R-:W-:Y:S02]  /*12e0*/  LOP3.LUT R6, R6, 0x80000000, RZ, 0x3c, !PT ;  /* 0x8000000006067812 */ /* 0x000fe400078e3cff */
[----:B------:R-:W-:Y:S02]  /*12f0*/  LOP3.LUT R7, R7, 0x80000000, RZ, 0x3c, !PT ;  /* 0x8000000007077812 */ /* 0x000fe400078e3cff */
[----:B------:R-:W-:Y:S01]  /*1300*/  LOP3.LUT R8, R8, 0x80000000, RZ, 0x3c, !PT ;  /* 0x8000000008087812 */ /* 0x000fe200078e3cff */
[----:B0-----:R-:W-:Y:S01]  /*1310*/  ULEA UR15, UR15, UR4, 0x18 ;  /* 0x000000040f0f7291 */ /* 0x001fe2000f8ec0ff */
[----:B------:R-:W-:-:S02]  /*1320*/  LOP3.LUT R9, R9, 0x80000000, RZ, 0x3c, !PT ;  /* 0x8000000009097812 */ /* 0x000fc400078e3cff */
[----:B------:R-:W-:Y:S01]  /*1330*/  LOP3.LUT R10, R10, 0x80000000, RZ, 0x3c, !PT ;  /* 0x800000000a0a7812 */ /* 0x000fe200078e3cff */
[----:B------:R-:W-:Y:S01]  /*1340*/  UMOV UR4, URZ ;  /* 0x000000ff00047c82 */ /* 0x000fe20008000000 */
[----:B------:R-:W-:Y:S02]  /*1350*/  LOP3.LUT R11, R11, 0x80000000, RZ, 0x3c, !PT ;  /* 0x800000000b0b7812 */ /* 0x000fe400078e3cff */
[----:B-1----:R-:W-:-:S07]  /*1360*/  LOP3.LUT R12, R12, 0x80000000, RZ, 0x3c, !PT ;  /* 0x800000000c0c7812 */ /* 0x002fce00078e3cff */
.L_x_149:
[----:B------:R-:W-:Y:S01]  /*1370*/  IMAD R22, RZ, RZ, -UR16 ;  /* 0x80000010ff167e24 */ /* 0x000fe2000f8e02ff */
[----:B0-----:R-:W-:Y:S01]  /*1380*/  SHF.R.U32.HI R23, RZ, UR16, R12 ;  /* 0x00000010ff177c19 */ /* 0x001fe2000801160c */
[----:B------:R-:W-:Y:S01]  /*1390*/  IMAD.MOV.U32 R25, RZ, RZ, -0x1 ;  /* 0xffffffffff197424 */ /* 0x000fe200078e00ff */
[----:B------:R-:W-:Y:S01]  /*13a0*/  ULEA UR17, UR4, UR15, 0xa ;  /* 0x0000000f04117291 */ /* 0x000fe2000f8e50ff */
[----:B------:R-:W-:Y:S01]  /*13b0*/  SHF.R.U32.HI R27, RZ, UR16, R10 ;  /* 0x00000010ff1b7c19 */ /* 0x000fe2000801160a */
[----:B------:R-:W-:Y:S01]  /*13c0*/  UIADD3 UR4, UPT, UPT, UR4, 0x1, URZ ;  /* 0x0000000104047890 */ /* 0x000fe2000fffe0ff */
[----:B------:R-:W-:Y:S02]  /*13d0*/  VIADDMNMX R22, R22, R3, 0x8, PT ;  /* 0x0000000816167446 */ /* 0x000fe40003800103 */
[----:B------:R-:W-:Y:S02]  /*13e0*/  SHF.R.U32.HI R29, RZ, UR16, R9 ;  /* 0x00000010ff1d7c19 */ /* 0x000fe40008011609 */
[----:B------:R-:W-:-:S02]  /*13f0*/  SHF.L.U32 R22, R25, R22, RZ ;  /* 0x0000001619167219 */ /* 0x000fc400000006ff */
[----:B------:R-:W-:Y:S02]  /*1400*/  SHF.R.U32.HI R25, RZ, UR16, R11 ;  /* 0x00000010ff197c19 */ /* 0x000fe4000801160b */
[-C--:B------:R-:W-:Y:S02]  /*1410*/  LOP3.LUT R23, R23, R22.reuse, RZ, 0x30, !PT ;  /* 0x0000001617177212 */ /* 0x080fe400078e30ff */
[-C--:B------:R-:W-:Y:S02]  /*1420*/  LOP3.LUT R25, R25, R22.reuse, RZ, 0x30, !PT ;  /* 0x0000001619197212 */ /* 0x080fe400078e30ff */
[----:B------:R-:W-:Y:S02]  /*1430*/  LOP3.LUT R27, R27, R22, RZ, 0x30, !PT ;  /* 0x000000161b1b7212 */ /* 0x000fe400078e30ff */
[----:B------:R-:W-:Y:S02]  /*1440*/  LEA R23, R23, UR17, 0x2 ;  /* 0x0000001117177c11 */ /* 0x000fe4000f8e10ff */
[----:B------:R-:W-:-:S02]  /*1450*/  LEA R25, R25, UR17, 0x2 ;  /* 0x0000001119197c11 */ /* 0x000fc4000f8e10ff */
[----:B------:R-:W-:Y:S01]  /*1460*/  LEA R27, R27, UR17, 0x2 ;  /* 0x000000111b1b7c11 */ /* 0x000fe2000f8e10ff */
[----:B------:R0:W-:Y:S01]  /*1470*/  ATOMS.POPC.INC.32 RZ, [R23+URZ] ;  /* 0x0000000017ff7f8c */ /* 0x0001e2000d8000ff */
[----:B------:R-:W-:Y:S02]  /*1480*/  SHF.R.U32.HI R24, RZ, UR16, R8 ;  /* 0x00000010ff187c19 */ /* 0x000fe40008011608 */
[----:B------:R-:W-:Y:S01]  /*1490*/  SHF.R.U32.HI R26, RZ, UR16, R7 ;  /* 0x00000010ff1a7c19 */ /* 0x000fe20008011607 */
[----:B------:R1:W-:Y:S01]  /*14a0*/  ATOMS.POPC.INC.32 RZ, [R25+URZ] ;  /* 0x0000000019ff7f8c */ /* 0x0003e2000d8000ff */
[-C--:B------:R-:W-:Y:S02]  /*14b0*/  LOP3.LUT R29, R29, R22.reuse, RZ, 0x30, !PT ;  /* 0x000000161d1d7212 */ /* 0x080fe400078e30ff */
[----:B------:R-:W-:Y:S01]  /*14c0*/  LOP3.LUT R24, R24, R22, RZ, 0x30, !PT ;  /* 0x0000001618187212 */ /* 0x000fe200078e30ff */
[----:B------:R2:W-:Y:S01]  /*14d0*/  ATOMS.POPC.INC.32 RZ, [R27+URZ] ;  /* 0x000000001bff7f8c */ /* 0x0005e2000d8000ff */
[----:B0-----:R-:W-:-:S02]  /*14e0*/  SHF.R.U32.HI R23, RZ, UR16, R6 ;  /* 0x00000010ff177c19 */ /* 0x001fc40008011606 */
[-C--:B------:R-:W-:Y:S02]  /*14f0*/  LOP3.LUT R26, R26, R22.reuse, RZ, 0x30, !PT ;  /* 0x000000161a1a7212 */ /* 0x080fe400078e30ff */
[----:B-1----:R-:W-:Y:S02]  /*1500*/  SHF.R.U32.HI R25, RZ, UR16, R5 ;  /* 0x00000010ff197c19 */ /* 0x002fe40008011605 */
[-C--:B------:R-:W-:Y:S02]  /*1510*/  LOP3.LUT R23, R23, R22.reuse, RZ, 0x30, !PT ;  /* 0x0000001617177212 */ /* 0x080fe400078e30ff */
[----:B--2---:R-:W-:Y:S02]  /*1520*/  SHF.R.U32.HI R27, RZ, UR16, R19 ;  /* 0x00000010ff1b7c19 */ /* 0x004fe40008011613 */
[----:B------:R-:W-:Y:S02]  /*1530*/  LEA R29, R29, UR17, 0x2 ;  /* 0x000000111d1d7c11 */ /* 0x000fe4000f8e10ff */
[----:B------:R-:W-:-:S02]  /*1540*/  LOP3.LUT R25, R25, R22, RZ, 0x30, !PT ;  /* 0x0000001619197212 */ /* 0x000fc400078e30ff */
[----:B------:R-:W-:Y:S01]  /*1550*/  LEA R24, R24, UR17, 0x2 ;  /* 0x0000001118187c11 */ /* 0x000fe2000f8e10ff */
[----:B------:R0:W-:Y:S01]  /*1560*/  ATOMS.POPC.INC.32 RZ, [R29+URZ] ;  /* 0x000000001dff7f8c */ /* 0x0001e2000d8000ff */
[----:B------:R-:W-:Y:S02]  /*1570*/  LOP3.LUT R27, R27, R22, RZ, 0x30, !PT ;  /* 0x000000161b1b7212 */ /* 0x000fe400078e30ff */
[----:B------:R-:W-:Y:S01]  /*1580*/  LEA R26, R26, UR17, 0x2 ;  /* 0x000000111a1a7c11 */ /* 0x000fe2000f8e10ff */
[----:B------:R1:W-:Y:S01]  /*1590*/  ATOMS.POPC.INC.32 RZ, [R24+URZ] ;  /* 0x0000000018ff7f8c */ /* 0x0003e2000d8000ff */
[----:B------:R-:W-:Y:S02]  /*15a0*/  LEA R23, R23, UR17, 0x2 ;  /* 0x0000001117177c11 */ /* 0x000fe4000f8e10ff */
[----:B------:R-:W-:Y:S01]  /*15b0*/  LEA R25, R25, UR17, 0x2 ;  /* 0x0000001119197c11 */ /* 0x000fe2000f8e10ff */
[----:B------:R2:W-:Y:S01]  /*15c0*/  ATOMS.POPC.INC.32 RZ, [R26+URZ] ;  /* 0x000000001aff7f8c */ /* 0x0005e2000d8000ff */
[----:B------:R-:W-:-:S02]  /*15d0*/  LEA R27, R27, UR17, 0x2 ;  /* 0x000000111b1b7c11 */ /* 0x000fc4000f8e10ff */
[----:B0-----:R-:W-:Y:S01]  /*15e0*/  SHF.R.U32.HI R29, RZ, UR16, R18 ;  /* 0x00000010ff1d7c19 */ /* 0x001fe20008011612 */
[----:B------:R0:W-:Y:S01]  /*15f0*/  ATOMS.POPC.INC.32 RZ, [R23+URZ] ;  /* 0x0000000017ff7f8c */ /* 0x0001e2000d8000ff */
[----:B-1----:R-:W-:Y:S02]  /*1600*/  SHF.R.U32.HI R24, RZ, UR16, R17 ;  /* 0x00000010ff187c19 */ /* 0x002fe40008011611 */
[----:B------:R-:W-:Y:S01]  /*1610*/  SHF.R.U32.HI R28, RZ, UR16, R15 ;  /* 0x00000010ff1c7c19 */ /* 0x000fe2000801160f */
[----:B------:R1:W-:Y:S01]  /*1620*/  ATOMS.POPC.INC.32 RZ, [R25+URZ] ;  /* 0x0000000019ff7f8c */ /* 0x0003e2000d8000ff */
[----:B--2---:R-:W-:Y:S02]  /*1630*/  SHF.R.U32.HI R26, RZ, UR16, R16 ;  /* 0x00000010ff1a7c19 */ /* 0x004fe40008011610 */
[----:B------:R-:W-:Y:S01]  /*1640*/  LOP3.LUT R29, R29, R22, RZ, 0x30, !PT ;  /* 0x000000161d1d7212 */ /* 0x000fe200078e30ff */
[----:B------:R2:W-:Y:S01]  /*1650*/  ATOMS.POPC.INC.32 RZ, [R27+URZ] ;  /* 0x000000001bff7f8c */ /* 0x0005e2000d8000ff */
[----:B0-----:R-:W-:-:S02]  /*1660*/  SHF.R.U32.HI R23, RZ, UR16, R2 ;  /* 0x00000010ff177c19 */ /* 0x001fc40008011602 */
[-C--:B------:R-:W-:Y:S02]  /*1670*/  LOP3.LUT R24, R24, R22.reuse, RZ, 0x30, !PT ;  /* 0x0000001618187212 */ /* 0x080fe400078e30ff */
[----:B-1----:R-:W-:Y:S02]  /*1680*/  SHF.R.U32.HI R25, RZ, UR16, R13 ;  /* 0x00000010ff197c19 */ /* 0x002fe4000801160d */
[-C--:B------:R-:W-:Y:S02]  /*1690*/  LOP3.LUT R26, R26, R22.reuse, RZ, 0x30, !PT ;  /* 0x000000161a1a7212 */ /* 0x080fe400078e30ff */
[----:B--2---:R-:W-:Y:S01]  /*16a0*/  SHF.R.U32.HI R27, RZ, UR16, R14 ;  /* 0x00000010ff1b7c19 */ /* 0x004fe2000801160e */
[----:B------:R-:W-:Y:S01]  /*16b0*/  UIADD3 UR16, UPT, UPT, UR16, 0x8, URZ ;  /* 0x0000000810107890 */ /* 0x000fe2000fffe0ff */
[----:B------:R-:W-:Y:S02]  /*16c0*/  LOP3.LUT R23, R23, R22, RZ, 0x30, !PT ;  /* 0x0000001617177212 */ /* 0x000fe400078e30ff */
[----:B------:R-:W-:-:S02]  /*16d0*/  LEA R29, R29, UR17, 0x2 ;  /* 0x000000111d1d7c11 */ /* 0x000fc4000f8e10ff */
[-C--:B------:R-:W-:Y:S02]  /*16e0*/  LOP3.LUT R25, R25, R22.reuse, RZ, 0x30, !PT ;  /* 0x0000001619197212 */ /* 0x080fe400078e30ff */
[----:B------:R-:W-:Y:S01]  /*16f0*/  ISETP.LE.AND P0, PT, R3, UR16, PT ;  /* 0x0000001003007c0c */ /* 0x000fe2000bf03270 */
[----:B------:R0:W-:Y:S01]  /*1700*/  ATOMS.POPC.INC.32 RZ, [R29+URZ] ;  /* 0x000000001dff7f8c */ /* 0x0001e2000d8000ff */
[----:B------:R-:W-:Y:S02]  /*1710*/  LEA R24, R24, UR17, 0x2 ;  /* 0x0000001118187c11 */ /* 0x000fe4000f8e10ff */
[-C--:B------:R-:W-:Y:S02]  /*1720*/  LOP3.LUT R27, R27, R22.reuse, RZ, 0x30, !PT ;  /* 0x000000161b1b7212 */ /* 0x080fe400078e30ff */
[----:B------:R-:W-:Y:S01]  /*1730*/  LEA R26, R26, UR17, 0x2 ;  /* 0x000000111a1a7c11 */ /* 0x000fe2000f8e10ff */
[----:B------:R0:W-:Y:S01]  /*1740*/  ATOMS.POPC.INC.32 RZ, [R24+URZ] ;  /* 0x0000000018ff7f8c */ /* 0x0001e2000d8000ff */
[----:B------:R-:W-:-:S02]  /*1750*/  LOP3.LUT R28, R28, R22, RZ, 0x30, !PT ;  /* 0x000000161c1c7212 */ /* 0x000fc400078e30ff */
[----:B------:R-:W-:Y:S01]  /*1760*/  LEA R23, R23, UR17, 0x2 ;  /* 0x0000001117177c11 */ /* 0x000fe2000f8e10ff */
[----:B------:R0:W-:Y:S01]  /*1770*/  ATOMS.POPC.INC.32 RZ, [R26+URZ] ;  /* 0x000000001aff7f8c */ /* 0x0001e2000d8000ff */
[----:B------:R-:W-:Y:S02]  /*1780*/  LEA R25, R25, UR17, 0x2 ;  /* 0x0000001119197c11 */ /* 0x000fe4000f8e10ff */
[----:B------:R-:W-:Y:S01]  /*1790*/  LEA R27, R27, UR17, 0x2 ;  /* 0x000000111b1b7c11 */ /* 0x000fe2000f8e10ff */
[----:B------:R0:W-:Y:S01]  /*17a0*/  ATOMS.POPC.INC.32 RZ, [R23+URZ] ;  /* 0x0000000017ff7f8c */ /* 0x0001e2000d8000ff */
[----:B------:R-:W-:-:S03]  /*17b0*/  LEA R28, R28, UR17, 0x2 ;  /* 0x000000111c1c7c11 */ /* 0x000fc6000f8e10ff */
[----:B------:R0:W-:Y:S04]  /*17c0*/  ATOMS.POPC.INC.32 RZ, [R25+URZ] ;  /* 0x0000000019ff7f8c */ /* 0x0001e8000d8000ff */
[----:B------:R0:W-:Y:S04]  /*17d0*/  ATOMS.POPC.INC.32 RZ, [R27+URZ] ;  /* 0x000000001bff7f8c */ /* 0x0001e8000d8000ff */
[----:B------:R0:W-:Y:S01]  /*17e0*/  ATOMS.POPC.INC.32 RZ, [R28+URZ] ;  /* 0x000000001cff7f8c */ /* 0x0001e2000d8000ff */
[----:B------:R-:W-:Y:S05]  /*17f0*/  @!P0 BRA `(.L_x_149) ;  /* 0xfffffff800dc8947 */ /* 0x000fea000383ffff */
.L_x_148:
[----:B------:R-:W-:Y:S05]  /*1800*/  BRA.U !UP0, `(.L_x_150) ;  /* 0xfffffff108dc7547 */ /* 0x000fea000b83ffff */
.L_x_145:
[----:B------:R-:W-:Y:S01]  /*1810*/  BAR.SYNC.DEFER_BLOCKING 0x0 ;  /* 0x0000000000007b1d */ /* 0x000fe20000010000 */
[----:B------:R-:W-:-:S05]  /*1820*/  ISETP.NE.AND P0, PT, R20, RZ, PT ;  /* 0x000000ff1400720c */ /* 0x000fca0003f05270 */
[----:B------:R-:W-:Y:S08]  /*1830*/  BSSY.RECONVERGENT B0, `(.L_x_151) ;  /* 0x0000164000007945 */ /* 0x000ff00003800200 */
[----:B------:R-:W-:Y:S05]  /*1840*/  @P0 BRA `(.L_x_152) ;  /* 0x0000001400880947 */ /* 0x000fea0003800000 */
[----:B------:R-:W-:Y:S01]  /*1850*/  UISETP.GE.U32.AND UP0, UPT, UR22, 0x7, UPT ;  /* 0x000000071600788c */ /* 0x000fe2000bf06070 */
[----:B0-23--:R-:W-:-:S08]  /*1860*/  IMAD.MOV.U32 R3, RZ, RZ, RZ ;  /* 0x000000ffff037224 */ /* 0x00dfd000078e00ff */
[----:B------:R-:W-:Y:S05]  /*1870*/  BRA.U !UP0, `(.L_x_153) ;  /* 0x00000005085c7547 */ /* 0x000fea000b800000 */
[----:B----4-:R-:W0:Y:S01]  /*1880*/  LDC.64 R2, c[0x0][0x380] ;  /* 0x0000e000ff027b82 */ /* 0x010e220000000a00 */
[----:B-1---5:R-:W-:-:S07]  /*1890*/  IMAD.MOV.U32 R5, RZ, RZ, RZ ;  /* 0x000000ffff057224 */ /* 0x022fce00078e00ff */
.L_x_170:
[----:B----4-:R-:W-:Y:S01]  /*18a0*/  IMAD R7, R5, 0x400, R0 ;  /* 0x0000040005077824 */ /* 0x010fe200078e0200 */
[----:B------:R-:W-:Y:S04]  /*18b0*/  BSSY.RECONVERGENT B1, `(.L_x_154) ;  /* 0x000000f000017945 */ /* 0x000fe80003800200 */
[----:B01----:R-:W1:Y:S04]  /*18c0*/  LDS R18, [R7] ;  /* 0x0000000007127984 */ /* 0x003e680000000800 */
[----:B--23--:R2:W3:Y:S04]  /*18d0*/  LDS R9, [R7+0x400] ;  /* 0x0004000007097984 */ /* 0x00c4e80000000800 */
[----:B------:R2:W4:Y:S04]  /*18e0*/  LDS R22, [R7+0x800] ;  /* 0x0008000007167984 */ /* 0x0005280000000800 */
[----:B------:R2:W0:Y:S04]  /*18f0*/  LDS R14, [R7+0xc00] ;  /* 0x000c0000070e7984 */ /* 0x0004280000000800 */
[----:B------:R2:W0:Y:S04]  /*1900*/  LDS R12, [R7+0x1000] ;  /* 0x00100000070c7984 */ /* 0x0004280000000800 */
[----:B------:R2:W0:Y:S04]  /*1910*/  LDS R6, [R7+0x1400] ;  /* 0x0014000007067984 */ /* 0x0004280000000800 */
[----:B------:R2:W0:Y:S04]  /*1920*/  LDS R8, [R7+0x1800] ;  /* 0x0018000007087984 */ /* 0x0004280000000800 */
[----:B------:R2:W0:Y:S01]  /*1930*/  LDS R10, [R7+0x1c00] ;  /* 0x001c0000070a7984 */ /* 0x0004220000000800 */
[----:B-1----:R-:W-:-:S13]  /*1940*/  ISETP.NE.AND P0, PT, R18, RZ, PT ;  /* 0x000000ff1200720c */ /* 0x002fda0003f05270 */
[----:B--234-:R-:W-:Y:S05]  /*1950*/  @!P0 BRA `(.L_x_155) ;  /* 0x0000000000108947 */ /* 0x01cfea0003800000 */
[----:B------:R-:W-:Y:S01]  /*1960*/  LEA R17, R5, R4, 0x8 ;  /* 0x0000000405117211 */ /* 0x000fe200078e40ff */
[----:B------:R-:W-:-:S04]  /*1970*/  IMAD.MOV.U32 R19, RZ, RZ, RZ ;  /* 0x000000ffff137224 */ /* 0x000fc800078e00ff */
[----:B0-----:R-:W-:-:S05]  /*1980*/  IMAD.WIDE.U32 R16, R17, 0x8, R2 ;  /* 0x0000000811107825 */ /* 0x001fca00078e0002 */
[----:B------:R1:W-:Y:S02]  /*1990*/  REDG.E.ADD.64.STRONG.GPU desc[UR20][R16.64], R18 ;  /* 0x000000121000798e */ /* 0x0003e4000c12e514 */
.L_x_155:
[----:B------:R-:W-:Y:S05]  /*19a0*/  BSYNC.RECONVERGENT B1 ;  /* 0x0000000000017941 */ /* 0x000fea0003800200 */
.L_x_154:
[----:B------:R-:W-:Y:S01]  /*19b0*/  ISETP.NE.AND P6, PT, R9, RZ, PT ;  /* 0x000000ff0900720c */ /* 0x000fe20003fc5270 */
[----:B------:R-:W-:Y:S01]  /*19c0*/  BSSY.RECONVERGENT B1, `(.L_x_156) ;  /* 0x000000e000017945 */ /* 0x000fe20003800200 */
[----:B------:R-:W-:Y:S02]  /*19d0*/  ISETP.NE.AND P0, PT, R22, RZ, PT ;  /* 0x000000ff1600720c */ /* 0x000fe40003f05270 */
[----:B0-----:R-:W-:Y:S02]  /*19e0*/  ISETP.NE.AND P1, PT, R14, RZ, PT ;  /* 0x000000ff0e00720c */ /* 0x001fe40003f25270 */
[----:B------:R-:W-:Y:S02]  /*19f0*/  ISETP.NE.AND P2, PT, R12, RZ, PT ;  /* 0x000000ff0c00720c */ /* 0x000fe40003f45270 */
[----:B------:R-:W-:Y:S02]  /*1a00*/  ISETP.NE.AND P3, PT, R6, RZ, PT ;  /* 0x000000ff0600720c */ /* 0x000fe40003f65270 */
[----:B------:R-:W-:-:S02]  /*1a10*/  ISETP.NE.AND P4, PT, R8, RZ, PT ;  /* 0x000000ff0800720c */ /* 0x000fc40003f85270 */
[----:B------:R-:W-:Y:S01]  /*1a20*/  ISETP.NE.AND P5, PT, R10, RZ, PT ;  /* 0x000000ff0a00720c */ /* 0x000fe20003fa5270 */
[----:B------:R-:W-:-:S12]  /*1a30*/  @!P6 BRA `(.L_x_157) ;  /* 0x000000000018e947 */ /* 0x000fd80003800000 */
[----:B-1----:R-:W-:Y:S02]  /*1a40*/  IMAD R17, R5, 0x100, R4 ;  /* 0x0000010005117824 */ /* 0x002fe400078e0204 */
[----:B------:R-:W-:Y:S02]  /*1a50*/  IMAD.MOV.U32 R18, RZ, RZ, R9 ;  /* 0x000000ffff127224 */ /* 0x000fe400078e0009 */
[----:B------:R-:W-:Y:S02]  /*1a60*/  VIADD R17, R17, 0x100 ;  /* 0x0000010011117836 */ /* 0x000fe40000000000 */
[----:B------:R-:W-:Y:S02]  /*1a70*/  IMAD.MOV.U32 R19, RZ, RZ, RZ ;  /* 0x000000ffff137224 */ /* 0x000fe400078e00ff */
[----:B------:R-:W-:-:S05]  /*1a80*/  IMAD.WIDE.U32 R16, R17, 0x8, R2 ;  /* 0x0000000811107825 */ /* 0x000fca00078e0002 */
[----:B------:R0:W-:Y:S02]  /*1a90*/  REDG.E.ADD.64.STRONG.GPU desc[UR20][R16.64], R18 ;  /* 0x000000121000798e */ /* 0x0001e4000c12e514 */
.L_x_157:
[----:B------:R-:W-:Y:S05]  /*1aa0*/  BSYNC.RECONVERGENT B1 ;  /* 0x0000000000017941 */ /* 0x000fea0003800200 */
.L_x_156:
[----:B------:R-:W-:Y:S04]  /*1ab0*/  BSSY.RECONVERGENT B1, `(.L_x_158) ;  /* 0x0000007000017945 */ /* 0x000fe80003800200 */
[----:B------:R-:W-:Y:S05]  /*1ac0*/  @!P0 BRA `(.L_x_159) ;  /* 0x0000000000148947 */ /* 0x000fea0003800000 */
[----:B01----:R-:W-:Y:S02]  /*1ad0*/  IMAD R17, R5, 0x100, R4 ;  /* 0x0000010005117824 */ /* 0x003fe400078e0204 */
[----:B------:R-:W-:-:S03]  /*1ae0*/  IMAD.MOV.U32 R23, RZ, RZ, RZ ;  /* 0x000000ffff177224 */ /* 0x000fc600078e00ff */
[----:B------:R-:W-:-:S05]  /*1af0*/  IADD3 R17, PT, PT, R17, 0x200, RZ ;  /* 0x0000020011117810 */ /* 0x000fca0007ffe0ff */
[----:B------:R-:W-:-:S05]  /*1b00*/  IMAD.WIDE.U32 R16, R17, 0x8, R2 ;  /* 0x0000000811107825 */ /* 0x000fca00078e0002 */
[----:B------:R2:W-:Y:S02]  /*1b10*/  REDG.E.ADD.64.STRONG.GPU desc[UR20][R16.64], R22 ;  /* 0x000000161000798e */ /* 0x0005e4000c12e514 */
.L_x_159:
[----:B------:R-:W-:Y:S05]  /*1b20*/  BSYNC.RECONVERGENT B1 ;  /* 0x0000000000017941 */ /* 0x000fea0003800200 */
.L_x_158:
[----:B------:R-:W-:Y:S04]  /*1b30*/  BSSY.RECONVERGENT B1, `(.L_x_160) ;  /* 0x0000007000017945 */ /* 0x000fe80003800200 */
[----:B------:R-:W-:Y:S05]  /*1b40*/  @!P1 BRA `(.L_x_161) ;  /* 0x0000000000149947 */ /* 0x000fea0003800000 */
[----:B012---:R-:W-:Y:S02]  /*1b50*/  IMAD R17, R5, 0x100, R4 ;  /* 0x0000010005117824 */ /* 0x007fe400078e0204 */
[----:B------:R-:W-:Y:S02]  /*1b60*/  IMAD.MOV.U32 R15, RZ, RZ, RZ ;  /* 0x000000ffff0f7224 */ /* 0x000fe400078e00ff */
[----:B------:R-:W-:-:S04]  /*1b70*/  VIADD R17, R17, 0x300 ;  /* 0x0000030011117836 */ /* 0x000fc80000000000 */
[----:B------:R-:W-:-:S05]  /*1b80*/  IMAD.WIDE.U32 R16, R17, 0x8, R2 ;  /* 0x0000000811107825 */ /* 0x000fca00078e0002 */
[----:B------:R3:W-:Y:S02]  /*1b90*/  REDG.E.ADD.64.STRONG.GPU desc[UR20][R16.64], R14 ;  /* 0x0000000e1000798e */ /* 0x0007e4000c12e514 */
.L_x_161:
[----:B------:R-:W-:Y:S05]  /*1ba0*/  BSYNC.RECONVERGENT B1 ;  /* 0x0000000000017941 */ /* 0x000fea0003800200 */
.L_x_160:
[----:B------:R-:W-:Y:S04]  /*1bb0*/  BSSY.RECONVERGENT B1, `(.L_x_162) ;  /* 0x0000007000017945 */ /* 0x000fe80003800200 */
[----:B------:R-:W-:Y:S05]  /*1bc0*/  @!P2 BRA `(.L_x_163) ;  /* 0x000000000014a947 */ /* 0x000fea0003800000 */
[----:B---3--:R-:W-:Y:S02]  /*1bd0*/  IMAD R15, R5, 0x100, R4 ;  /* 0x00000100050f7824 */ /* 0x008fe400078e0204 */
[----:B------:R-:W-:Y:S02]  /*1be0*/  HFMA2 R13, -RZ, RZ, 0, 0 ;  /* 0x00000000ff0d7431 */ /* 0x000fe400000001ff */
[----:B------:R-:W-:-:S04]  /*1bf0*/  VIADD R15, R15, 0x400 ;  /* 0x000004000f0f7836 */ /* 0x000fc80000000000 */
[----:B------:R-:W-:-:S05]  /*1c00*/  IMAD.WIDE.U32 R14, R15, 0x8, R2 ;  /* 0x000000080f0e7825 */ /* 0x000fca00078e0002 */
[----:B------:R4:W-:Y:S02]  /*1c10*/  REDG.E.ADD.64.STRONG.GPU desc[UR20][R14.64], R12 ;  /* 0x0000000c0e00798e */ /* 0x0009e4000c12e514 */
.L_x_163:
[----:B------:R-:W-:Y:S05]  /*1c20*/  BSYNC.RECONVERGENT B1 ;  /* 0x0000000000017941 */ /* 0x000fea0003800200 */
.L_x_162:
[----:B------:R-:W-:Y:S04]  /*1c30*/  BSSY.RECONVERGENT B1, `(.L_x_164) ;  /* 0x0000007000017945 */ /* 0x000fe80003800200 */
[----:B------:R-:W-:Y:S05]  /*1c40*/  @!P3 BRA `(.L_x_165) ;  /* 0x000000000014b947 */ /* 0x000fea0003800000 */
[----:B----4-:R-:W-:Y:S02]  /*1c50*/  IMAD R13, R5, 0x100, R4 ;  /* 0x00000100050d7824 */ /* 0x010fe400078e0204 */
[----:B------:R-:W-:Y:S02]  /*1c60*/  IMAD.MOV.U32 R7, RZ, RZ, RZ ;  /* 0x000000ffff077224 */ /* 0x000fe400078e00ff */
[----:B------:R-:W-:-:S04]  /*1c70*/  VIADD R13, R13, 0x500 ;  /* 0x000005000d0d7836 */ /* 0x000fc80000000000 */
[----:B------:R-:W-:-:S05]  /*1c80*/  IMAD.WIDE.U32 R12, R13, 0x8, R2 ;  /* 0x000000080d0c7825 */ /* 0x000fca00078e0002 */
[----:B------:R4:W-:Y:S02]  /*1c90*/  REDG.E.ADD.64.STRONG.GPU desc[UR20][R12.64], R6 ;  /* 0x000000060c00798e */ /* 0x0009e4000c12e514 */
.L_x_165:
[----:B------:R-:W-:Y:S05]  /*1ca0*/  BSYNC.RECONVERGENT B1 ;  /* 0x0000000000017941 */ /* 0x000fea0003800200 */
.L_x_164:
[----:B------:R-:W-:Y:S04]  /*1cb0*/  BSSY.RECONVERGENT B1, `(.L_x_166) ;  /* 0x0000007000017945 */ /* 0x000fe80003800200 */
[----:B------:R-:W-:Y:S05]  /*1cc0*/  @!P4 BRA `(.L_x_167) ;  /* 0x000000000014c947 */ /* 0x000fea0003800000 */
[----:B----4-:R-:W-:Y:S02]  /*1cd0*/  IMAD R7, R5, 0x100, R4 ;  /* 0x0000010005077824 */ /* 0x010fe400078e0204 */
[----:B------:R-:W-:Y:S02]  /*1ce0*/  IMAD.MOV.U32 R9, RZ, RZ, RZ ;  /* 0x000000ffff097224 */ /* 0x000fe400078e00ff */
[----:B------:R-:W-:-:S04]  /*1cf0*/  VIADD R7, R7, 0x600 ;  /* 0x0000060007077836 */ /* 0x000fc80000000000 */
[----:B------:R-:W-:-:S05]  /*1d00*/  IMAD.WIDE.U32 R6, R7, 0x8, R2 ;  /* 0x0000000807067825 */ /* 0x000fca00078e0002 */
[----:B------:R4:W-:Y:S02]  /*1d10*/  REDG.E.ADD.64.STRONG.GPU desc[UR20][R6.64], R8 ;  /* 0x000000080600798e */ /* 0x0009e4000c12e514 */
.L_x_167:
[----:B------:R-:W-:Y:S05]  /*1d20*/  BSYNC.RECONVERGENT B1 ;  /* 0x0000000000017941 */ /* 0x000fea0003800200 */
.L_x_166:
[----:B------:R-:W-:Y:S04]  /*1d30*/  BSSY.RECONVERGENT B1, `(.L_x_168) ;  /* 0x0000007000017945 */ /* 0x000fe80003800200 */
[----:B------:R-:W-:Y:S05]  /*1d40*/  @!P5 BRA `(.L_x_169) ;  /* 0x000000000014d947 */ /* 0x000fea0003800000 */
[----:B----4-:R-:W-:Y:S01]  /*1d50*/  LEA R7, R5, R4, 0x8 ;  /* 0x0000000405077211 */ /* 0x010fe200078e40ff */
[----:B------:R-:W-:-:S04]  /*1d60*/  IMAD.MOV.U32 R11, RZ, RZ, RZ ;  /* 0x000000ffff0b7224 */ /* 0x000fc800078e00ff */
[----:B------:R-:W-:-:S04]  /*1d70*/  VIADD R7, R7, 0x700 ;  /* 0x0000070007077836 */ /* 0x000fc80000000000 */
[----:B------:R-:W-:-:S05]  /*1d80*/  IMAD.WIDE.U32 R6, R7, 0x8, R2 ;  /* 0x0000000807067825 */ /* 0x000fca00078e0002 */
[----:B------:R4:W-:Y:S02]  /*1d90*/  REDG.E.ADD.64.STRONG.GPU desc[UR20][R6.64], R10 ;  /* 0x0000000a0600798e */ /* 0x0009e4000c12e514 */
.L_x_169:
[----:B------:R-:W-:Y:S05]  /*1da0*/  BSYNC.RECONVERGENT B1 ;  /* 0x0000000000017941 */ /* 0x000fea0003800200 */
.L_x_168:
[----:B------:R-:W-:-:S05]  /*1db0*/  VIADD R5, R5, 0x8 ;  /* 0x0000000805057836 */ /* 0x000fca0000000000 */
[----:B------:R-:W-:-:S13]  /*1dc0*/  ISETP.NE.AND P0, PT, R5, UR27, PT ;  /* 0x0000001b05007c0c */ /* 0x000fda000bf05270 */
[----:B------:R-:W-:Y:S05]  /*1dd0*/  @P0 BRA `(.L_x_170) ;  /* 0xfffffff800b00947 */ /* 0x000fea000383ffff */
[----:B------:R-:W-:-:S07]  /*1de0*/  IMAD.U32 R3, RZ, RZ, UR27 ;  /* 0x0000001bff037e24 */ /* 0x000fce000f8e00ff */
.L_x_153:
[----:B------:R-:W-:Y:S02]  /*1df0*/  UISETP.NE.AND UP0, UPT, UR24, URZ, UPT ;  /* 0x000000ff1800728c */ /* 0x000fe4000bf05270 */
[----:B----45:R-:W-:Y:S02]  /*1e00*/  IMAD.U32 R8, RZ, RZ, UR24 ;  /* 0x00000018ff087e24 */ /* 0x030fe4000f8e00ff */
[----:B-1----:R-:W-:-:S03]  /*1e10*/  IMAD.U32 R5, RZ, RZ, UR25 ;  /* 0x00000019ff057e24 */ /* 0x002fc6000f8e00ff */
[----:B------:R-:W-:Y:S01]  /*1e20*/  IADD3 R8, PT, PT, R8, -0x1, RZ ;  /* 0xffffffff08087810 */ /* 0x000fe20007ffe0ff */
[----:B------:R-:W-:Y:S01]  /*1e30*/  VIADD R5, R5, 0xffffffff ;  /* 0xffffffff05057836 */ /* 0x000fe20000000000 */
[----:B------:R-:W-:Y:S06]  /*1e40*/  BRA.U !UP0, `(.L_x_171) ;  /* 0x0000000508707547 */ /* 0x000fec000b800000 */
[----:B------:R-:W-:-:S13]  /*1e50*/  ISETP.GE.U32.AND P0, PT, R8, 0x3, PT ;  /* 0x000000030800780c */ /* 0x000fda0003f06070 */
[----:B------:R-:W-:Y:S05]  /*1e60*/  @!P0 BRA `(.L_x_172) ;  /* 0x0000000000bc8947 */ /* 0x000fea0003800000 */
[----:B------:R-:W-:Y:S01]  /*1e70*/  IMAD R7, R3, 0x400, R0 ;  /* 0x0000040003077824 */ /* 0x000fe200078e0200 */
[----:B------:R-:W-:Y:S04]  /*1e80*/  BSSY.RECONVERGENT B1, `(.L_x_173) ;  /* 0x000000f000017945 */ /* 0x000fe80003800200 */
[----:B------:R-:W1:Y:S04]  /*1e90*/  LDS R12, [R7] ;  /* 0x00000000070c7984 */ /* 0x000e680000000800 */
[----:B------:R-:W4:Y:S04]  /*1ea0*/  LDS R9, [R7+0x400] ;  /* 0x0004000007097984 */ /* 0x000f280000000800 */
[----:B------:R-:W5:Y:S04]  /*1eb0*/  LDS R6, [R7+0x800] ;  /* 0x0008000007067984 */ /* 0x000f680000000800 */
[----:B------:R-:W0:Y:S01]  /*1ec0*/  LDS R2, [R7+0xc00] ;  /* 0x000c000007027984 */ /* 0x000e220000000800 */
[----:B-1----:R-:W-:-:S02]  /*1ed0*/  ISETP.NE.AND P0, PT, R12, RZ, PT ;  /* 0x000000ff0c00720c */ /* 0x002fc40003f05270 */
[----:B----4-:R-:W-:Y:S02]  /*1ee0*/  ISETP.NE.AND P1, PT, R9, RZ, PT ;  /* 0x000000ff0900720c */ /* 0x010fe40003f25270 */
[----:B-----5:R-:W-:Y:S02]  /*1ef0*/  ISETP.NE.AND P2, PT, R6, RZ, PT ;  /* 0x000000ff0600720c */ /* 0x020fe40003f45270 */
[----:B0-----:R-:W-:-:S07]  /*1f00*/  ISETP.NE.AND P3, PT, R2, RZ, PT ;  /* 0x000000ff0200720c */ /* 0x001fce0003f65270 */
[----:B------:R-:W-:Y:S06]  /*1f10*/  @!P0 BRA `(.L_x_174) ;  /* 0x0000000000148947 */ /* 0x000fec0003800000 */
[----:B------:R-:W0:Y:S01]  /*1f20*/  LDC.64 R10, c[0x0][0x380] ;  /* 0x0000e000ff0a7b82 */ /* 0x000e220000000a00 */
[----:B------:R-:W-:Y:S02]  /*1f30*/  IMAD R7, R3, 0x100, R4 ;  /* 0x0000010003077824 */ /* 0x000fe400078e0204 */
[----:B------:R-:W-:Y:S02]  /*1f40*/  IMAD.MOV.U32 R13, RZ, RZ, RZ ;  /* 0x000000ffff0d7224 */ /* 0x000fe400078e00ff */
[----:B0-----:R-:W-:-:S05]  /*1f50*/  IMAD.WIDE.U32 R10, R7, 0x8, R10 ;  /* 0x00000008070a7825 */ /* 0x001fca00078e000a */
[----:B------:R0:W-:Y:S02]  /*1f60*/  REDG.E.ADD.64.STRONG.GPU desc[UR20][R10.64], R12 ;  /* 0x0000000c0a00798e */ /* 0x0001e4000c12e514 */
.L_x_174:
[----:B------:R-:W-:Y:S05]  /*1f70*/  BSYNC.RECONVERGENT B1 ;  /* 0x0000000000017941 */ /* 0x000fea0003800200 */
.L_x_173:
[----:B------:R-:W-:Y:S04]  /*1f80*/  BSSY.RECONVERGENT B1, `(.L_x_175) ;  /* 0x0000009000017945 */ /* 0x000fe80003800200 */
[----:B------:R-:W-:Y:S05]  /*1f90*/  @!P1 BRA `(.L_x_176) ;  /* 0x00000000001c9947 */ /* 0x000fea0003800000 */
[----:B0-----:R-:W0:Y:S01]  /*1fa0*/  LDC.64 R10, c[0x0][0x380] ;  /* 0x0000e000ff0a7b82 */ /* 0x001e220000000a00 */
[----:B------:R-:W-:Y:S01]  /*1fb0*/  IMAD R7, R3, 0x100, R4 ;  /* 0x0000010003077824 */ /* 0x000fe200078e0204 */
[----:B------:R-:W-:Y:S01]  /*1fc0*/  MOV R12, R9 ;  /* 0x00000009000c7202 */ /* 0x000fe20000000f00 */
[----:B------:R-:W-:Y:S02]  /*1fd0*/  IMAD.MOV.U32 R13, RZ, RZ, RZ ;  /* 0x000000ffff0d7224 */ /* 0x000fe400078e00ff */
[----:B------:R-:W-:-:S04]  /*1fe0*/  VIADD R7, R7, 0x100 ;  /* 0x0000010007077836 */ /* 0x000fc80000000000 */
[----:B0-----:R-:W-:-:S05]  /*1ff0*/  IMAD.WIDE.U32 R10, R7, 0x8, R10 ;  /* 0x00000008070a7825 */ /* 0x001fca00078e000a */
[----:B------:R1:W-:Y:S02]  /*2000*/  REDG.E.ADD.64.STRONG.GPU desc[UR20][R10.64], R12 ;  /* 0x0000000c0a00798e */ /* 0x0003e4000c12e514 */
.L_x_176:
[----:B------:R-:W-:Y:S05]  /*2010*/  BSYNC.RECONVERGENT B1 ;  /* 0x0000000000017941 */ /* 0x000fea0003800200 */
.L_x_175:
[----:B------:R-:W-:Y:S04]  /*2020*/  BSSY.RECONVERGENT B1, `(.L_x_177) ;  /* 0x0000008000017945 */ /* 0x000fe80003800200 */
[----:B------:R-:W-:Y:S05]  /*2030*/  @!P2 BRA `(.L_x_178) ;  /* 0x000000000018a947 */ /* 0x000fea0003800000 */
[----:B01----:R-:W0:Y:S01]  /*2040*/  LDC.64 R10, c[0x0][0x380] ;  /* 0x0000e000ff0a7b82 */ /* 0x003e220000000a00 */
[----:B------:R-:W-:-:S04]  /*2050*/  IMAD R7, R3, 0x100, R4 ;  /* 0x0000010003077824 */ /* 0x000fc800078e0204 */
[----:B------:R-:W-:-:S04]  /*2060*/  VIADD R7, R7, 0x200 ;  /* 0x0000020007077836 */ /* 0x000fc80000000000 */
[----:B0-----:R-:W-:-:S04]  /*2070*/  IMAD.WIDE.U32 R10, R7, 0x8, R10 ;  /* 0x00000008070a7825 */ /* 0x001fc800078e000a */
[----:B------:R-:W-:-:S05]  /*2080*/  IMAD.MOV.U32 R7, RZ, RZ, RZ ;  /* 0x000000ffff077224 */ /* 0x000fca00078e00ff */
[----:B------:R4:W-:Y:S02]  /*2090*/  REDG.E.ADD.64.STRONG.GPU desc[UR20][R10.64], R6 ;  /* 0x000000060a00798e */ /* 0x0009e4000c12e514 */
.L_x_178:
[----:B------:R-:W-:Y:S05]  /*20a0*/  BSYNC.RECONVERGENT B1 ;  /* 0x0000000000017941 */ /* 0x000fea0003800200 */
.L_x_177:
[----:B------:R-:W-:Y:S04]  /*20b0*/  BSSY.RECONVERGENT B1, `(.L_x_179) ;  /* 0x0000009000017945 */ /* 0x000fe80003800200 */
[----:B------:R-:W-:Y:S05]  /*20c0*/  @!P3 BRA `(.L_x_180) ;  /* 0x00000000001cb947 */ /* 0x000fea0003800000 */
[----:B----4-:R-:W4:Y:S01]  /*20d0*/  LDC.64 R6, c[0x0][0x380] ;  /* 0x0000e000ff067b82 */ /* 0x010f220000000a00 */
[----:B------:R-:W-:Y:S01]  /*20e0*/  IMAD R9, R3, 0x100, R4 ;  /* 0x0000010003097824 */ /* 0x000fe200078e0204 */
[----:B01----:R-:W-:Y:S01]  /*20f0*/  MOV R10, R2 ;  /* 0x00000002000a7202 */ /* 0x003fe20000000f00 */
[----:B------:R-:W-:Y:S02]  /*2100*/  IMAD.MOV.U32 R11, RZ, RZ, RZ ;  /* 0x000000ffff0b7224 */ /* 0x000fe400078e00ff */
[----:B------:R-:W-:-:S04]  /*2110*/  VIADD R9, R9, 0x300 ;  /* 0x0000030009097836 */ /* 0x000fc80000000000 */
[----:B----4-:R-:W-:-:S05]  /*2120*/  IMAD.WIDE.U32 R6, R9, 0x8, R6 ;  /* 0x0000000809067825 */ /* 0x010fca00078e0006 */
[----:B------:R0:W-:Y:S02]  /*2130*/  REDG.E.ADD.64.STRONG.GPU desc[UR20][R6.64], R10 ;  /* 0x0000000a0600798e */ /* 0x0001e4000c12e514 */
.L_x_180:
[----:B------:R-:W-:Y:S05]  /*2140*/  BSYNC.RECONVERGENT B1 ;  /* 0x0000000000017941 */ /* 0x000fea0003800200 */
.L_x_179:
[----:B------:R-:W-:-:S07]  /*2150*/  VIADD R3, R3, 0x4 ;  /* 0x0000000403037836 */ /* 0x000fce0000000000 */
.L_x_172:
[----:B------:R-:W-:Y:S01]  /*2160*/  UISETP.NE.AND UP0, UPT, UR25, URZ, UPT ;  /* 0x000000ff1900728c */ /* 0x000fe2000bf05270 */
[----:B------:R-:W-:Y:S08]  /*2170*/  BSSY.RECONVERGENT B1, `(.L_x_171) ;  /* 0x0000029000017945 */ /* 0x000ff00003800200 */
[----:B------:R-:W-:Y:S05]  /*2180*/  BRA.U !UP0, `(.L_x_181) ;  /* 0x00000001089c7547 */ /* 0x000fea000b800000 */
[----:B------:R-:W-:-:S13]  /*2190*/  ISETP.NE.AND P0, PT, R5, RZ, PT ;  /* 0x000000ff0500720c */ /* 0x000fda0003f05270 */
[----:B------:R-:W-:Y:S05]  /*21a0*/  @!P0 BRA `(.L_x_182) ;  /* 0x0000000000648947 */ /* 0x000fea0003800000 */
[----:B0---4-:R-:W-:Y:S01]  /*21b0*/  IMAD R6, R3, 0x400, R0 ;  /* 0x0000040003067824 */ /* 0x011fe200078e0200 */
[----:B------:R-:W-:Y:S04]  /*21c0*/  BSSY.RECONVERGENT B2, `(.L_x_183) ;  /* 0x000000c000027945 */ /* 0x000fe80003800200 */
[----:B------:R-:W0:Y:S04]  /*21d0*/  LDS R2, [R6] ;  /* 0x0000000006027984 */ /* 0x000e280000000800 */
[----:B------:R-:W4:Y:S01]  /*21e0*/  LDS R9, [R6+0x400] ;  /* 0x0004000006097984 */ /* 0x000f220000000800 */
[----:B0-----:R-:W-:-:S02]  /*21f0*/  ISETP.NE.AND P0, PT, R2, RZ, PT ;  /* 0x000000ff0200720c */ /* 0x001fc40003f05270 */
[----:B----4-:R-:W-:-:S11]  /*2200*/  ISETP.NE.AND P1, PT, R9, RZ, PT ;  /* 0x000000ff0900720c */ /* 0x010fd60003f25270 */
[----:B------:R-:W-:Y:S05]  /*2210*/  @!P0 BRA `(.L_x_184) ;  /* 0x0000000000188947 */ /* 0x000fea0003800000 */
[----:B------:R-:W0:Y:S01]  /*2220*/  LDC.64 R6, c[0x0][0x380] ;  /* 0x0000e000ff067b82 */ /* 0x000e220000000a00 */
[----:B-1----:R-:W-:-:S04]  /*2230*/  IMAD R11, R3, 0x100, R4 ;  /* 0x00000100030b7824 */ /* 0x002fc800078e0204 */
[----:B0-----:R-:W-:-:S04]  /*2240*/  IMAD.WIDE.U32 R10, R11, 0x8, R6 ;  /* 0x000000080b0a7825 */ /* 0x001fc800078e0006 */
[----:B------:R-:W-:Y:S02]  /*2250*/  IMAD.MOV.U32 R6, RZ, RZ, R2 ;  /* 0x000000ffff067224 */ /* 0x000fe400078e0002 */
[----:B------:R-:W-:-:S05]  /*2260*/  IMAD.MOV.U32 R7, RZ, RZ, RZ ;  /* 0x000000ffff077224 */ /* 0x000fca00078e00ff */
[----:B------:R0:W-:Y:S02]  /*2270*/  REDG.E.ADD.64.STRONG.GPU desc[UR20][R10.64], R6 ;  /* 0x000000060a00798e */ /* 0x0001e4000c12e514 */
.L_x_184:
[----:B------:R-:W-:Y:S05]  /*2280*/  BSYNC.RECONVERGENT B2 ;  /* 0x0000000000027941 */ /* 0x000fea0003800200 */
.L_x_183:
[----:B------:R-:W-:Y:S04]  /*2290*/  BSSY.RECONVERGENT B2, `(.L_x_185) ;  /* 0x0000009000027945 */ /* 0x000fe80003800200 */
[----:B------:R-:W-:Y:S05]  /*22a0*/  @!P1 BRA `(.L_x_186) ;  /* 0x00000000001c9947 */ /* 0x000fea0003800000 */
[----:B0-----:R-:W0:Y:S01]  /*22b0*/  LDC.64 R6, c[0x0][0x380] ;  /* 0x0000e000ff067b82 */ /* 0x001e220000000a00 */
[----:B------:R-:W-:-:S05]  /*22c0*/  LEA R2, R3, R4, 0x8 ;  /* 0x0000000403027211 */ /* 0x000fca00078e40ff */
[----:B-1----:R-:W-:-:S04]  /*22d0*/  VIADD R11, R2, 0x100 ;  /* 0x00000100020b7836 */ /* 0x002fc80000000000 */
[----:B0-----:R-:W-:-:S04]  /*22e0*/  IMAD.WIDE.U32 R10, R11, 0x8, R6 ;  /* 0x000000080b0a7825 */ /* 0x001fc800078e0006 */
[----:B------:R-:W-:Y:S02]  /*22f0*/  IMAD.MOV.U32 R6, RZ, RZ, R9 ;  /* 0x000000ffff067224 */ /* 0x000fe400078e0009 */
[----:B------:R-:W-:-:S05]  /*2300*/  IMAD.MOV.U32 R7, RZ, RZ, RZ ;  /* 0x000000ffff077224 */ /* 0x000fca00078e00ff */
[----:B------:R4:W-:Y:S02]  /*2310*/  REDG.E.ADD.64.STRONG.GPU desc[UR20][R10.64], R6 ;  /* 0x000000060a00798e */ /* 0x0009e4000c12e514 */
.L_x_186:
[----:B------:R-:W-:Y:S05]  /*2320*/  BSYNC.RECONVERGENT B2 ;  /* 0x0000000000027941 */ /* 0x000fea0003800200 */
.L_x_185:
[----:B------:R-:W-:-:S07]  /*2330*/  VIADD R3, R3, 0x2 ;  /* 0x0000000203037836 */ /* 0x000fce0000000000 */
.L_x_182:
[----:B------:R-:W-:-:S09]  /*2340*/  UISETP.NE.AND UP0, UPT, UR9, URZ, UPT ;  /* 0x000000ff0900728c */ /* 0x000fd2000bf05270 */
[----:B------:R-:W-:Y:S05]  /*2350*/  BRA.U !UP0, `(.L_x_181) ;  /* 0x0000000108287547 */ /* 0x000fea000b800000 */
[----:B------:R-:W-:-:S05]  /*2360*/  IMAD R2, R3, 0x400, R0 ;  /* 0x0000040003027824 */ /* 0x000fca00078e0200 */
[----:B------:R-:W5:Y:S02]  /*2370*/  LDS R9, [R2] ;  /* 0x0000000002097984 */ /* 0x000f640000000800 */
[----:B-----5:R-:W-:-:S13]  /*2380*/  ISETP.NE.AND P0, PT, R9, RZ, PT ;  /* 0x000000ff0900720c */ /* 0x020fda0003f05270 */
[----:B------:R-:W-:Y:S05]  /*2390*/  @!P0 BRA `(.L_x_181) ;  /* 0x0000000000188947 */ /* 0x000fea0003800000 */
[----:B0---4-:R-:W0:Y:S01]  /*23a0*/  LDC.64 R6, c[0x0][0x380] ;  /* 0x0000e000ff067b82 */ /* 0x011e220000000a00 */
[----:B------:R-:W-:-:S04]  /*23b0*/  IMAD R3, R3, 0x100, R4 ;  /* 0x0000010003037824 */ /* 0x000fc800078e0204 */
[----:B0-----:R-:W-:Y:S01]  /*23c0*/  IMAD.WIDE.U32 R2, R3, 0x8, R6 ;  /* 0x0000000803027825 */ /* 0x001fe200078e0006 */
[----:B------:R-:W-:-:S03]  /*23d0*/  MOV R6, R9 ;  /* 0x0000000900067202 */ /* 0x000fc60000000f00 */
[----:B------:R-:W-:-:S05]  /*23e0*/  IMAD.MOV.U32 R7, RZ, RZ, RZ ;  /* 0x000000ffff077224 */ /* 0x000fca00078e00ff */
[----:B------:R0:W-:Y:S02]  /*23f0*/  REDG.E.ADD.64.STRONG.GPU desc[UR20][R2.64], R6 ;  /* 0x000000060200798e */ /* 0x0001e4000c12e514 */
.L_x_181:
[----:B------:R-:W-:Y:S05]  /*2400*/  BSYNC.RECONVERGENT B1 ;  /* 0x0000000000017941 */ /* 0x000fea0003800200 */
.L_x_171:
[----:B------:R-:W-:-:S13]  /*2410*/  ISETP.GT.U32.AND P0, PT, R4, 0x7f, PT ;  /* 0x0000007f0400780c */ /* 0x000fda0003f04070 */
[----:B------:R-:W-:Y:S05]  /*2420*/  @P0 BRA `(.L_x_152) ;  /* 0x0000000800900947 */ /* 0x000fea0003800000 */
[----:B------:R-:W-:Y:S01]  /*2430*/  UISETP.GE.U32.AND UP0, UPT, UR22, 0x7, UPT ;  /* 0x000000071600788c */ /* 0x000fe2000bf06070 */
[----:B0-----:R-:W-:-:S08]  /*2440*/  IMAD.MOV.U32 R3, RZ, RZ, RZ ;  /* 0x000000ffff037224 */ /* 0x001fd000078e00ff */
[----:B------:R-:W-:Y:S05]  /*2450*/  BRA.U !UP0, `(.L_x_187) ;  /* 0x0000000508147547 */ /* 0x000fea000b800000 */
[----:B------:R-:W0:Y:S01]  /*2460*/  LDC.64 R2, c[0x0][0x380] ;  /* 0x0000e000ff027b82 */ /* 0x000e220000000a00 */
[----:B------:R-:W-:-:S07]  /*2470*/  IMAD.MOV.U32 R9, RZ, RZ, RZ ;  /* 0x000000ffff097224 */ /* 0x000fce00078e00ff */
.L_x_204:
[C---:B01--4-:R-:W-:Y:S01]  /*2480*/  IMAD R11, R9.reuse, 0x400, R0 ;  /* 0x00000400090b7824 */ /* 0x053fe200078e0200 */
[----:B------:R-:W-:Y:S01]  /*2490*/  BSSY.RECONVERGENT B1, `(.L_x_188) ;  /* 0x0000011000017945 */ /* 0x000fe20003800200 */
[C---:B--23--:R-:W-:Y:S02]  /*24a0*/  IMAD R7, R9.reuse, 0x100, R4 ;  /* 0x0000010009077824 */ /* 0x04cfe400078e0204 */
[----:B------:R-:W-:Y:S01]  /*24b0*/  VIADD R9, R9, 0x8 ;  /* 0x0000000809097836 */ /* 0x000fe20000000000 */
[----:B---3--:R-:W1:Y:S01]  /*24c0*/  LDS R14, [R11+0x200] ;  /* 0x000200000b0e7984 */ /* 0x008e620000000800 */
[----:B0-----:R-:W-:-:S03]  /*24d0*/  IMAD.WIDE.U32 R6, R7, 0x8, R2 ;  /* 0x0000000807067825 */ /* 0x001fc600078e0002 */
[----:B------:R-:W0:Y:S04]  /*24e0*/  LDS R13, [R11+0x600] ;  /* 0x000600000b0d7984 */ /* 0x000e280000000800 */
[----:B--2---:R2:W3:Y:S04]  /*24f0*/  LDS R17, [R11+0xa00] ;  /* 0x000a00000b117984 */ /* 0x0044e80000000800 */
[----:B------:R2:W4:Y:S04]  /*2500*/  LDS R18, [R11+0xe00] ;  /* 0x000e00000b127984 */ /* 0x0005280000000800 */
[----:B------:R2:W2:Y:S04]  /*2510*/  LDS R19, [R11+0x1200] ;  /* 0x001200000b137984 */ /* 0x0004a80000000800 */
[----:B------:R0:W2:Y:S04]  /*2520*/  LDS R16, [R11+0x1600] ;  /* 0x001600000b107984 */ /* 0x0000a80000000800 */
[----:B------:R0:W2:Y:S04]  /*2530*/  LDS R12, [R11+0x1a00] ;  /* 0x001a00000b0c7984 */ /* 0x0000a80000000800 */
[----:B------:R0:W2:Y:S01]  /*2540*/  LDS R10, [R11+0x1e00] ;  /* 0x001e00000b0a7984 */ /* 0x0000a20000000800 */
[----:B-1----:R-:W-:-:S02]  /*2550*/  ISETP.NE.AND P0, PT, R14, RZ, PT ;  /* 0x000000ff0e00720c */ /* 0x002fc40003f05270 */
[----:B0-----:R-:W-:-:S11]  /*2560*/  ISETP.NE.AND P1, PT, R13, RZ, PT ;  /* 0x000000ff0d00720c */ /* 0x001fd60003f25270 */
[----:B---34-:R-:W-:Y:S05]  /*2570*/  @!P0 BRA `(.L_x_189) ;  /* 0x0000000000088947 */ /* 0x018fea0003800000 */
[----:B------:R-:W-:-:S05]  /*2580*/  HFMA2 R15, -RZ, RZ, 0, 0 ;  /* 0x00000000ff0f7431 */ /* 0x000fca00000001ff */
[----:B------:R0:W-:Y:S02]  /*2590*/  REDG.E.ADD.64.STRONG.GPU desc[UR20][R6.64+0x400], R14 ;  /* 0x0004000e0600798e */ /* 0x0001e4000c12e514 */
.L_x_189:
[----:B------:R-:W-:Y:S05]  /*25a0*/  BSYNC.RECONVERGENT B1 ;  /* 0x0000000000017941 */ /* 0x000fea0003800200 */
.L_x_188:
[----:B------:R-:W-:Y:S04]  /*25b0*/  BSSY.RECONVERGENT B1, `(.L_x_190) ;  /* 0x0000005000017945 */ /* 0x000fe80003800200 */
[----:B------:R-:W-:Y:S05]  /*25c0*/  @!P1 BRA `(.L_x_191) ;  /* 0x00000000000c9947 */ /* 0x000fea0003800000 */
[----:B0-----:R-:W-:Y:S02]  /*25d0*/  IMAD.MOV.U32 R14, RZ, RZ, R13 ;  /* 0x000000ffff0e7224 */ /* 0x001fe400078e000d */
[----:B------:R-:W-:-:S05]  /*25e0*/  IMAD.MOV.U32 R15, RZ, RZ, RZ ;  /* 0x000000ffff0f7224 */ /* 0x000fca00078e00ff */
[----:B------:R1:W-:Y:S02]  /*25f0*/  REDG.E.ADD.64.STRONG.GPU desc[UR20][R6.64+0xc00], R14 ;  /* 0x000c000e0600798e */ /* 0x0003e4000c12e514 */
.L_x_191:
[----:B------:R-:W-:Y:S05]  /*2600*/  BSYNC.RECONVERGENT B1 ;  /* 0x0000000000017941 */ /* 0x000fea0003800200 */
.L_x_190:
[----:B------:R-:W-:Y:S01]  /*2610*/  ISETP.NE.AND P6, PT, R17, RZ, PT ;  /* 0x000000ff1100720c */ /* 0x000fe20003fc5270 */
[----:B------:R-:W-:Y:S01]  /*2620*/  BSSY.RECONVERGENT B1, `(.L_x_192) ;  /* 0x000000b000017945 */ /* 0x000fe20003800200 */
[----:B------:R-:W-:Y:S02]  /*2630*/  ISETP.NE.AND P0, PT, R9, UR27, PT ;  /* 0x0000001b09007c0c */ /* 0x000fe4000bf05270 */
[----:B------:R-:W-:Y:S02]  /*2640*/  ISETP.NE.AND P1, PT, R18, RZ, PT ;  /* 0x000000ff1200720c */ /* 0x000fe40003f25270 */
[----:B--2---:R-:W-:Y:S02]  /*2650*/  ISETP.NE.AND P2, PT, R19, RZ, PT ;  /* 0x000000ff1300720c */ /* 0x004fe40003f45270 */
[----:B------:R-:W-:Y:S02]  /*2660*/  ISETP.NE.AND P3, PT, R16, RZ, PT ;  /* 0x000000ff1000720c */ /* 0x000fe40003f65270 */
[----:B------:R-:W-:-:S02]  /*2670*/  ISETP.NE.AND P4, PT, R12, RZ, PT ;  /* 0x000000ff0c00720c */ /* 0x000fc40003f85270 */
[----:B------:R-:W-:Y:S01]  /*2680*/  ISETP.NE.AND P5, PT, R10, RZ, PT ;  /* 0x000000ff0a00720c */ /* 0x000fe20003fa5270 */
[----:B------:R-:W-:-:S12]  /*2690*/  @!P6 BRA `(.L_x_193) ;  /* 0x00000000000ce947 */ /* 0x000fd80003800000 */
[----:B01----:R-:W-:Y:S02]  /*26a0*/  IMAD.MOV.U32 R14, RZ, RZ, R17 ;  /* 0x000000ffff0e7224 */ /* 0x003fe400078e0011 */
[----:B------:R-:W-:-:S05]  /*26b0*/  IMAD.MOV.U32 R15, RZ, RZ, RZ ;  /* 0x000000ffff0f7224 */ /* 0x000fca00078e00ff */
[----:B------:R2:W-:Y:S02]  /*26c0*/  REDG.E.ADD.64.STRONG.GPU desc[UR20][R6.64+0x1400], R14 ;  /* 0x0014000e0600798e */ /* 0x0005e4000c12e514 */
.L_x_193:
[----:B------:R-:W-:Y:S05]  /*26d0*/  BSYNC.RECONVERGENT B1 ;  /* 0x0000000000017941 */ /* 0x000fea0003800200 */
.L_x_192:
[----:B------:R-:W-:Y:S04]  /*26e0*/  BSSY.RECONVERGENT B1, `(.L_x_194) ;  /* 0x0000005000017945 */ /* 0x000fe80003800200 */
[----:B------:R-:W-:Y:S05]  /*26f0*/  @!P1 BRA `(.L_x_195) ;  /* 0x00000000000c9947 */ /* 0x000fea0003800000 */
[----:B012---:R-:W-:Y:S02]  /*2700*/  IMAD.MOV.U32 R14, RZ, RZ, R18 ;  /* 0x000000ffff0e7224 */ /* 0x007fe400078e0012 */
[----:B------:R-:W-:-:S05]  /*2710*/  IMAD.MOV.U32 R15, RZ, RZ, RZ ;  /* 0x000000ffff0f7224 */ /* 0x000fca00078e00ff */
[----:B------:R3:W-:Y:S02]  /*2720*/  REDG.E.ADD.64.STRONG.GPU desc[UR20][R6.64+0x1c00], R14 ;  /* 0x001c000e0600798e */ /* 0x0007e4000c12e514 */
.L_x_195:
[----:B------:R-:W-:Y:S05]  /*2730*/  BSYNC.RECONVERGENT B1 ;  /* 0x0000000000017941 */ /* 0x000fea0003800200 */
.L_x_194:
[----:B------:R-:W-:Y:S04]  /*2740*/  BSSY.RECONVERGENT B1, `(.L_x_196) ;  /* 0x0000005000017945 */ /* 0x000fe80003800200 */
[----:B------:R-:W-:Y:S05]  /*2750*/  @!P2 BRA `(.L_x_197) ;  /* 0x00000000000ca947 */ /* 0x000fea0003800000 */
[----:B0123--:R-:W-:Y:S01]  /*2760*/  MOV R14, R19 ;  /* 0x00000013000e7202 */ /* 0x00ffe20000000f00 */
[----:B------:R-:W-:-:S05]  /*2770*/  IMAD.MOV.U32 R15, RZ, RZ, RZ ;  /* 0x000000ffff0f7224 */ /* 0x000fca00078e00ff */
[----:B------:R4:W-:Y:S02]  /*2780*/  REDG.E.ADD.64.STRONG.GPU desc[UR20][R6.64+0x2400], R14 ;  /* 0x0024000e0600798e */ /* 0x0009e4000c12e514 */
.L_x_197:
[----:B------:R-:W-:Y:S05]  /*2790*/  BSYNC.RECONVERGENT B1 ;  /* 0x0000000000017941 */ /* 0x000fea0003800200 */
.L_x_196:
[----:B------:R-:W-:Y:S04]  /*27a0*/  BSSY.RECONVERGENT B1, `(.L_x_198) ;  /* 0x0000004000017945 */ /* 0x000fe80003800200 */
[----:B------:R-:W-:Y:S05]  /*27b0*/  @!P3 BRA `(.L_x_199) ;  /* 0x000000000008b947 */ /* 0x000fea0003800000 */
[----:B------:R-:W-:-:S05]  /*27c0*/  IMAD.MOV.U32 R17, RZ, RZ, RZ ;  /* 0x000000ffff117224 */ /* 0x000fca00078e00ff */
[----:B------:R0:W-:Y:S02]  /*27d0*/  REDG.E.ADD.64.STRONG.GPU desc[UR20][R6.64+0x2c00], R16 ;  /* 0x002c00100600798e */ /* 0x0001e4000c12e514 */
.L_x_199:
[----:B------:R-:W-:Y:S05]  /*27e0*/  BSYNC.RECONVERGENT B1 ;  /* 0x0000000000017941 */ /* 0x000fea0003800200 */
.L_x_198:
[----:B------:R-:W-:Y:S04]  /*27f0*/  BSSY.RECONVERGENT B1, `(.L_x_200) ;  /* 0x0000004000017945 */ /* 0x000fe80003800200 */
[----:B------:R-:W-:Y:S05]  /*2800*/  @!P4 BRA `(.L_x_201) ;  /* 0x000000000008c947 */ /* 0x000fea0003800000 */
[----:B------:R-:W-:-:S05]  /*2810*/  IMAD.MOV.U32 R13, RZ, RZ, RZ ;  /* 0x000000ffff0d7224 */ /* 0x000fca00078e00ff */
[----:B------:R0:W-:Y:S02]  /*2820*/  REDG.E.ADD.64.STRONG.GPU desc[UR20][R6.64+0x3400], R12 ;  /* 0x0034000c0600798e */ /* 0x0001e4000c12e514 */
.L_x_201:
[----:B------:R-:W-:Y:S05]  /*2830*/  BSYNC.RECONVERGENT B1 ;  /* 0x0000000000017941 */ /* 0x000fea0003800200 */
.L_x_200:
[----:B------:R-:W-:Y:S04]  /*2840*/  BSSY.RECONVERGENT B1, `(.L_x_202) ;  /* 0x0000004000017945 */ /* 0x000fe80003800200 */
[----:B------:R-:W-:Y:S05]  /*2850*/  @!P5 BRA `(.L_x_203) ;  /* 0x000000000008d947 */ /* 0x000fea0003800000 */
[----:B------:R-:W-:-:S05]  /*2860*/  IMAD.MOV.U32 R11, RZ, RZ, RZ ;  /* 0x000000ffff0b7224 */ /* 0x000fca00078e00ff */
[----:B------:R0:W-:Y:S02]  /*2870*/  REDG.E.ADD.64.STRONG.GPU desc[UR20][R6.64+0x3c00], R10 ;  /* 0x003c000a0600798e */ /* 0x0001e4000c12e514 */
.L_x_203:
[----:B------:R-:W-:Y:S05]  /*2880*/  BSYNC.RECONVERGENT B1 ;  /* 0x0000000000017941 */ /* 0x000fea0003800200 */
.L_x_202:
[----:B------:R-:W-:Y:S05]  /*2890*/  @P0 BRA `(.L_x_204) ;  /* 0xfffffff800f80947 */ /* 0x000fea000383ffff */
[----:B------:R-:W-:-:S07]  /*28a0*/  IMAD.U32 R3, RZ, RZ, UR27 ;  /* 0x0000001bff037e24 */ /* 0x000fce000f8e00ff */
.L_x_187:
[----:B------:R-:W-:-:S09]  /*28b0*/  UISETP.NE.AND UP0, UPT, UR24, URZ, UPT ;  /* 0x000000ff1800728c */ /* 0x000fd2000bf05270 */
[----:B------:R-:W-:Y:S05]  /*28c0*/  BRA.U !UP0, `(.L_x_152) ;  /* 0x0000000508687547 */ /* 0x000fea000b800000 */
[----:B------:R-:W-:-:S13]  /*28d0*/  ISETP.GE.U32.AND P0, PT, R8, 0x3, PT ;  /* 0x000000030800780c */ /* 0x000fda0003f06070 */
[----:B------:R-:W-:Y:S05]  /*28e0*/  @!P0 BRA `(.L_x_205) ;  /* 0x0000000000bc8947 */ /* 0x000fea0003800000 */
[----:B01234-:R-:W-:Y:S01]  /*28f0*/  IMAD R7, R3, 0x400, R0 ;  /* 0x0000040003077824 */ /* 0x01ffe200078e0200 */
[----:B------:R-:W-:Y:S04]  /*2900*/  BSSY.RECONVERGENT B1, `(.L_x_206) ;  /* 0x000000f000017945 */ /* 0x000fe80003800200 */
[----:B------:R-:W0:Y:S04]  /*2910*/  LDS R10, [R7+0x200] ;  /* 0x00020000070a7984 */ /* 0x000e280000000800 */
[----:B------:R-:W1:Y:S04]  /*2920*/  LDS R12, [R7+0x600] ;  /* 0x00060000070c7984 */ /* 0x000e680000000800 */
[----:B------:R-:W2:Y:S04]  /*2930*/  LDS R6, [R7+0xa00] ;  /* 0x000a000007067984 */ /* 0x000ea80000000800 */
[----:B------:R-:W3:Y:S01]  /*2940*/  LDS R2, [R7+0xe00] ;  /* 0x000e000007027984 */ /* 0x000ee20000000800 */
[----:B0-----:R-:W-:-:S02]  /*2950*/  ISETP.NE.AND P0, PT, R10, RZ, PT ;  /* 0x000000ff0a00720c */ /* 0x001fc40003f05270 */
[----:B-1----:R-:W-:Y:S02]  /*2960*/  ISETP.NE.AND P1, PT, R12, RZ, PT ;  /* 0x000000ff0c00720c */ /* 0x002fe40003f25270 */
[----:B--2---:R-:W-:Y:S02]  /*2970*/  ISETP.NE.AND P2, PT, R6, RZ, PT ;  /* 0x000000ff0600720c */ /* 0x004fe40003f45270 */
[----:B---3--:R-:W-:-:S07]  /*2980*/  ISETP.NE.AND P3, PT, R2, RZ, PT ;  /* 0x000000ff0200720c */ /* 0x008fce0003f65270 */
[----:B------:R-:W-:Y:S06]  /*2990*/  @!P0 BRA `(.L_x_207) ;  /* 0x0000000000148947 */ /* 0x000fec0003800000 */
[----:B------:R-:W0:Y:S01]  /*29a0*/  LDC.64 R8, c[0x0][0x380] ;  /* 0x0000e000ff087b82 */ /* 0x000e220000000a00 */
[----:B------:R-:W-:Y:S01]  /*29b0*/  LEA R7, R3, R4, 0x8 ;  /* 0x0000000403077211 */ /* 0x000fe200078e40ff */
[----:B------:R-:W-:-:S04]  /*29c0*/  IMAD.MOV.U32 R11, RZ, RZ, RZ ;  /* 0x000000ffff0b7224 */ /* 0x000fc800078e00ff */
[----:B0-----:R-:W-:-:S05]  /*29d0*/  IMAD.WIDE.U32 R8, R7, 0x8, R8 ;  /* 0x0000000807087825 */ /* 0x001fca00078e0008 */
[----:B------:R0:W-:Y:S02]  /*29e0*/  REDG.E.ADD.64.STRONG.GPU desc[UR20][R8.64+0x400], R10 ;  /* 0x0004000a0800798e */ /* 0x0001e4000c12e514 */
.L_x_207:
[----:B------:R-:W-:Y:S05]  /*29f0*/  BSYNC.RECONVERGENT B1 ;  /* 0x0000000000017941 */ /* 0x000fea0003800200 */
.L_x_206:
[----:B------:R-:W-:Y:S04]  /*2a00*/  BSSY.RECONVERGENT B1, `(.L_x_208) ;  /* 0x0000009000017945 */ /* 0x000fe80003800200 */
[----:B------:R-:W-:Y:S05]  /*2a10*/  @!P1 BRA `(.L_x_209) ;  /* 0x00000000001c9947 */ /* 0x000fea0003800000 */
[----:B0-----:R-:W0:Y:S01]  /*2a20*/  LDC.64 R8, c[0x0][0x380] ;  /* 0x0000e000ff087b82 */ /* 0x001e220000000a00 */
[----:B------:R-:W-:Y:S02]  /*2a30*/  IMAD R7, R3, 0x100, R4 ;  /* 0x0000010003077824 */ /* 0x000fe400078e0204 */
[----:B------:R-:W-:Y:S02]  /*2a40*/  IMAD.MOV.U32 R10, RZ, RZ, R12 ;  /* 0x000000ffff0a7224 */ /* 0x000fe400078e000c */
[----:B------:R-:W-:Y:S02]  /*2a50*/  VIADD R7, R7, 0x100 ;  /* 0x0000010007077836 */ /* 0x000fe40000000000 */
[----:B------:R-:W-:Y:S02]  /*2a60*/  IMAD.MOV.U32 R11, RZ, RZ, RZ ;  /* 0x000000ffff0b7224 */ /* 0x000fe400078e00ff */
[----:B0-----:R-:W-:-:S05]  /*2a70*/  IMAD.WIDE.U32 R8, R7, 0x8, R8 ;  /* 0x0000000807087825 */ /* 0x001fca00078e0008 */
[----:B------:R1:W-:Y:S02]  /*2a80*/  REDG.E.ADD.64.STRONG.GPU desc[UR20][R8.64+0x400], R10 ;  /* 0x0004000a0800798e */ /* 0x0003e4000c12e514 */
.L_x_209:
[----:B------:R-:W-:Y:S05]  /*2a90*/  BSYNC.RECONVERGENT B1 ;  /* 0x0000000000017941 */ /* 0x000fea0003800200 */
.L_x_208:
[----:B------:R-:W-:Y:S04]  /*2aa0*/  BSSY.RECONVERGENT B1, `(.L_x_210) ;  /* 0x0000008000017945 */ /* 0x000fe80003800200 */
[----:B------:R-:W-:Y:S05]  /*2ab0*/  @!P2 BRA `(.L_x_211) ;  /* 0x000000000018a947 */ /* 0x000fea0003800000 */
[----:B01----:R-:W0:Y:S01]  /*2ac0*/  LDC.64 R8, c[0x0][0x380] ;  /* 0x0000e000ff087b82 */ /* 0x003e220000000a00 */
[----:B------:R-:W-:-:S05]  /*2ad0*/  IMAD R7, R3, 0x100, R4 ;  /* 0x0000010003077824 */ /* 0x000fca00078e0204 */
[----:B------:R-:W-:-:S05]  /*2ae0*/  IADD3 R7, PT, PT, R7, 0x200, RZ ;  /* 0x0000020007077810 */ /* 0x000fca0007ffe0ff */
[----:B0-----:R-:W-:-:S04]  /*2af0*/  IMAD.WIDE.U32 R8, R7, 0x8, R8 ;  /* 0x0000000807087825 */ /* 0x001fc800078e0008 */
[----:B------:R-:W-:-:S05]  /*2b00*/  IMAD.MOV.U32 R7, RZ, RZ, RZ ;  /* 0x000000ffff077224 */ /* 0x000fca00078e00ff */
[----:B------:R2:W-:Y:S02]  /*2b10*/  REDG.E.ADD.64.STRONG.GPU desc[UR20][R8.64+0x400], R6 ;  /* 0x000400060800798e */ /* 0x0005e4000c12e514 */
.L_x_211:
[----:B------:R-:W-:Y:S05]  /*2b20*/  BSYNC.RECONVERGENT B1 ;  /* 0x0000000000017941 */ /* 0x000fea0003800200 */
.L_x_210:
[----:B------:R-:W-:Y:S04]  /*2b30*/  BSSY.RECONVERGENT B1, `(.L_x_212) ;  /* 0x0000009000017945 */ /* 0x000fe80003800200 */
[----:B------:R-:W-:Y:S05]  /*2b40*/  @!P3 BRA `(.L_x_213) ;  /* 0x00000000001cb947 */ /* 0x000fea0003800000 */
[----:B--2---:R-:W2:Y:S01]  /*2b50*/  LDC.64 R6, c[0x0][0x380] ;  /* 0x0000e000ff067b82 */ /* 0x004ea20000000a00 */
[----:B01----:R-:W-:Y:S02]  /*2b60*/  IMAD R9, R3, 0x100, R4 ;  /* 0x0000010003097824 */ /* 0x003fe400078e0204 */
[----:B------:R-:W-:Y:S02]  /*2b70*/  IMAD.MOV.U32 R8, RZ, RZ, R2 ;  /* 0x000000ffff087224 */ /* 0x000fe400078e0002 */
[----:B------:R-:W-:-:S04]  /*2b80*/  VIADD R9, R9, 0x300 ;  /* 0x0000030009097836 */ /* 0x000fc80000000000 */
[----:B--2---:R-:W-:-:S04]  /*2b90*/  IMAD.WIDE.U32 R6, R9, 0x8, R6 ;  /* 0x0000000809067825 */ /* 0x004fc800078e0006 */
[----:B------:R-:W-:-:S05]  /*2ba0*/  IMAD.MOV.U32 R9, RZ, RZ, RZ ;  /* 0x000000ffff097224 */ /* 0x000fca00078e00ff */
[----:B------:R3:W-:Y:S02]  /*2bb0*/  REDG.E.ADD.64.STRONG.GPU desc[UR20][R6.64+0x400], R8 ;  /* 0x000400080600798e */ /* 0x0007e4000c12e514 */
.L_x_213:
[----:B------:R-:W-:Y:S05]  /*2bc0*/  BSYNC.RECONVERGENT B1 ;  /* 0x0000000000017941 */ /* 0x000fea0003800200 */
.L_x_212:
[----:B------:R-:W-:-:S07]  /*2bd0*/  VIADD R3, R3, 0x4 ;  /* 0x0000000403037836 */ /* 0x000fce0000000000 */
.L_x_205:
[----:B------:R-:W-:-:S09]  /*2be0*/  UISETP.NE.AND UP0, UPT, UR25, URZ, UPT ;  /* 0x000000ff1900728c */ /* 0x000fd2000bf05270 */
[----:B------:R-:W-:Y:S05]  /*2bf0*/  BRA.U !UP0, `(.L_x_152) ;  /* 0x00000001089c7547 */ /* 0x000fea000b800000 */
[----:B------:R-:W-:-:S13]  /*2c00*/  ISETP.NE.AND P0, PT, R5, RZ, PT ;  /* 0x000000ff0500720c */ /* 0x000fda0003f05270 */
[----:B------:R-:W-:Y:S05]  /*2c10*/  @!P0 BRA `(.L_x_214) ;  /* 0x0000000000648947 */ /* 0x000fea0003800000 */
[----:B01234-:R-:W-:Y:S01]  /*2c20*/  LEA R6, R3, R0, 0xa ;  /* 0x0000000003067211 */ /* 0x01ffe200078e50ff */
[----:B------:R-:W-:Y:S04]  /*2c30*/  BSSY.RECONVERGENT B1, `(.L_x_215) ;  /* 0x000000c000017945 */ /* 0x000fe80003800200 */
[----:B------:R-:W0:Y:S04]  /*2c40*/  LDS R2, [R6+0x200] ;  /* 0x0002000006027984 */ /* 0x000e280000000800 */
[----:B------:R-:W1:Y:S01]  /*2c50*/  LDS R5, [R6+0x600] ;  /* 0x0006000006057984 */ /* 0x000e620000000800 */
[----:B0-----:R-:W-:-:S02]  /*2c60*/  ISETP.NE.AND P0, PT, R2, RZ, PT ;  /* 0x000000ff0200720c */ /* 0x001fc40003f05270 */
[----:B-1----:R-:W-:-:S11]  /*2c70*/  ISETP.NE.AND P1, PT, R5, RZ, PT ;  /* 0x000000ff0500720c */ /* 0x002fd60003f25270 */
[----:B------:R-:W-:Y:S05]  /*2c80*/  @!P0 BRA `(.L_x_216) ;  /* 0x0000000000188947 */ /* 0x000fea0003800000 */
[----:B------:R-:W0:Y:S01]  /*2c90*/  LDC.64 R6, c[0x0][0x380] ;  /* 0x0000e000ff067b82 */ /* 0x000e220000000a00 */
[----:B------:R-:W-:-:S04]  /*2ca0*/  IMAD R9, R3, 0x100, R4 ;  /* 0x0000010003097824 */ /* 0x000fc800078e0204 */
[----:B0-----:R-:W-:-:S04]  /*2cb0*/  IMAD.WIDE.U32 R8, R9, 0x8, R6 ;  /* 0x0000000809087825 */ /* 0x001fc800078e0006 */
[----:B------:R-:W-:Y:S02]  /*2cc0*/  IMAD.MOV.U32 R6, RZ, RZ, R2 ;  /* 0x000000ffff067224 */ /* 0x000fe400078e0002 */
[----:B------:R-:W-:-:S05]  /*2cd0*/  IMAD.MOV.U32 R7, RZ, RZ, RZ ;  /* 0x000000ffff077224 */ /* 0x000fca00078e00ff */
[----:B------:R0:W-:Y:S02]  /*2ce0*/  REDG.E.ADD.64.STRONG.GPU desc[UR20][R8.64+0x400], R6 ;  /* 0x000400060800798e */ /* 0x0001e4000c12e514 */
.L_x_216:
[----:B------:R-:W-:Y:S05]  /*2cf0*/  BSYNC.RECONVERGENT B1 ;  /* 0x0000000000017941 */ /* 0x000fea0003800200 */
.L_x_215:
[----:B------:R-:W-:Y:S04]  /*2d00*/  BSSY.RECONVERGENT B1, `(.L_x_217) ;  /* 0x0000009000017945 */ /* 0x000fe80003800200 */
[----:B------:R-:W-:Y:S05]  /*2d10*/  @!P1 BRA `(.L_x_218) ;  /* 0x00000000001c9947 */ /* 0x000fea0003800000 */
[----:B0-----:R-:W0:Y:S01]  /*2d20*/  LDC.64 R6, c[0x0][0x380] ;  /* 0x0000e000ff067b82 */ /* 0x001e220000000a00 */
[----:B------:R-:W-:-:S04]  /*2d30*/  IMAD R2, R3, 0x100, R4 ;  /* 0x0000010003027824 */ /* 0x000fc800078e0204 */
[----:B------:R-:W-:-:S04]  /*2d40*/  VIADD R9, R2, 0x100 ;  /* 0x0000010002097836 */ /* 0x000fc80000000000 */
[----:B0-----:R-:W-:-:S04]  /*2d50*/  IMAD.WIDE.U32 R8, R9, 0x8, R6 ;  /* 0x0000000809087825 */ /* 0x001fc800078e0006 */
[----:B------:R-:W-:Y:S02]  /*2d60*/  HFMA2 R7, -RZ, RZ, 0, 0 ;  /* 0x00000000ff077431 */ /* 0x000fe400000001ff */
[----:B------:R-:W-:-:S05]  /*2d70*/  IMAD.MOV.U32 R6, RZ, RZ, R5 ;  /* 0x000000ffff067224 */ /* 0x000fca00078e0005 */
[----:B------:R1:W-:Y:S02]  /*2d80*/  REDG.E.ADD.64.STRONG.GPU desc[UR20][R8.64+0x400], R6 ;  /* 0x000400060800798e */ /* 0x0003e4000c12e514 */
.L_x_218:
[----:B------:R-:W-:Y:S05]  /*2d90*/  BSYNC.RECONVERGENT B1 ;  /* 0x0000000000017941 */ /* 0x000fea0003800200 */
.L_x_217:
[----:B------:R-:W-:-:S07]  /*2da0*/  VIADD R3, R3, 0x2 ;  /* 0x0000000203037836 */ /* 0x000fce0000000000 */
.L_x_214:
[----:B------:R-:W-:-:S09]  /*2db0*/  UISETP.NE.AND UP0, UPT, UR9, URZ, UPT ;  /* 0x000000ff0900728c */ /* 0x000fd2000bf05270 */
[----:B------:R-:W-:Y:S05]  /*2dc0*/  BRA.U !UP0, `(.L_x_152) ;  /* 0x0000000108287547 */ /* 0x000fea000b800000 */
[----:B------:R-:W-:-:S05]  /*2dd0*/  IMAD R2, R3, 0x400, R0 ;  /* 0x0000040003027824 */ /* 0x000fca00078e0200 */
[----:B------:R-:W5:Y:S02]  /*2de0*/  LDS R5, [R2+0x200] ;  /* 0x0002000002057984 */ /* 0x000f640000000800 */
[----:B-----5:R-:W-:-:S13]  /*2df0*/  ISETP.NE.AND P0, PT, R5, RZ, PT ;  /* 0x000000ff0500720c */ /* 0x020fda0003f05270 */
[----:B------:R-:W-:Y:S05]  /*2e00*/  @!P0 BRA `(.L_x_152) ;  /* 0x0000000000188947 */ /* 0x000fea0003800000 */
[----:B01234-:R-:W0:Y:S01]  /*2e10*/  LDC.64 R6, c[0x0][0x380] ;  /* 0x0000e000ff067b82 */ /* 0x01fe220000000a00 */
[----:B------:R-:W-:-:S04]  /*2e20*/  IMAD R3, R3, 0x100, R4 ;  /* 0x0000010003037824 */ /* 0x000fc800078e0204 */
[----:B0-----:R-:W-:-:S04]  /*2e30*/  IMAD.WIDE.U32 R2, R3, 0x8, R6 ;  /* 0x0000000803027825 */ /* 0x001fc800078e0006 */
[----:B------:R-:W-:Y:S02]  /*2e40*/  IMAD.MOV.U32 R6, RZ, RZ, R5 ;  /* 0x000000ffff067224 */ /* 0x000fe400078e0005 */
[----:B------:R-:W-:-:S05]  /*2e50*/  IMAD.MOV.U32 R7, RZ, RZ, RZ ;  /* 0x000000ffff077224 */ /* 0x000fca00078e00ff */
[----:B------:R0:W-:Y:S02]  /*2e60*/  REDG.E.ADD.64.STRONG.GPU desc[UR20][R2.64+0x400], R6 ;  /* 0x000400060200798e */ /* 0x0001e4000c12e514 */
.L_x_152:
[----:B------:R-:W-:Y:S05]  /*2e70*/  BSYNC.RECONVERGENT B0 ;  /* 0x0000000000007941 */ /* 0x000fea0003800200 */
.L_x_151:
[----:B------:R-:W-:Y:S01]  /*2e80*/  BAR.SYNC.DEFER_BLOCKING 0x0 ;  /* 0x0000000000007b1d */ /* 0x000fe20000010000 */
[----:B------:R-:W-:-:S04]  /*2e90*/  UIADD3 UR6, UP0, UPT, UR6, 0x1, URZ ;  /* 0x0000000106067890 */ /* 0x000fc8000ff1e0ff */
[----:B------:R-:W-:Y:S02]  /*2ea0*/  UIADD3.X UR7, UPT, UPT, URZ, UR7, URZ, UP0, !UPT ;  /* 0x00000007ff077290 */ /* 0x000fe400087fe4ff */
[----:B------:R-:W-:-:S04]  /*2eb0*/  UISETP.NE.U32.AND UP0, UPT, UR6, UR11, UPT ;  /* 0x0000000b0600728c */ /* 0x000fc8000bf05070 */
[----:B------:R-:W-:-:S09]  /*2ec0*/  UISETP.NE.AND.EX UP0, UPT, UR7, UR12, UPT, UP0 ;  /* 0x0000000c0700728c */ /* 0x000fd2000bf05300 */
[----:B------:R-:W-:Y:S05]  /*2ed0*/  BRA.U UP0, `(.L_x_219) ;  /* 0xffffffd100f07547 */ /* 0x000fea000b83ffff */
[----:B------:R-:W-:Y:S05]  /*2ee0*/  EXIT ;  /* 0x000000000000794d */ /* 0x000fea0003800000 */
.L_x_220:
        /* <DEDUP_REMOVED lines=9> */
.L_x_233:


//--------------------- .text._ZN3cub18CUB_300001_SM_10006detail10radix_sort31DeviceRadixSortSingleTileKernelINS1_5radix10policy_hubIiiyE10Policy1000ELNS0_9SortOrderE0EiiyNS1_21identity_decomposer_tEEEvPKT1_PSA_PKT2_PSE_T3_iiT4_ --------------------------
	.section	.text._ZN3cub18CUB_300001_SM_10006detail10radix_sort31DeviceRadixSortSingleTileKernelINS1_5radix10policy_hubIiiyE10Policy1000ELNS0_9SortOrderE0EiiyNS1_21identity_decomposer_tEEEvPKT1_PSA_PKT2_PSE_T3_iiT4_,"ax",@progbits
	.align	128
        .global         _ZN3cub18CUB_300001_SM_10006detail10radix_sort31DeviceRadixSortSingleTileKernelINS1_5radix10policy_hubIiiyE10Policy1000ELNS0_9SortOrderE0EiiyNS1_21identity_decomposer_tEEEvPKT1_PSA_PKT2_PSE_T3_iiT4_
        .type           _ZN3cub18CUB_300001_SM_10006detail10radix_sort31DeviceRadixSortSingleTileKernelINS1_5radix10policy_hubIiiyE10Policy1000ELNS0_9SortOrderE0EiiyNS1_21identity_decomposer_tEEEvPKT1_PSA_PKT2_PSE_T3_iiT4_,@function
        .size           _ZN3cub18CUB_300001_SM_10006detail10radix_sort31DeviceRadixSortSingleTileKernelINS1_5radix10policy_hubIiiyE10Policy1000ELNS0_9SortOrderE0EiiyNS1_21identity_decomposer_tEEEvPKT1_PSA_PKT2_PSE_T3_iiT4_,(.L_x_234 - _ZN3cub18CUB_300001_SM_10006detail10radix_sort31DeviceRadixSortSingleTileKernelINS1_5radix10policy_hubIiiyE10Policy1000ELNS0_9SortOrderE0EiiyNS1_21identity_decomposer_tEEEvPKT1_PSA_PKT2_PSE_T3_iiT4_)
        .other          _ZN3cub18CUB_300001_SM_10006detail10radix_sort31DeviceRadixSortSingleTileKernelINS1_5radix10policy_hubIiiyE10Policy1000ELNS0_9SortOrderE0EiiyNS1_21identity_decomposer_tEEEvPKT1_PSA_PKT2_PSE_T3_iiT4_,@"STO_CUDA_ENTRY STV_DEFAULT"
_ZN3cub18CUB_300001_SM_10006detail10radix_sort31DeviceRadixSortSingleTileKernelINS1_5radix10policy_hubIiiyE10Policy1000ELNS0_9SortOrderE0EiiyNS1_21identity_decomposer_tEEEvPKT1_PSA_PKT2_PSE_T3_iiT4_:
.text._ZN3cub18CUB_300001_SM_10006detail10radix_sort31DeviceRadixSortSingleTileKernelINS1_5radix10policy_hubIiiyE10Policy1000ELNS0_9SortOrderE0EiiyNS1_21identity_decomposer_tEEEvPKT1_PSA_PKT2_PSE_T3_iiT4_:
[----:B------:R-:W-:Y:S01]  /*0000*/  LDC R1, c[0x0][0x37c] ;  /* 0x0000df00ff017b82 */ /* 0x000fe20000000800 */
[----:B------:R-:W0:Y:S01]  /*0010*/  S2R R0, SR_TID.X ;  /* 0x0000000000007919 */ /* 0x000e220000002100 */
[----:B------:R-:W1:Y:S06]  /*0020*/  LDCU UR4, c[0x0][0x3a0] ;  /* 0x00007400ff0477ac */ /* 0x000e6c0008000800 */
[----:B------:R-:W2:Y:S01]  /*0030*/  LDC.64 R6, c[0x0][0x380] ;  /* 0x0000e000ff067b82 */ /* 0x000ea20000000a00 */
[----:B------:R-:W3:Y:S01]  /*0040*/  LDCU.64 UR8, c[0x0][0x358] ;  /* 0x00006b00ff0877ac */ /* 0x000ee20008000a00 */
[----:B------:R-:W4:Y:S01]  /*0050*/  LDCU UR10, c[0x0][0x3ac] ;  /* 0x00007580ff0a77ac */ /* 0x000f220008000800 */
[----:B0-----:R-:W-:-:S04]  /*0060*/  IMAD R9, R0, 0x13, RZ ;  /* 0x0000001300097824 */ /* 0x001fc800078e02ff */
[C---:B------:R-:W-:Y:S01]  /*0070*/  VIADD R4, R9.reuse, 0x1 ;  /* 0x0000000109047836 */ /* 0x040fe20000000000 */
[C---:B-1----:R-:W-:Y:S01]  /*0080*/  ISETP.GE.AND P6, PT, R9.reuse, UR4, PT ;  /* 0x0000000409007c0c */ /* 0x042fe2000bfc6270 */
[C---:B------:R-:W-:Y:S02]  /*0090*/  VIADD R8, R9.reuse, 0x5 ;  /* 0x0000000509087836 */ /* 0x040fe40000000000 */
[C---:B--2---:R-:W-:Y:S01]  /*00a0*/  IMAD.WIDE.U32 R6, R9.reuse, 0x4, R6 ;  /* 0x0000000409067825 */ /* 0x044fe200078e0006 */
[----:B------:R-:W-:Y:S02]  /*00b0*/  ISETP.GE.AND P5, PT, R4, UR4, PT ;  /* 0x0000000404007c0c */ /* 0x000fe4000bfa6270 */
[----:B------:R-:W-:Y:S01]  /*00c0*/  ISETP.GE.AND P1, PT, R8, UR4, PT ;  /* 0x0000000408007c0c */ /* 0x000fe2000bf26270 */
[C---:B------:R-:W-:Y:S01]  /*00d0*/  VIADD R5, R9.reuse, 0x2 ;  /* 0x0000000209057836 */ /* 0x040fe20000000000 */
[----:B------:R-:W-:Y:S01]  /*00e0*/  P2R R46, PR, RZ, 0x20 ;  /* 0x00000020ff2e7803 */ /* 0x000fe20000000000 */
[C---:B------:R-:W-:Y:S01]  /*00f0*/  VIADD R10, R9.reuse, 0x6 ;  /* 0x00000006090a7836 */ /* 0x040fe20000000000 */
[----:B------:R-:W-:Y:S01]  /*0100*/  P2R R49, PR, RZ, 0x2 ;  /* 0x00000002ff317803 */ /* 0x000fe20000000000 */
[----:B------:R-:W-:Y:S01]  /*0110*/  VIADD R4, R9, 0x3 ;  /* 0x0000000309047836 */ /* 0x000fe20000000000 */
[----:B------:R-:W-:Y:S01]  /*0120*/  ISETP.GE.AND P4, PT, R5, UR4, PT ;  /* 0x0000000405007c0c */ /* 0x000fe2000bf86270 */
[C---:B------:R-:W-:Y:S01]  /*0130*/  VIADD R5, R9.reuse, 0x4 ;  /* 0x0000000409057836 */ /* 0x040fe20000000000 */
[----:B------:R-:W-:Y:S01]  /*0140*/  ISETP.GE.AND P0, PT, R10, UR4, PT ;  /* 0x000000040a007c0c */ /* 0x000fe2000bf06270 */
[----:B------:R-:W-:Y:S01]  /*0150*/  VIADD R29, R9, 0x9 ;  /* 0x00000009091d7836 */ /* 0x000fe20000000000 */
[----:B------:R-:W-:Y:S01]  /*0160*/  ISETP.GE.AND P3, PT, R4, UR4, PT ;  /* 0x0000000404007c0c */ /* 0x000fe2000bf66270 */
[----:B---3--:R-:W2:Y:S01]  /*0170*/  @!P5 LDG.E R8, desc[UR8][R6.64+0x4] ;  /* 0x000004080608d981 */ /* 0x008ea2000c1e1900 */
[----:B------:R-:W-:Y:S01]  /*0180*/  ISETP.GE.AND P2, PT, R5, UR4, PT ;  /* 0x0000000405007c0c */ /* 0x000fe2000bf46270 */
[C---:B------:R-:W-:Y:S01]  /*0190*/  VIADD R4, R9.reuse, 0x7 ;  /* 0x0000000709047836 */ /* 0x040fe20000000000 */
[----:B------:R-:W-:Y:S01]  /*01a0*/  P2R R50, PR, RZ, 0x1 ;  /* 0x00000001ff327803 */ /* 0x000fe20000000000 */
[----:B------:R-:W3:Y:S01]  /*01b0*/  @!P1 LDG.E R35, desc[UR8][R6.64+0x14] ;  /* 0x0000140806239981 */ /* 0x000ee2000c1e1900 */
[C---:B------:R-:W-:Y:S01]  /*01c0*/  VIADD R5, R9.reuse, 0x8 ;  /* 0x0000000809057836 */ /* 0x040fe20000000000 */
[----:B------:R-:W-:Y:S01]  /*01d0*/  P2R R47, PR, RZ, 0x8 ;  /* 0x00000008ff2f7803 */ /* 0x000fe20000000000 */
[C---:B------:R-:W-:Y:S01]  /*01e0*/  VIADD R30, R9.reuse, 0xa ;  /* 0x0000000a091e7836 */ /* 0x040fe20000000000 */
[----:B------:R-:W4:Y:S01]  /*01f0*/  @!P4 LDG.E R10, desc[UR8][R6.64+0x8] ;  /* 0x00000808060ac981 */ /* 0x000f22000c1e1900 */
[C---:B------:R-:W-:Y:S01]  /*0200*/  VIADD R31, R9.reuse, 0xb ;  /* 0x0000000b091f7836 */ /* 0x040fe20000000000 */
[----:B------:R-:W-:Y:S01]  /*0210*/  P2R R48, PR, RZ, 0x4 ;  /* 0x00000004ff307803 */ /* 0x000fe20000000000 */
[C---:B------:R-:W-:Y:S01]  /*0220*/  VIADD R32, R9.reuse, 0xc ;  /* 0x0000000c09207836 */ /* 0x040fe20000000000 */
[----:B------:R-:W3:Y:S01]  /*0230*/  @!P3 LDG.E R11, desc[UR8][R6.64+0xc] ;  /* 0x00000c08060bb981 */ /* 0x000ee2000c1e1900 */
[----:B------:R-:W-:Y:S01]  /*0240*/  VIADD R33, R9, 0x10 ;  /* 0x0000001009217836 */ /* 0x000fe20000000000 */
[----:B------:R-:W-:-:S02]  /*0250*/  P2R R45, PR, RZ, 0x10 ;  /* 0x00000010ff2d7803 */ /* 0x000fc40000000000 */
[----:B------:R-:W3:Y:S04]  /*0260*/  @!P2 LDG.E R34, desc[UR8][R6.64+0x10] ;  /* 0x000010080622a981 */ /* 0x000ee8000c1e1900 */
[----:B------:R-:W3:Y:S01]  /*0270*/  @!P0 LDG.E R36, desc[UR8][R6.64+0x18] ;  /* 0x0000180806248981 */ /* 0x000ee2000c1e1900 */
[----:B------:R-:W-:-:S03]  /*0280*/  ISETP.GE.AND P0, PT, R4, UR4, PT ;  /* 0x0000000404007c0c */ /* 0x000fc6000bf06270 */
[----:B------:R-:W3:Y:S01]  /*0290*/  @!P6 LDG.E R61, desc[UR8][R6.64] ;  /* 0x00000008063de981 */ /* 0x000ee2000c1e1900 */
[----:B------:R-:W-:-:S09]  /*02a0*/  P2R R51, PR, RZ, 0x1 ;  /* 0x00000001ff337803 */ /* 0x000fd20000000000 */
[----:B------:R-:W3:Y:S01]  /*02b0*/  @!P0 LDG.E R37, desc[UR8][R6.64+0x1c] ;  /* 0x00001c0806258981 */ /* 0x000ee2000c1e1900 */
[----:B------:R-:W-:Y:S02]  /*02c0*/  ISETP.GE.AND P0, PT, R5, UR4, PT ;  /* 0x0000000405007c0c */ /* 0x000fe4000bf06270 */
[----:B------:R-:W0:Y:S02]  /*02d0*/  LDC.64 R4, c[0x0][0x390] ;  /* 0x0000e400ff047b82 */ /* 0x000e240000000a00 */
[----:B------:R-:W-:-:S09]  /*02e0*/  P2R R52, PR, RZ, 0x1 ;  /* 0x00000001ff347803 */ /* 0x000fd20000000000 */
[----:B------:R-:W3:Y:S01]  /*02f0*/  @!P0 LDG.E R38, desc[UR8][R6.64+0x20] ;  /* 0x0000200806268981 */ /* 0x000ee2000c1e1900 */
[----:B------:R-:W-:-:S04]  /*0300*/  ISETP.GE.AND P0, PT, R29, UR4, PT ;  /* 0x000000041d007c0c */ /* 0x000fc8000bf06270 */
[----:B------:R-:W-:-:S09]  /*0310*/  P2R R53, PR, RZ, 0x1 ;  /* 0x00000001ff357803 */ /* 0x000fd20000000000 */
[----:B------:R-:W3:Y:S01]  /*0320*/  @!P0 LDG.E R39, desc[UR8][R6.64+0x24] ;  /* 0x0000240806278981 */ /* 0x000ee2000c1e1900 */
[----:B------:R-:W-:Y:S01]  /*0330*/  ISETP.GE.AND P0, PT, R30, UR4, PT ;  /* 0x000000041e007c0c */ /* 0x000fe2000bf06270 */
[----:B------:R-:W-:-:S05]  /*0340*/  VIADD R30, R9, 0xd ;  /* 0x0000000d091e7836 */ /* 0x000fca0000000000 */
[----:B------:R-:W-:Y:S02]  /*0350*/  ISETP.GE.AND P1, PT, R30, UR4, PT ;  /* 0x000000041e007c0c */ /* 0x000fe4000bf26270 */
[----:B------:R-:W-:Y:S02]  /*0360*/  P2R R54, PR, RZ, 0x1 ;  /* 0x00000001ff367803 */ /* 0x000fe40000000000 */
[----:B------:R-:W-:-:S03]  /*0370*/  P2R R58, PR, RZ, 0x2 ;  /* 0x00000002ff3a7803 */ /* 0x000fc60000000000 */
[----:B------:R-:W3:Y:S01]  /*0380*/  @!P0 LDG.E R40, desc[UR8][R6.64+0x28] ;  /* 0x0000280806288981 */ /* 0x000ee2000c1e1900 */
[----:B------:R-:W-:-:S05]  /*0390*/  ISETP.GE.AND P0, PT, R31, UR4, PT ;  /* 0x000000041f007c0c */ /* 0x000fca000bf06270 */
[----:B------:R-:W3:Y:S01]  /*03a0*/  @!P1 LDG.E R62, desc[UR8][R6.64+0x34] ;  /* 0x00003408063e9981 */ /* 0x000ee2000c1e1900 */
[----:B------:R-:W-:-:S04]  /*03b0*/  ISETP.NE.AND P1, PT, R54, RZ, PT ;  /* 0x000000ff3600720c */ /* 0x000fc80003f25270 */
[----:B------:R-:W-:Y:S02]  /*03c0*/  P2R R57, PR, RZ, 0x2 ;  /* 0x00000002ff397803 */ /* 0x000fe40000000000 */
[----:B------:R-:W-:Y:S01]  /*03d0*/  ISETP.NE.AND P1, PT, R53, RZ, PT ;  /* 0x000000ff3500720c */ /* 0x000fe20003f25270 */
[----:B------:R-:W3:Y:S03]  /*03e0*/  @!P0 LDG.E R41, desc[UR8][R6.64+0x2c] ;  /* 0x00002c0806298981 */ /* 0x000ee6000c1e1900 */
[----:B------:R-:W-:Y:S02]  /*03f0*/  P2R R56, PR, RZ, 0x2 ;  /* 0x00000002ff387803 */ /* 0x000fe40000000000 */
[----:B------:R-:W-:Y:S02]  /*0400*/  ISETP.NE.AND P1, PT, R52, RZ, PT ;  /* 0x000000ff3400720c */ /* 0x000fe40003f25270 */
[----:B------:R-:W-:-:S02]  /*0410*/  P2R R60, PR, RZ, 0x1 ;  /* 0x00000001ff3c7803 */ /* 0x000fc40000000000 */
[----:B------:R-:W-:Y:S02]  /*0420*/  P2R R55, PR, RZ, 0x2 ;  /* 0x00000002ff377803 */ /* 0x000fe40000000000 */
[----:B------:R-:W-:Y:S02]  /*0430*/  ISETP.GE.AND P0, PT, R32, UR4, PT ;  /* 0x0000000420007c0c */ /* 0x000fe4000bf06270 */
[----:B------:R-:W-:Y:S01]  /*0440*/  ISETP.NE.AND P1, PT, R51, RZ, PT ;  /* 0x000000ff3300720c */ /* 0x000fe20003f25270 */
[----:B------:R-:W-:-:S03]  /*0450*/  VIADD R32, R9, 0xf ;  /* 0x0000000f09207836 */ /* 0x000fc60000000000 */
[----:B------:R-:W-:Y:S02]  /*0460*/  P2R R54, PR, RZ, 0x2 ;  /* 0x00000002ff367803 */ /* 0x000fe40000000000 */
[----:B------:R-:W-:Y:S02]  /*0470*/  ISETP.NE.AND P1, PT, R50, RZ, PT ;  /* 0x000000ff3200720c */ /* 0x000fe40003f25270 */
[----:B------:R-:W-:Y:S02]  /*0480*/  ISETP.GE.AND P3, PT, R32, UR4, PT ;  /* 0x0000000420007c0c */ /* 0x000fe4000bf66270 */
[----:B------:R-:W-:Y:S01]  /*0490*/  P2R R53, PR, RZ, 0x2 ;  /* 0x00000002ff357803 */ /* 0x000fe20000000000 */
[----:B------:R-:W3:Y:S01]  /*04a0*/  @!P0 LDG.E R42, desc[UR8][R6.64+0x30] ;  /* 0x00003008062a8981 */ /* 0x000ee2000c1e1900 */
[----:B------:R-:W-:Y:S01]  /*04b0*/  ISETP.NE.AND P1, PT, R49, RZ, PT ;  /* 0x000000ff3100720c */ /* 0x000fe20003f25270 */
[----:B------:R-:W-:-:S03]  /*04c0*/  VIADD R31, R9, 0xe ;  /* 0x0000000e091f7836 */ /* 0x000fc60000000000 */
[----:B------:R-:W-:Y:S01]  /*04d0*/  P2R R51, PR, RZ, 0x2 ;  /* 0x00000002ff337803 */ /* 0x000fe20000000000 */
[C---:B------:R-:W-:Y:S01]  /*04e0*/  VIADD R43, R9.reuse, 0x11 ;  /* 0x00000011092b7836 */ /* 0x040fe20000000000 */
[----:B------:R-:W-:Y:S01]  /*04f0*/  ISETP.NE.AND P1, PT, R48, RZ, PT ;  /* 0x000000ff3000720c */ /* 0x000fe20003f25270 */
[----:B------:R-:W-:Y:S01]  /*0500*/  VIADD R44, R9, 0x12 ;  /* 0x00000012092c7836 */ /* 0x000fe20000000000 */
[----:B------:R-:W-:Y:S02]  /*0510*/  ISETP.GE.AND P2, PT, R31, UR4, PT ;  /* 0x000000041f007c0c */ /* 0x000fe4000bf46270 */
[----:B------:R-:W-:Y:S02]  /*0520*/  P2R R49, PR, RZ, 0x2 ;  /* 0x00000002ff317803 */ /* 0x000fe40000000000 */
[----:B------:R-:W-:Y:S02]  /*0530*/  ISETP.NE.AND P1, PT, R47, RZ, PT ;  /* 0x000000ff2f00720c */ /* 0x000fe40003f25270 */
[----:B------:R-:W-:Y:S01]  /*0540*/  ISETP.GE.AND P4, PT, R33, UR4, PT ;  /* 0x0000000421007c0c */ /* 0x000fe2000bf86270 */
[----:B------:R-:W3:Y:S01]  /*0550*/  @!P3 LDG.E R47, desc[UR8][R6.64+0x3c] ;  /* 0x00003c08062fb981 */ /* 0x000ee2000c1e1900 */
[----:B------:R-:W-:-:S02]  /*0560*/  ISETP.GE.AND P5, PT, R43, UR4, PT ;  /* 0x000000042b007c0c */ /* 0x000fc4000bfa6270 */
[----:B------:R-:W-:Y:S02]  /*0570*/  ISETP.GE.AND P6, PT, R44, UR4, PT ;  /* 0x000000042c007c0c */ /* 0x000fe4000bfc6270 */
[----:B------:R-:W-:Y:S02]  /*0580*/  P2R R48, PR, RZ, 0x2 ;  /* 0x00000002ff307803 */ /* 0x000fe40000000000 */
[----:B------:R-:W-:-:S04]  /*0590*/  ISETP.NE.AND P1, PT, R45, RZ, PT ;  /* 0x000000ff2d00720c */ /* 0x000fc80003f25270 */
[----:B------:R-:W-:Y:S01]  /*05a0*/  P2R R45, PR, RZ, 0x2 ;  /* 0x00000002ff2d7803 */ /* 0x000fe20000000000 */
[----:B0-----:R-:W-:Y:S01]  /*05b0*/  IMAD.WIDE.U32 R4, R9, 0x4, R4 ;  /* 0x0000000409047825 */ /* 0x001fe200078e0004 */
[----:B------:R-:W-:Y:S01]  /*05c0*/  ISETP.NE.AND P1, PT, R46, RZ, PT ;  /* 0x000000ff2e00720c */ /* 0x000fe20003f25270 */
[----:B------:R-:W3:Y:S01]  /*05d0*/  @!P4 LDG.E R50, desc[UR8][R6.64+0x40] ;  /* 0x000040080632c981 */ /* 0x000ee2000c1e1900 */
[----:B------:R-:W-:-:S03]  /*05e0*/  P2R R59, PR, RZ, 0x1 ;  /* 0x00000001ff3b7803 */ /* 0x000fc60000000000 */
[----:B------:R-:W3:Y:S01]  /*05f0*/  @!P2 LDG.E R46, desc[UR8][R6.64+0x38] ;  /* 0x00003808062ea981 */ /* 0x000ee2000c1e1900 */
[----:B------:R-:W-:Y:S01]  /*0600*/  ISETP.GE.AND P0, PT, R9, UR4, PT ;  /* 0x0000000409007c0c */ /* 0x000fe2000bf06270 */
[----:B------:R-:W-:Y:S01]  /*0610*/  IMAD.MOV.U32 R30, RZ, RZ, -0x1 ;  /* 0xffffffffff1e7424 */ /* 0x000fe200078e00ff */
[----:B------:R-:W0:Y:S01]  /*0620*/  S2UR UR6, SR_CgaCtaId ;  /* 0x00000000000679c3 */ /* 0x000e220000008800 */
[----:B------:R-:W3:Y:S01]  /*0630*/  @!P5 LDG.E R9, desc[UR8][R6.64+0x44] ;  /* 0x000044080609d981 */ /* 0x000ee2000c1e1900 */
[----:B------:R-:W-:Y:S01]  /*0640*/  IMAD.MOV.U32 R31, RZ, RZ, -0x1 ;  /* 0xffffffffff1f7424 */ /* 0x000fe200078e00ff */
[----:B------:R-:W1:Y:S02]  /*0650*/  LDCU.64 UR4, c[0x0][0x3a8] ;  /* 0x00007500ff0477ac */ /* 0x000e640008000a00 */
[----:B------:R-:W3:Y:S03]  /*0660*/  @!P6 LDG.E R52, desc[UR8][R6.64+0x48] ;  /* 0x000048080634e981 */ /* 0x000ee6000c1e1900 */
[----:B------:R-:W-:Y:S06]  /*0670*/  BAR.SYNC.DEFER_BLOCKING 0x0 ;  /* 0x0000000000007b1d */ /* 0x000fec0000010000 */
[----:B------:R0:W5:Y:S01]  /*0680*/  @!P1 LDG.E R3, desc[UR8][R4.64+0x4] ;  /* 0x0000040804039981 */ /* 0x000162000c1e1900 */
[----:B------:R-:W-:-:S02]  /*0690*/  IMAD.MOV.U32 R32, RZ, RZ, -0x1 ;  /* 0xffffffffff207424 */ /* 0x000fc400078e00ff */
[----:B------:R-:W-:Y:S01]  /*06a0*/  IMAD.MOV.U32 R33, RZ, RZ, -0x1 ;  /* 0xffffffffff217424 */ /* 0x000fe200078e00ff */
[----:B------:R0:W5:Y:S01]  /*06b0*/  @!P0 LDG.E R2, desc[UR8][R4.64] ;  /* 0x0000000804028981 */ /* 0x000162000c1e1900 */
[----:B--2---:R-:W-:Y:S01]  /*06c0*/  @!P1 LOP3.LUT R30, R8, 0x80000000, RZ, 0x3c, !PT ;  /* 0x80000000081e9812 */ /* 0x004fe200078e3cff */
[----:B------:R-:W-:Y:S01]  /*06d0*/  IMAD.MOV.U32 R29, RZ, RZ, -0x1 ;  /* 0xffffffffff1d7424 */ /* 0x000fe200078e00ff */
[----:B------:R-:W-:Y:S01]  /*06e0*/  ISETP.NE.AND P1, PT, R45, RZ, PT ;  /* 0x000000ff2d00720c */ /* 0x000fe20003f25270 */
[----:B------:R2:W5:Y:S01]  /*06f0*/  @!P2 LDG.E R24, desc[UR8][R4.64+0x38] ;  /* 0x000038080418a981 */ /* 0x000562000c1e1900 */
[----:B-1----:R-:W-:-:S03]  /*0700*/  UIADD3 UR7, UPT, UPT, UR4, 0x6, URZ ;  /* 0x0000000604077890 */ /* 0x002fc6000fffe0ff */
[----:B------:R2:W5:Y:S01]  /*0710*/  @!P3 LDG.E R25, desc[UR8][R4.64+0x3c] ;  /* 0x00003c080419b981 */ /* 0x000562000c1e1900 */
[----:B------:R-:W-:-:S03]  /*0720*/  UIADD3 UR5, UPT, UPT, -UR4, UR5, URZ ;  /* 0x0000000504057290 */ /* 0x000fc6000fffe1ff */
[----:B------:R2:W5:Y:S04]  /*0730*/  @!P4 LDG.E R26, desc[UR8][R4.64+0x40] ;  /* 0x00004008041ac981 */ /* 0x000568000c1e1900 */
[----:B----4-:R-:W-:Y:S01]  /*0740*/  @!P1 LOP3.LUT R31, R10, 0x80000000, RZ, 0x3c, !PT ;  /* 0x800000000a1f9812 */ /* 0x010fe200078e3cff */
[----:B------:R2:W5:Y:S01]  /*0750*/  @!P1 LDG.E R12, desc[UR8][R4.64+0x8] ;  /* 0x00000808040c9981 */ /* 0x000562000c1e1900 */
[----:B------:R-:W-:-:S03]  /*0760*/  ISETP.NE.AND P1, PT, R48, RZ, PT ;  /* 0x000000ff3000720c */ /* 0x000fc60003f25270 */
[----:B------:R2:W5:Y:S04]  /*0770*/  @!P5 LDG.E R27, desc[UR8][R4.64+0x44] ;  /* 0x00004408041bd981 */ /* 0x000568000c1e1900 */
[----:B------:R2:W5:Y:S06]  /*0780*/  @!P6 LDG.E R28, desc[UR8][R4.64+0x48] ;  /* 0x00004808041ce981 */ /* 0x00056c000c1e1900 */
[----:B---3--:R-:W-:Y:S01]  /*0790*/  @!P1 LOP3.LUT R32, R11, 0x80000000, RZ, 0x3c, !PT ;  /* 0x800000000b209812 */ /* 0x008fe200078e3cff */
[----:B------:R2:W5:Y:S01]  /*07a0*/  @!P1 LDG.E R13, desc[UR8][R4.64+0xc] ;  /* 0x00000c08040d9981 */ /* 0x000562000c1e1900 */
[----:B------:R-:W-:-:S13]  /*07b0*/  ISETP.NE.AND P1, PT, R49, RZ, PT ;  /* 0x000000ff3100720c */ /* 0x000fda0003f25270 */
[----:B------:R-:W-:Y:S01]  /*07c0*/  @!P1 LOP3.LUT R33, R34, 0x80000000, RZ, 0x3c, !PT ;  /* 0x8000000022219812 */ /* 0x000fe200078e3cff */
[----:B------:R2:W5:Y:S01]  /*07d0*/  @!P1 LDG.E R14, desc[UR8][R4.64+0x10] ;  /* 0x00001008040e9981 */ /* 0x000562000c1e1900 */
[----:B------:R-:W-:Y:S01]  /*07e0*/  ISETP.NE.AND P1, PT, R51, RZ, PT ;  /* 0x000000ff3300720c */ /* 0x000fe20003f25270 */
[----:B------:R-:W-:-:S12]  /*07f0*/  IMAD.MOV.U32 R34, RZ, RZ, -0x1 ;  /* 0xffffffffff227424 */ /* 0x000fd800078e00ff */
        /* <DEDUP_REMOVED lines=15> */
[----:B------:R-:W-:Y:S01]  /*08f0*/  IMAD.MOV.U32 R38, RZ, RZ, -0x1 ;  /* 0xffffffffff267424 */ /* 0x000fe200078e00ff */
[----:B------:R-:W-:Y:S02]  /*0900*/  @!P0 LOP3.LUT R29, R61, 0x80000000, RZ, 0x3c, !PT ;  /* 0x800000003d1d8812 */ /* 0x000fe400078e3cff */
[----:B------:R-:W-:-:S09]  /*0910*/  ISETP.NE.AND P0, PT, R60, RZ, PT ;  /* 0x000000ff3c00720c */ /* 0x000fd20003f05270 */
[----:B------:R-:W-:Y:S01]  /*0920*/  @!P1 LOP3.LUT R38, R39, 0x80000000, RZ, 0x3c, !PT ;  /* 0x8000000027269812 */ /* 0x000fe200078e3cff */
[----:B------:R2:W5:Y:S01]  /*0930*/  @!P1 LDG.E R19, desc[UR8][R4.64+0x24] ;  /* 0x0000240804139981 */ /* 0x000562000c1e1900 */
[----:B------:R-:W-:Y:S01]  /*0940*/  ISETP.NE.AND P1, PT, R57, RZ, PT ;  /* 0x000000ff3900720c */ /* 0x000fe20003f25270 */
[----:B------:R-:W-:Y:S02]  /*0950*/  IMAD.MOV.U32 R39, RZ, RZ, -0x1 ;  /* 0xffffffffff277424 */ /* 0x000fe400078e00ff */
[----:B------:R2:W5:Y:S10]  /*0960*/  @!P0 LDG.E R21, desc[UR8][R4.64+0x2c] ;  /* 0x00002c0804158981 */ /* 0x000574000c1e1900 */
[----:B------:R-:W-:Y:S01]  /*0970*/  @!P1 LOP3.LUT R39, R40, 0x80000000, RZ, 0x3c, !PT ;  /* 0x8000000028279812 */ /* 0x000fe200078e3cff */
[----:B------:R-:W-:Y:S01]  /*0980*/  IMAD.MOV.U32 R40, RZ, RZ, -0x1 ;  /* 0xffffffffff287424 */ /* 0x000fe200078e00ff */
[----:B------:R2:W5:Y:S01]  /*0990*/  @!P1 LDG.E R20, desc[UR8][R4.64+0x28] ;  /* 0x0000280804149981 */ /* 0x000562000c1e1900 */
[----:B------:R-:W-:-:S02]  /*09a0*/  @!P0 LOP3.LUT R40, R41, 0x80000000, RZ, 0x3c, !PT ;  /* 0x8000000029288812 */ /* 0x000fc400078e3cff */
[----:B------:R-:W-:Y:S02]  /*09b0*/  ISETP.NE.AND P1, PT, R58, RZ, PT ;  /* 0x000000ff3a00720c */ /* 0x000fe40003f25270 */
[----:B------:R-:W-:Y:S01]  /*09c0*/  ISETP.NE.AND P0, PT, R59, RZ, PT ;  /* 0x000000ff3b00720c */ /* 0x000fe20003f05270 */
[----:B------:R-:W-:Y:S01]  /*09d0*/  IMAD.MOV.U32 R41, RZ, RZ, -0x1 ;  /* 0xffffffffff297424 */ /* 0x000fe200078e00ff */
[----:B------:R-:W-:Y:S02]  /*09e0*/  UMOV UR4, 0x400 ;  /* 0x0000040000047882 */ /* 0x000fe40000000000 */
[----:B0-----:R-:W-:-:S07]  /*09f0*/  ULEA UR4, UR6, UR4, 0x18 ;  /* 0x0000000406047291 */ /* 0x001fce000f8ec0ff */
[----:B------:R2:W5:Y:S02]  /*0a00*/  @!P1 LDG.E R23, desc[UR8][R4.64+0x34] ;  /* 0x0000340804179981 */ /* 0x000564000c1e1900 */
[----:B------:R-:W-:Y:S02]  /*0a10*/  @!P0 LOP3.LUT R41, R42, 0x80000000, RZ, 0x3c, !PT ;  /* 0x800000002a298812 */ /* 0x000fe400078e3cff */
[----:B------:R2:W5:Y:S01]  /*0a20*/  @!P0 LDG.E R22, desc[UR8][R4.64+0x30] ;  /* 0x0000300804168981 */ /* 0x000562000c1e1900 */
[----:B------:R-:W0:Y:S01]  /*0a30*/  S2R R42, SR_LANEID ;  /* 0x00000000002a7919 */ /* 0x000e220000000000 */
[----:B------:R-:W-:Y:S01]  /*0a40*/  IMAD.MOV.U32 R45, RZ, RZ, -0x1 ;  /* 0xffffffffff2d7424 */ /* 0x000fe200078e00ff */
[----:B------:R-:W-:Y:S02]  /*0a50*/  @!P3 LOP3.LUT R45, R47, 0x80000000, RZ, 0x3c, !PT ;  /* 0x800000002f2db812 */ /* 0x000fe400078e3cff */
[----:B------:R-:W-:Y:S01]  /*0a60*/  LEA R47, R0, UR4, 0x2 ;  /* 0x00000004002f7c11 */ /* 0x000fe2000f8e10ff */
[----:B------:R-:W-:Y:S01]  /*0a70*/  IMAD.MOV.U32 R44, RZ, RZ, -0x1 ;  /* 0xffffffffff2c7424 */ /* 0x000fe200078e00ff */
[----:B------:R-:W-:-:S02]  /*0a80*/  SHF.R.U32.HI R124, RZ, 0x5, R0 ;  /* 0x00000005ff7c7819 */ /* 0x000fc40000011600 */
[----:B------:R-:W-:Y:S01]  /*0a90*/  @!P2 LOP3.LUT R44, R46, 0x80000000, RZ, 0x3c, !PT ;  /* 0x800000002e2ca812 */ /* 0x000fe200078e3cff */
[----:B------:R-:W-:Y:S02]  /*0aa0*/  IMAD R51, R0, 0x80, R47 ;  /* 0x0000008000337824 */ /* 0x000fe400078e022f */
[----:B------:R-:W-:Y:S01]  /*0ab0*/  IMAD.MOV.U32 R46, RZ, RZ, -0x1 ;  /* 0xffffffffff2e7424 */ /* 0x000fe200078e00ff */
[----:B------:R-:W-:Y:S01]  /*0ac0*/  @!P4 LOP3.LUT R46, R50, 0x80000000, RZ, 0x3c, !PT ;  /* 0x80000000322ec812 */ /* 0x000fe200078e3cff */
[----:B------:R-:W-:Y:S01]  /*0ad0*/  IMAD.MOV.U32 R43, RZ, RZ, -0x1 ;  /* 0xffffffffff2b7424 */ /* 0x000fe200078e00ff */
[----:B------:R-:W-:Y:S01]  /*0ae0*/  @!P1 LOP3.LUT R43, R62, 0x80000000, RZ, 0x3c, !PT ;  /* 0x800000003e2b9812 */ /* 0x000fe200078e3cff */
[----:B------:R-:W-:Y:S01]  /*0af0*/  IMAD.MOV.U32 R48, RZ, RZ, -0x1 ;  /* 0xffffffffff307424 */ /* 0x000fe200078e00ff */
[----:B------:R-:W-:Y:S01]  /*0b00*/  @!P5 LOP3.LUT R48, R9, 0x80000000, RZ, 0x3c, !PT ;  /* 0x800000000930d812 */ /* 0x000fe200078e3cff */
[----:B------:R-:W-:Y:S01]  /*0b10*/  IMAD.MOV.U32 R49, RZ, RZ, -0x1 ;  /* 0xffffffffff317424 */ /* 0x000fe200078e00ff */
[----:B------:R-:W-:Y:S01]  /*0b20*/  @!P6 LOP3.LUT R49, R52, 0x80000000, RZ, 0x3c, !PT ;  /* 0x800000003431e812 */ /* 0x000fe200078e3cff */
[----:B------:R-:W-:Y:S01]  /*0b30*/  IMAD R53, R0, -0x38, R51 ;  /* 0xffffffc800357824 */ /* 0x000fe200078e0233 */
[----:B------:R-:W-:Y:S01]  /*0b40*/  LEA R50, R124, UR4, 0x2 ;  /* 0x000000047c327c11 */ /* 0x000fe2000f8e10ff */
[----:B--2---:R-:W-:Y:S06]  /*0b50*/  BAR.SYNC.DEFER_BLOCKING 0x0 ;  /* 0x0000000000007b1d */ /* 0x004fec0000010000 */
.L_x_222:
[----:B------:R-:W-:Y:S01]  /*0b60*/  UISETP.LT.AND UP0, UPT, UR5, 0x6, UPT ;  /* 0x000000060500788c */ /* 0x000fe2000bf01270 */
[----:B------:R-:W-:Y:S01]  /*0b70*/  STS [R47], RZ ;  /* 0x000000ff2f007388 */ /* 0x000fe20000000800 */
[----:B------:R-:W-:Y:S01]  /*0b80*/  UIADD3 UR6, UPT, UPT, UR7, -0x6, URZ ;  /* 0xfffffffa07067890 */ /* 0x000fe2000fffe0ff */
[----:B0-----:R-:W-:Y:S01]  /*0b90*/  ISETP.NE.AND P1, PT, R42, 0x1f, PT ;  /* 0x0000001f2a00780c */ /* 0x001fe20003f25270 */
[----:B------:R-:W-:Y:S01]  /*0ba0*/  USEL UR4, UR5, 0x6, UP0 ;  /* 0x0000000605047887 */ /* 0x000fe20008000000 */
[----:B------:R-:W-:Y:S01]  /*0bb0*/  STS [R47+0x400], RZ ;  /* 0x000400ff2f007388 */ /* 0x000fe20000000800 */
[C---:B------:R-:W-:Y:S01]  /*0bc0*/  ISETP.NE.AND P2, PT, R124.reuse, 0x6, PT ;  /* 0x000000067c00780c */ /* 0x040fe20003f45270 */
[----:B------:R-:W-:Y:S01]  /*0bd0*/  UISETP.GE.AND UP0, UPT, UR7, UR10, UPT ;  /* 0x0000000a0700728c */ /* 0x000fe2000bf06270 */
[----:B-1----:R-:W-:Y:S01]  /*0be0*/  SHF.R.U32.HI R4, RZ, UR6, R29 ;  /* 0x00000006ff047c19 */ /* 0x002fe2000801161d */
[----:B------:R-:W-:Y:S01]  /*0bf0*/  UBMSK UR4, URZ, UR4 ;  /* 0x00000004ff04729b */ /* 0x000fe20008000000 */
[----:B------:R-:W-:Y:S01]  /*0c00*/  STS [R47+0x800], RZ ;  /* 0x000800ff2f007388 */ /* 0x000fe20000000800 */
[----:B------:R-:W-:-:S03]  /*0c10*/  ISETP.NE.AND P3, PT, R124, 0x7, PT ;  /* 0x000000077c00780c */ /* 0x000fc60003f65270 */
[----:B------:R-:W-:Y:S01]  /*0c20*/  STS [R47+0xc00], RZ ;  /* 0x000c00ff2f007388 */ /* 0x000fe20000000800 */
[----:B------:R-:W-:-:S03]  /*0c30*/  LOP3.LUT R4, R4, UR4, RZ, 0xc0, !PT ;  /* 0x0000000404047c12 */ /* 0x000fc6000f8ec0ff */
[----:B------:R-:W-:Y:S02]  /*0c40*/  STS [R47+0x1000], RZ ;  /* 0x001000ff2f007388 */ /* 0x000fe40000000800 */
[----:B------:R-:W-:Y:S01]  /*0c50*/  IMAD.SHL.U32 R5, R4, 0x400, RZ ;  /* 0x0000040004057824 */ /* 0x000fe200078e00ff */
[----:B------:R-:W-:Y:S01]  /*0c60*/  SHF.R.U32.HI R4, RZ, 0x4, R4 ;  /* 0x00000004ff047819 */ /* 0x000fe20000011604 */
[----:B------:R-:W-:Y:S03]  /*0c70*/  STS [R47+0x1400], RZ ;  /* 0x001400ff2f007388 */ /* 0x000fe60000000800 */
[----:B------:R-:W-:Y:S01]  /*0c80*/  LOP3.LUT R54, R5, 0x7c00, RZ, 0xc0, !PT ;  /* 0x00007c0005367812 */ /* 0x000fe200078ec0ff */
[----:B------:R-:W-:Y:S01]  /*0c90*/  STS [R47+0x1800], RZ ;  /* 0x001800ff2f007388 */ /* 0x000fe20000000800 */
[----:B------:R-:W-:-:S03]  /*0ca0*/  LOP3.LUT R4, R4, 0xffffffe, RZ, 0xc0, !PT ;  /* 0x0ffffffe04047812 */ /* 0x000fc600078ec0ff */
[----:B------:R-:W-:Y:S01]  /*0cb0*/  STS [R47+0x1c00], RZ ;  /* 0x001c00ff2f007388 */ /* 0x000fe20000000800 */
[----:B------:R-:W-:Y:S02]  /*0cc0*/  IADD3 R54, PT, PT, R4, R47, R54 ;  /* 0x0000002f04367210 */ /* 0x000fe40007ffe036 */
[----:B------:R-:W-:Y:S01]  /*0cd0*/  SHF.R.U32.HI R4, RZ, UR6, R30 ;  /* 0x00000006ff047c19 */ /* 0x000fe2000801161e */
[----:B------:R-:W-:Y:S03]  /*0ce0*/  STS [R47+0x2000], RZ ;  /* 0x002000ff2f007388 */ /* 0x000fe60000000800 */
[----:B------:R-:W-:Y:S01]  /*0cf0*/  LOP3.LUT R4, R4, UR4, RZ, 0xc0, !PT ;  /* 0x0000000404047c12 */ /* 0x000fe2000f8ec0ff */
[----:B------:R-:W-:Y:S04]  /*0d00*/  STS [R47+0x2400], RZ ;  /* 0x002400ff2f007388 */ /* 0x000fe80000000800 */
[----:B------:R-:W-:Y:S01]  /*0d10*/  STS [R47+0x2800], RZ ;  /* 0x002800ff2f007388 */ /* 0x000fe20000000800 */
[----:B------:R-:W-:Y:S01]  /*0d20*/  IMAD.SHL.U32 R5, R4, 0x400, RZ ;  /* 0x0000040004057824 */ /* 0x000fe200078e00ff */
[----:B------:R-:W-:-:S02]  /*0d30*/  SHF.R.U32.HI R4, RZ, 0x4, R4 ;  /* 0x00000004ff047819 */ /* 0x000fc40000011604 */
[----:B------:R-:W-:Y:S02]  /*0d40*/  STS [R47+0x2c00], RZ ;  /* 0x002c00ff2f007388 */ /* 0x000fe40000000800 */
[----:B------:R-:W-:Y:S02]  /*0d50*/  LOP3.LUT R56, R5, 0x7c00, RZ, 0xc0, !PT ;  /* 0x00007c0005387812 */ /* 0x000fe400078ec0ff */
        /* <DEDUP_REMOVED lines=32> */
[----:B------:R-:W0:Y:S02]  /*0f60*/  LDS.U16 R52, [R54] ;  /* 0x0000000036347984 */ /* 0x000e240000000400 */
[----:B0-----:R-:W-:-:S05]  /*0f70*/  VIADD R5, R52, 0x1 ;  /* 0x0000000134057836 */ /* 0x001fca0000000000 */
[----:B------:R0:W-:Y:S04]  /*0f80*/  STS.U16 [R54], R5 ;  /* 0x0000000536007388 */ /* 0x0001e80000000400 */
[----:B------:R-:W1:Y:S01]  /*0f90*/  LDS.U16 R57, [R56] ;  /* 0x0000000038397984 */ /* 0x000e620000000400 */
[----:B0-----:R-:W-:Y:S01]  /*0fa0*/  IMAD.SHL.U32 R5, R4, 0x400, RZ ;  /* 0x0000040004057824 */ /* 0x001fe200078e00ff */
[----:B------:R-:W-:-:S04]  /*0fb0*/  SHF.R.U32.HI R4, RZ, 0x4, R4 ;  /* 0x00000004ff047819 */ /* 0x000fc80000011604 */
[----:B------:R-:W-:Y:S02]  /*0fc0*/  LOP3.LUT R60, R5, 0x7c00, RZ, 0xc0, !PT ;  /* 0x00007c00053c7812 */ /* 0x000fe400078ec0ff */
[----:B------:R-:W-:-:S04]  /*0fd0*/  LOP3.LUT R4, R4, 0xffffffe, RZ, 0xc0, !PT ;  /* 0x0ffffffe04047812 */ /* 0x000fc800078ec0ff */
[----:B------:R-:W-:Y:S02]  /*0fe0*/  IADD3 R60, PT, PT, R4, R47, R60 ;  /* 0x0000002f043c7210 */ /* 0x000fe40007ffe03c */
[----:B------:R-:W-:-:S04]  /*0ff0*/  SHF.R.U32.HI R4, RZ, UR6, R33 ;  /* 0x00000006ff047c19 */ /* 0x000fc80008011621 */
[----:B------:R-:W-:-:S05]  /*1000*/  LOP3.LUT R4, R4, UR4, RZ, 0xc0, !PT ;  /* 0x0000000404047c12 */ /* 0x000fca000f8ec0ff */
[----:B------:R-:W-:Y:S01]  /*1010*/  IMAD.SHL.U32 R6, R4, 0x400, RZ ;  /* 0x0000040004067824 */ /* 0x000fe200078e00ff */
[----:B------:R-:W-:-:S04]  /*1020*/  SHF.R.U32.HI R4, RZ, 0x4, R4 ;  /* 0x00000004ff047819 */ /* 0x000fc80000011604 */
[----:B------:R-:W-:Y:S02]  /*1030*/  LOP3.LUT R6, R6, 0x7c00, RZ, 0xc0, !PT ;  /* 0x00007c0006067812 */ /* 0x000fe400078ec0ff */
[----:B------:R-:W-:-:S04]  /*1040*/  LOP3.LUT R4, R4, 0xffffffe, RZ, 0xc0, !PT ;  /* 0x0ffffffe04047812 */ /* 0x000fc800078ec0ff */
[----:B------:R-:W-:Y:S01]  /*1050*/  IADD3 R62, PT, PT, R4, R47, R6 ;  /* 0x0000002f043e7210 */ /* 0x000fe20007ffe006 */
[----:B-1----:R-:W-:Y:S01]  /*1060*/  VIADD R7, R57, 0x1 ;  /* 0x0000000139077836 */ /* 0x002fe20000000000 */
[----:B------:R-:W-:-:S04]  /*1070*/  SHF.R.U32.HI R4, RZ, UR6, R34 ;  /* 0x00000006ff047c19 */ /* 0x000fc80008011622 */
[----:B------:R-:W-:Y:S01]  /*1080*/  STS.U16 [R56], R7 ;  /* 0x0000000738007388 */ /* 0x000fe20000000400 */
[----:B------:R-:W-:-:S03]  /*1090*/  LOP3.LUT R4, R4, UR4, RZ, 0xc0, !PT ;  /* 0x0000000404047c12 */ /* 0x000fc6000f8ec0ff */
        /* <DEDUP_REMOVED lines=129> */
[----:B------:R-:W-:Y:S01]  /*18b0*/  SHF.R.U32.HI R4, RZ, UR6, R49 ;  /* 0x00000006ff047c19 */ /* 0x000fe20008011631 */
[----:B------:R-:W0:Y:S03]  /*18c0*/  S2UR UR6, SR_CgaCtaId ;  /* 0x00000000000679c3 */ /* 0x000e260000008800 */
[----:B------:R-:W-:Y:S01]  /*18d0*/  LOP3.LUT R4, R4, UR4, RZ, 0xc0, !PT ;  /* 0x0000000404047c12 */ /* 0x000fe2000f8ec0ff */
[----:B------:R-:W-:-:S04]  /*18e0*/  UMOV UR4, 0x400 ;  /* 0x0000040000047882 */ /* 0x000fc80000000000 */
[----:B------:R-:W-:Y:S01]  /*18f0*/  IMAD.SHL.U32 R6, R4, 0x400, RZ ;  /* 0x0000040004067824 */ /* 0x000fe200078e00ff */
[----:B------:R-:W-:-:S04]  /*1900*/  SHF.R.U32.HI R4, RZ, 0x4, R4 ;  /* 0x00000004ff047819 */ /* 0x000fc80000011604 */
[----:B------:R-:W-:Y:S02]  /*1910*/  LOP3.LUT R6, R6, 0x7c00, RZ, 0xc0, !PT ;  /* 0x00007c0006067812 */ /* 0x000fe400078ec0ff */
[----:B------:R-:W-:-:S04]  /*1920*/  LOP3.LUT R4, R4, 0xffffffe, RZ, 0xc0, !PT ;  /* 0x0ffffffe04047812 */ /* 0x000fc800078ec0ff */
[----:B------:R-:W-:Y:S01]  /*1930*/  IADD3 R90, PT, PT, R4, R47, R6 ;  /* 0x0000002f045a7210 */ /* 0x000fe20007ffe006 */
[----:B-1----:R-:W-:Y:S01]  /*1940*/  VIADD R7, R85, 0x1 ;  /* 0x0000000155077836 */ /* 0x002fe20000000000 */
[----:B0-----:R-:W-:-:S04]  /*1950*/  ULEA UR4, UR6, UR4, 0x18 ;  /* 0x0000000406047291 */ /* 0x001fc8000f8ec0ff */
[----:B------:R-:W-:Y:S04]  /*1960*/  STS.U16 [R84], R7 ;  /* 0x0000000754007388 */ /* 0x000fe80000000400 */
[----:B------:R-:W0:Y:S02]  /*1970*/  LDS.U16 R87, [R86] ;  /* 0x0000000056577984 */ /* 0x000e240000000400 */
[----:B0-----:R-:W-:-:S05]  /*1980*/  VIADD R5, R87, 0x1 ;  /* 0x0000000157057836 */ /* 0x001fca0000000000 */
[----:B------:R-:W-:Y:S04]  /*1990*/  STS.U16 [R86], R5 ;  /* 0x0000000556007388 */ /* 0x000fe80000000400 */
[----:B------:R-:W0:Y:S02]  /*19a0*/  LDS.U16 R89, [R88] ;  /* 0x0000000058597984 */ /* 0x000e240000000400 */
[----:B0-----:R-:W-:-:S05]  /*19b0*/  VIADD R7, R89, 0x1 ;  /* 0x0000000159077836 */ /* 0x001fca0000000000 */
[----:B------:R-:W-:Y:S04]  /*19c0*/  STS.U16 [R88], R7 ;  /* 0x0000000758007388 */ /* 0x000fe80000000400 */
[----:B------:R-:W0:Y:S02]  /*19d0*/  LDS.U16 R91, [R90] ;  /* 0x000000005a5b7984 */ /* 0x000e240000000400 */
[----:B0-----:R-:W-:-:S05]  /*19e0*/  VIADD R5, R91, 0x1 ;  /* 0x000000015b057836 */ /* 0x001fca0000000000 */
[----:B------:R-:W-:Y:S01]  /*19f0*/  STS.U16 [R90], R5 ;  /* 0x000000055a007388 */ /* 0x000fe20000000400 */
[----:B------:R-:W-:Y:S06]  /*1a00*/  BAR.SYNC.DEFER_BLOCKING 0x0 ;  /* 0x0000000000007b1d */ /* 0x000fec0000010000 */
[----:B------:R-:W-:Y:S04]  /*1a10*/  LDS R92, [R51] ;  /* 0x00000000335c7984 */ /* 0x000fe80000000800 */
[----:B------:R-:W0:Y:S04]  /*1a20*/  LDS R93, [R51+0x4] ;  /* 0x00000400335d7984 */ /* 0x000e280000000800 */
[----:B------:R-:W1:Y:S04]  /*1a30*/  LDS R94, [R51+0x8] ;  /* 0x00000800335e7984 */ /* 0x000e680000000800 */
[----:B------:R-:W2:Y:S04]  /*1a40*/  LDS R95, [R51+0xc] ;  /* 0x00000c00335f7984 */ /* 0x000ea80000000800 */
[----:B------:R-:W3:Y:S04]  /*1a50*/  LDS R96, [R51+0x10] ;  /* 0x0000100033607984 */ /* 0x000ee80000000800 */
[----:B------:R-:W4:Y:S04]  /*1a60*/  LDS R97, [R51+0x14] ;  /* 0x0000140033617984 */ /* 0x000f280000000800 */
[----:B------:R-:W4:Y:S04]  /*1a70*/  LDS R98, [R51+0x18] ;  /* 0x0000180033627984 */ /* 0x000f280000000800 */
[----:B------:R-:W4:Y:S04]  /*1a80*/  LDS R99, [R51+0x1c] ;  /* 0x00001c0033637984 */ /* 0x000f280000000800 */
[----:B------:R-:W4:Y:S04]  /*1a90*/  LDS R100, [R51+0x20] ;  /* 0x0000200033647984 */ /* 0x000f280000000800 */
[----:B------:R-:W4:Y:S04]  /*1aa0*/  LDS R101, [R51+0x24] ;  /* 0x0000240033657984 */ /* 0x000f280000000800 */
[----:B------:R-:W4:Y:S04]  /*1ab0*/  LDS R102, [R51+0x28] ;  /* 0x0000280033667984 */ /* 0x000f280000000800 */
[----:B------:R-:W4:Y:S01]  /*1ac0*/  LDS R103, [R51+0x2c] ;  /* 0x00002c0033677984 */ /* 0x000f220000000800 */
[----:B0-----:R-:W-:-:S03]  /*1ad0*/  IMAD.IADD R93, R92, 0x1, R93 ;  /* 0x000000015c5d7824 */ /* 0x001fc600078e025d */
[----:B------:R-:W0:Y:S01]  /*1ae0*/  LDS R104, [R51+0x30] ;  /* 0x0000300033687984 */ /* 0x000e220000000800 */
[----:B-1----:R-:W-:-:S03]  /*1af0*/  IMAD.IADD R94, R94, 0x1, R93 ;  /* 0x000000015e5e7824 */ /* 0x002fc600078e025d */
[----:B------:R-:W1:Y:S01]  /*1b00*/  LDS R105, [R51+0x34] ;  /* 0x0000340033697984 */ /* 0x000e620000000800 */
[----:B--2---:R-:W-:-:S03]  /*1b10*/  IMAD.IADD R95, R95, 0x1, R94 ;  /* 0x000000015f5f7824 */ /* 0x004fc600078e025e */
[----:B------:R-:W2:Y:S01]  /*1b20*/  LDS R106, [R51+0x38] ;  /* 0x00003800336a7984 */ /* 0x000ea20000000800 */
[----:B---3--:R-:W-:-:S03]  /*1b30*/  IMAD.IADD R96, R96, 0x1, R95 ;  /* 0x0000000160607824 */ /* 0x008fc600078e025f */
[----:B------:R-:W3:Y:S01]  /*1b40*/  LDS R107, [R51+0x3c] ;  /* 0x00003c00336b7984 */ /* 0x000ee20000000800 */
[----:B----4-:R-:W-:-:S03]  /*1b50*/  IMAD.IADD R97, R97, 0x1, R96 ;  /* 0x0000000161617824 */ /* 0x010fc600078e0260 */
[----:B------:R-:W4:Y:S01]  /*1b60*/  LDS R108, [R51+0x40] ;  /* 0x00004000336c7984 */ /* 0x000f220000000800 */
[----:B------:R-:W-:-:S03]  /*1b70*/  IMAD.IADD R98, R98, 0x1, R97 ;  /* 0x0000000162627824 */ /* 0x000fc600078e0261 */
        /* <DEDUP_REMOVED lines=31> */
[----:B------:R-:W-:-:S04]  /*1d70*/  IMAD.IADD R114, R114, 0x1, R113 ;  /* 0x0000000172727824 */ /* 0x000fc800078e0271 */
[----:B0-----:R-:W-:-:S04]  /*1d80*/  IMAD.IADD R115, R115, 0x1, R114 ;  /* 0x0000000173737824 */ /* 0x001fc800078e0272 */
[----:B-1----:R-:W-:-:S04]  /*1d90*/  IMAD.IADD R116, R116, 0x1, R115 ;  /* 0x0000000174747824 */ /* 0x002fc800078e0273 */
[----:B--2---:R-:W-:-:S04]  /*1da0*/  IMAD.IADD R117, R117, 0x1, R116 ;  /* 0x0000000175757824 */ /* 0x004fc800078e0274 */
[----:B---3--:R-:W-:-:S04]  /*1db0*/  IMAD.IADD R118, R118, 0x1, R117 ;  /* 0x0000000176767824 */ /* 0x008fc800078e0275 */
[----:B----4-:R-:W-:-:S04]  /*1dc0*/  IMAD.IADD R119, R119, 0x1, R118 ;  /* 0x0000000177777824 */ /* 0x010fc800078e0276 */
[----:B------:R-:W-:-:S04]  /*1dd0*/  IMAD.IADD R120, R120, 0x1, R119 ;  /* 0x0000000178787824 */ /* 0x000fc800078e0277 */
[----:B------:R-:W-:-:S04]  /*1de0*/  IMAD.IADD R121, R121, 0x1, R120 ;  /* 0x0000000179797824 */ /* 0x000fc800078e0278 */
[----:B------:R-:W-:-:S04]  /*1df0*/  IMAD.IADD R122, R122, 0x1, R121 ;  /* 0x000000017a7a7824 */ /* 0x000fc800078e0279 */
[----:B------:R-:W-:-:S04]  /*1e00*/  IMAD.IADD R123, R123, 0x1, R122 ;  /* 0x000000017b7b7824 */ /* 0x000fc800078e027a */
[----:B------:R-:W-:-:S05]  /*1e10*/  IMAD.IADD R125, R4, 0x1, R123 ;  /* 0x00000001047d7824 */ /* 0x000fca00078e027b */
        /* <DEDUP_REMOVED lines=8> */
[----:B------:R-:W0:Y:S02]  /*1ea0*/  SHFL.UP P0, R126, R127, 0x10, RZ ;  /* 0x060000007f7e7989 */ /* 0x000e2400000000ff */
[----:B0-----:R-:W-:Y:S01]  /*1eb0*/  @P0 IMAD.IADD R126, R127, 0x1, R126 ;  /* 0x000000017f7e0824 */ /* 0x001fe200078e027e */
[----:B------:R-:W-:-:S03]  /*1ec0*/  ISETP.NE.AND P0, PT, R124, 0x1, PT ;  /* 0x000000017c00780c */ /* 0x000fc60003f05270 */
[----:B------:R-:W-:Y:S01]  /*1ed0*/  IMAD.IADD R125, R126, 0x1, -R125 ;  /* 0x000000017e7d7824 */ /* 0x000fe200078e0a7d */
[----:B------:R-:W-:Y:S01]  /*1ee0*/  @!P1 STS [R50+0x8400], R126 ;  /* 0x0084007e32009388 */ /* 0x000fe20000000800 */
[----:B------:R-:W-:Y:S01]  /*1ef0*/  BAR.SYNC.DEFER_BLOCKING 0x0 ;  /* 0x0000000000007b1d */ /* 0x000fe20000010000 */
[----:B------:R-:W-:-:S05]  /*1f00*/  ISETP.NE.AND P1, PT, R124, 0x4, PT ;  /* 0x000000047c00780c */ /* 0x000fca0003f25270 */
[----:B------:R-:W0:Y:S04]  /*1f10*/  LDS.128 R4, [UR4+0x8400] ;  /* 0x00840004ff047984 */ /* 0x000e280008000c00 */
[----:B------:R-:W1:Y:S01]  /*1f20*/  LDS.128 R8, [UR4+0x8410] ;  /* 0x00841004ff087984 */ /* 0x000e620008000c00 */
[C---:B0-----:R-:W-:Y:S01]  /*1f30*/  SEL R55, R4.reuse, R55, !P0 ;  /* 0x0000003704377207 */ /* 0x041fe20004000000 */
[----:B------:R-:W-:Y:S01]  /*1f40*/  IMAD.IADD R5, R4, 0x1, R5 ;  /* 0x0000000104057824 */ /* 0x000fe200078e0205 */
[----:B------:R-:W-:-:S03]  /*1f50*/  ISETP.NE.AND P0, PT, R124, 0x2, PT ;  /* 0x000000027c00780c */ /* 0x000fc60003f05270 */
[----:B------:R-:W-:Y:S01]  /*1f60*/  IMAD.IADD R6, R6, 0x1, R5 ;  /* 0x0000000106067824 */ /* 0x000fe200078e0205 */
[----:B------:R-:W-:Y:S02]  /*1f70*/  SEL R55, R5, R55, !P0 ;  /* 0x0000003705377207 */ /* 0x000fe40004000000 */
[----:B------:R-:W-:Y:S01]  /*1f80*/  ISETP.NE.AND P0, PT, R124, 0x3, PT ;  /* 0x000000037c00780c */ /* 0x000fe20003f05270 */
[----:B------:R-:W-:-:S03]  /*1f90*/  IMAD.IADD R7, R7, 0x1, R6 ;  /* 0x0000000107077824 */ /* 0x000fc600078e0206 */
[----:B------:R-:W-:Y:S01]  /*1fa0*/  SEL R55, R6, R55, !P0 ;  /* 0x0000003706377207 */ /* 0x000fe20004000000 */
[C---:B-1----:R-:W-:Y:S01]  /*1fb0*/  IMAD.IADD R8, R7.reuse, 0x1, R8 ;  /* 0x0000000107087824 */ /* 0x042fe200078e0208 */
[----:B------:R-:W-:Y:S02]  /*1fc0*/  ISETP.NE.AND P0, PT, R124, 0x5, PT ;  /* 0x000000057c00780c */ /* 0x000fe40003f05270 */
[----:B------:R-:W-:Y:S01]  /*1fd0*/  SEL R55, R7, R55, !P1 ;  /* 0x0000003707377207 */ /* 0x000fe20004800000 */
[----:B------:R-:W-:Y:S01]  /*1fe0*/  IMAD.IADD R9, R9, 0x1, R8 ;  /* 0x0000000109097824 */ /* 0x000fe200078e0208 */
[----:B------:R-:W-:Y:S02]  /*1ff0*/  ISETP.NE.AND P1, PT, R42, RZ, PT ;  /* 0x000000ff2a00720c */ /* 0x000fe40003f25270 */
[----:B------:R-:W-:Y:S01]  /*2000*/  SEL R55, R8, R55, !P0 ;  /* 0x0000003708377207 */ /* 0x000fe20004000000 */
[----:B------:R-:W-:Y:S01]  /*2010*/  IMAD.IADD R10, R10, 0x1, R9 ;  /* 0x000000010a0a7824 */ /* 0x000fe200078e0209 */
[----:B------:R-:W-:-:S02]  /*2020*/  ISETP.GT.U32.AND P0, PT, R0, 0x1f, PT ;  /* 0x0000001f0000780c */ /* 0x000fc40003f04070 */
[----:B------:R-:W-:Y:S01]  /*2030*/  SEL R55, R9, R55, !P2 ;  /* 0x0000003709377207 */ /* 0x000fe20005000000 */
[----:B------:R-:W-:Y:S01]  /*2040*/  IMAD.IADD R11, R11, 0x1, R10 ;  /* 0x000000010b0b7824 */ /* 0x000fe200078e020a */
[----:B------:R-:W-:Y:S02]  /*2050*/  ISETP.GT.U32.OR P2, PT, R0, 0x1f, P1 ;  /* 0x0000001f0000780c */ /* 0x000fe40000f44470 */
[----:B------:R-:W-:Y:S02]  /*2060*/  SEL R4, R125, RZ, P1 ;  /* 0x000000ff7d047207 */ /* 0x000fe40000800000 */
[----:B------:R-:W-:-:S05]  /*2070*/  SEL R55, R10, R55, !P3 ;  /* 0x000000370a377207 */ /* 0x000fca0005800000 */
[----:B------:R-:W-:Y:S01]  /*2080*/  @P0 IMAD.IADD R125, R55, 0x1, R4 ;  /* 0x00000001377d0824 */ /* 0x000fe200078e0204 */
[----:B------:R-:W-:-:S03]  /*2090*/  ISETP.NE.AND P0, PT, R0, RZ, PT ;  /* 0x000000ff0000720c */ /* 0x000fc60003f05270 */
[----:B------:R-:W-:-:S05]  /*20a0*/  @!P2 IMAD.U32 R125, R11, 0x10000, RZ ;  /* 0x000100000b7da824 */ /* 0x000fca00078e00ff */
[----:B------:R-:W-:Y:S01]  /*20b0*/  @!P2 STS [UR4+0x8428], R125 ;  /* 0x0084287dff00a988 */ /* 0x000fe20008000804 */
[----:B------:R-:W-:Y:S06]  /*20c0*/  BAR.SYNC.DEFER_BLOCKING 0x0 ;  /* 0x0000000000007b1d */ /* 0x000fec0000010000 */
[----:B------:R-:W0:Y:S02]  /*20d0*/  LDS R4, [UR4+0x8428] ;  /* 0x00842804ff047984 */ /* 0x000e240008000800 */
[----:B0-----:R-:W-:-:S05]  /*20e0*/  SEL R4, R4, RZ, P0 ;  /* 0x000000ff04047207 */ /* 0x001fca0000000000 */
[----:B------:R-:W-:-:S04]  /*20f0*/  IMAD.IADD R4, R4, 0x1, R125 ;  /* 0x0000000104047824 */ /* 0x000fc800078e027d */
[--C-:B------:R-:W-:Y:S01]  /*2100*/  IMAD.IADD R92, R92, 0x1, R4.reuse ;  /* 0x000000015c5c7824 */ /* 0x100fe200078e0204 */
[----:B------:R-:W-:Y:S01]  /*2110*/  STS [R51], R4 ;  /* 0x0000000433007388 */ /* 0x000fe20000000800 */
[--C-:B------:R-:W-:Y:S02]  /*2120*/  IMAD.IADD R6, R93, 0x1, R4.reuse ;  /* 0x000000015d067824 */ /* 0x100fe400078e0204 */
[--C-:B------:R-:W-:Y:S01]  /*2130*/  IMAD.IADD R94, R94, 0x1, R4.reuse ;  /* 0x000000015e5e7824 */ /* 0x100fe200078e0204 */
[----:B------:R-:W-:Y:S01]  /*2140*/  STS [R51+0x4], R92 ;  /* 0x0000045c33007388 */ /* 0x000fe20000000800 */
[--C-:B------:R-:W-:Y:S02]  /*2150*/  IMAD.IADD R8, R95, 0x1, R4.reuse ;  /* 0x000000015f087824 */ /* 0x100fe400078e0204 */
[--C-:B------:R-:W-:Y:S01]  /*2160*/  IMAD.IADD R96, R96, 0x1, R4.reuse ;  /* 0x0000000160607824 */ /* 0x100fe200078e0204 */
[----:B------:R-:W-:Y:S01]  /*2170*/  STS [R51+0x8], R6 ;  /* 0x0000080633007388 */ /* 0x000fe20000000800 */
[----:B------:R-:W-:-:S02]  /*2180*/  IMAD.IADD R10, R97, 0x1, R4 ;  /* 0x00000001610a7824 */ /* 0x000fc400078e0204 */
[--C-:B------:R-:W-:Y:S01]  /*2190*/  IMAD.IADD R98, R98, 0x1, R4.reuse ;  /* 0x0000000162627824 */ /* 0x100fe200078e0204 */
[----:B------:R-:W-:Y:S01]  /*21a0*/  STS [R51+0xc], R94 ;  /* 0x00000c5e33007388 */ /* 0x000fe20000000800 */
        /* <DEDUP_REMOVED lines=36> */
[----:B------:R-:W-:-:S03]  /*23f0*/  IMAD.IADD R150, R123, 0x1, R4 ;  /* 0x000000017b967824 */ /* 0x000fc600078e0204 */
[----:B------:R-:W-:Y:S04]  /*2400*/  STS [R51+0x40], R134 ;  /* 0x0000408633007388 */ /* 0x000fe80000000800 */
        /* <DEDUP_REMOVED lines=15> */
[----:B------:R-:W-:Y:S01]  /*2500*/  STS [R51+0x80], R150 ;  /* 0x0000809633007388 */ /* 0x000fe20000000800 */
[----:B------:R-:W-:Y:S06]  /*2510*/  BAR.SYNC.DEFER_BLOCKING 0x0 ;  /* 0x0000000000007b1d */ /* 0x000fec0000010000 */
[----:B------:R-:W0:Y:S04]  /*2520*/  LDS.U16 R5, [R54] ;  /* 0x0000000036057984 */ /* 0x000e280000000400 */
[----:B------:R-:W1:Y:S04]  /*2530*/  LDS.U16 R56, [R56] ;  /* 0x0000000038387984 */ /* 0x000e680000000400 */
[----:B------:R-:W2:Y:S04]  /*2540*/  LDS.U16 R58, [R58] ;  /* 0x000000003a3a7984 */ /* 0x000ea80000000400 */
[----:B------:R-:W3:Y:S04]  /*2550*/  LDS.U16 R60, [R60] ;  /* 0x000000003c3c7984 */ /* 0x000ee80000000400 */
[----:B------:R-:W4:Y:S04]  /*2560*/  LDS.U16 R62, [R62] ;  /* 0x000000003e3e7984 */ /* 0x000f280000000400 */
[----:B------:R-:W4:Y:S04]  /*2570*/  LDS.U16 R64, [R64] ;  /* 0x0000000040407984 */ /* 0x000f280000000400 */
[----:B------:R-:W4:Y:S04]  /*2580*/  LDS.U16 R66, [R66] ;  /* 0x0000000042427984 */ /* 0x000f280000000400 */
[----:B------:R-:W4:Y:S04]  /*2590*/  LDS.U16 R68, [R68] ;  /* 0x0000000044447984 */ /* 0x000f280000000400 */
[----:B------:R-:W4:Y:S04]  /*25a0*/  LDS.U16 R70, [R70] ;  /* 0x0000000046467984 */ /* 0x000f280000000400 */
[----:B------:R-:W4:Y:S04]  /*25b0*/  LDS.U16 R72, [R72] ;  /* 0x0000000048487984 */ /* 0x000f280000000400 */
[----:B------:R-:W4:Y:S01]  /*25c0*/  LDS.U16 R74, [R74] ;  /* 0x000000004a4a7984 */ /* 0x000f220000000400 */
[----:B0-----:R-:W-:-:S03]  /*25d0*/  IMAD.IADD R5, R52, 0x1, R5 ;  /* 0x0000000134057824 */ /* 0x001fc600078e0205 */
[----:B------:R-:W0:Y:S01]  /*25e0*/  LDS.U16 R76, [R76] ;  /* 0x000000004c4c7984 */ /* 0x000e220000000400 */
[----:B-1----:R-:W-:-:S03]  /*25f0*/  IMAD.IADD R56, R57, 0x1, R56 ;  /* 0x0000000139387824 */ /* 0x002fc600078e0238 */
[----:B------:R-:W1:Y:S01]  /*2600*/  LDS.U16 R78, [R78] ;  /* 0x000000004e4e7984 */ /* 0x000e620000000400 */
[----:B--2---:R-:W-:-:S03]  /*2610*/  IMAD.IADD R58, R59, 0x1, R58 ;  /* 0x000000013b3a7824 */ /* 0x004fc600078e023a */
[----:B------:R-:W2:Y:S01]  /*2620*/  LDS.U16 R80, [R80] ;  /* 0x0000000050507984 */ /* 0x000ea20000000400 */
[----:B---3--:R-:W-:-:S03]  /*2630*/  IMAD.IADD R60, R61, 0x1, R60 ;  /* 0x000000013d3c7824 */ /* 0x008fc600078e023c */
[----:B------:R-:W3:Y:S01]  /*2640*/  LDS.U16 R82, [R82] ;  /* 0x0000000052527984 */ /* 0x000ee20000000400 */
[----:B----4-:R-:W-:-:S03]  /*2650*/  IMAD.IADD R62, R63, 0x1, R62 ;  /* 0x000000013f3e7824 */ /* 0x010fc600078e023e */
[----:B------:R-:W4:Y:S01]  /*2660*/  LDS.U16 R84, [R84] ;  /* 0x0000000054547984 */ /* 0x000f220000000400 */
[----:B------:R-:W-:-:S03]  /*2670*/  IMAD.IADD R64, R65, 0x1, R64 ;  /* 0x0000000141407824 */ /* 0x000fc600078e0240 */
[----:B------:R-:W4:Y:S01]  /*2680*/  LDS.U16 R86, [R86] ;  /* 0x0000000056567984 */ /* 0x000f220000000400 */
[----:B------:R-:W-:-:S03]  /*2690*/  IMAD.IADD R66, R67, 0x1, R66 ;  /* 0x0000000143427824 */ /* 0x000fc600078e0242 */
[----:B------:R-:W4:Y:S01]  /*26a0*/  LDS.U16 R88, [R88] ;  /* 0x0000000058587984 */ /* 0x000f220000000400 */
[----:B------:R-:W-:-:S03]  /*26b0*/  IMAD.IADD R68, R69, 0x1, R68 ;  /* 0x0000000145447824 */ /* 0x000fc600078e0244 */
[----:B------:R-:W4:Y:S01]  /*26c0*/  LDS.U16 R90, [R90] ;  /* 0x000000005a5a7984 */ /* 0x000f220000000400 */
[----:B------:R-:W-:Y:S02]  /*26d0*/  IMAD.IADD R70, R71, 0x1, R70 ;  /* 0x0000000147467824 */ /* 0x000fe400078e0246 */
[----:B------:R-:W-:Y:S02]  /*26e0*/  IMAD.IADD R72, R73, 0x1, R72 ;  /* 0x0000000149487824 */ /* 0x000fe400078e0248 */
[----:B------:R-:W-:Y:S02]  /*26f0*/  IMAD.IADD R74, R75, 0x1, R74 ;  /* 0x000000014b4a7824 */ /* 0x000fe400078e024a */
[----:B0-----:R-:W-:Y:S02]  /*2700*/  IMAD.IADD R76, R77, 0x1, R76 ;  /* 0x000000014d4c7824 */ /* 0x001fe400078e024c */
[----:B-1----:R-:W-:Y:S02]  /*2710*/  IMAD.IADD R78, R79, 0x1, R78 ;  /* 0x000000014f4e7824 */ /* 0x002fe400078e024e */
[----:B--2---:R-:W-:-:S02]  /*2720*/  IMAD.IADD R80, R81, 0x1, R80 ;  /* 0x0000000151507824 */ /* 0x004fc400078e0250 */
[----:B---3--:R-:W-:Y:S02]  /*2730*/  IMAD.IADD R82, R83, 0x1, R82 ;  /* 0x0000000153527824 */ /* 0x008fe400078e0252 */
[----:B----4-:R-:W-:Y:S02]  /*2740*/  IMAD.IADD R84, R85, 0x1, R84 ;  /* 0x0000000155547824 */ /* 0x010fe400078e0254 */
[----:B------:R-:W-:Y:S02]  /*2750*/  IMAD.IADD R86, R87, 0x1, R86 ;  /* 0x0000000157567824 */ /* 0x000fe400078e0256 */
[----:B------:R-:W-:Y:S02]  /*2760*/  IMAD.IADD R88, R89, 0x1, R88 ;  /* 0x0000000159587824 */ /* 0x000fe400078e0258 */
[----:B------:R-:W-:Y:S01]  /*2770*/  IMAD.IADD R90, R91, 0x1, R90 ;  /* 0x000000015b5a7824 */ /* 0x000fe200078e025a */
[----:B------:R-:W-:Y:S06]  /*2780*/  BAR.SYNC.DEFER_BLOCKING 0x0 ;  /* 0x0000000000007b1d */ /* 0x000fec0000010000 */
[----:B------:R-:W-:Y:S05]  /*2790*/  BRA.U UP0, `(.L_x_221) ;  /* 0x0000000500987547 */ /* 0x000fea000b800000 */
[----:B------:R-:W-:Y:S01]  /*27a0*/  LEA R4, R5, UR4, 0x2 ;  /* 0x0000000405047c11 */ /* 0x000fe2000f8e10ff */
[----:B------:R-:W-:Y:S01]  /*27b0*/  UIADD3 UR7, UPT, UPT, UR7, 0x6, URZ ;  /* 0x0000000607077890 */ /* 0x000fe2000fffe0ff */
[----:B------:R-:W-:Y:S01]  /*27c0*/  LEA R5, R56, UR4, 0x2 ;  /* 0x0000000438057c11 */ /* 0x000fe2000f8e10ff */
[----:B------:R-:W-:Y:S01]  /*27d0*/  UIADD3 UR5, UPT, UPT, UR5, -0x6, URZ ;  /* 0xfffffffa05057890 */ /* 0x000fe2000fffe0ff */
[----:B------:R-:W-:Y:S01]  /*27e0*/  LEA R6, R58, UR4, 0x2 ;  /* 0x000000043a067c11 */ /* 0x000fe2000f8e10ff */
[----:B------:R1:W-:Y:S01]  /*27f0*/  STS [R4], R29 ;  /* 0x0000001d04007388 */ /* 0x0003e20000000800 */
[----:B------:R-:W-:Y:S02]  /*2800*/  LEA R7, R60, UR4, 0x2 ;  /* 0x000000043c077c11 */ /* 0x000fe4000f8e10ff */
[----:B------:R-:W-:Y:S01]  /*2810*/  LEA R8, R62, UR4, 0x2 ;  /* 0x000000043e087c11 */ /* 0x000fe2000f8e10ff */
[----:B------:R1:W-:Y:S01]  /*2820*/  STS [R5], R30 ;  /* 0x0000001e05007388 */ /* 0x0003e20000000800 */
[----:B------:R-:W-:-:S02]  /*2830*/  LEA R9, R64, UR4, 0x2 ;  /* 0x0000000440097c11 */ /* 0x000fc4000f8e10ff */
[----:B------:R-:W-:Y:S01]  /*2840*/  LEA R10, R66, UR4, 0x2 ;  /* 0x00000004420a7c11 */ /* 0x000fe2000f8e10ff */
[----:B------:R1:W-:Y:S01]  /*2850*/  STS [R6], R31 ;  /* 0x0000001f06007388 */ /* 0x0003e20000000800 */
[----:B------:R-:W-:Y:S02]  /*2860*/  LEA R11, R68, UR4, 0x2 ;  /* 0x00000004440b7c11 */ /* 0x000fe4000f8e10ff */
        /* <DEDUP_REMOVED lines=16> */
[----:B------:R1:W-:Y:S04]  /*2970*/  STS [R52], R37 ;  /* 0x0000002534007388 */ /* 0x0003e80000000800 */
        /* <DEDUP_REMOVED lines=9> */
[----:B------:R1:W-:Y:S01]  /*2a10*/  STS [R64], R49 ;  /* 0x0000003140007388 */ /* 0x0003e20000000800 */
[----:B------:R-:W-:Y:S06]  /*2a20*/  BAR.SYNC.DEFER_BLOCKING 0x0 ;  /* 0x0000000000007b1d */ /* 0x000fec0000010000 */
[----:B------:R1:W2:Y:S04]  /*2a30*/  LDS R29, [R53] ;  /* 0x00000000351d7984 */ /* 0x0002a80000000800 */
[----:B------:R1:W3:Y:S04]  /*2a40*/  LDS R30, [R53+0x4] ;  /* 0x00000400351e7984 */ /* 0x0002e80000000800 */
[----:B------:R1:W4:Y:S04]  /*2a50*/  LDS R31, [R53+0x8] ;  /* 0x00000800351f7984 */ /* 0x0003280000000800 */
[----:B------:R1:W0:Y:S04]  /*2a60*/  LDS R32, [R53+0xc] ;  /* 0x00000c0035207984 */ /* 0x0002280000000800 */
        /* <DEDUP_REMOVED lines=14> */
[----:B------:R1:W0:Y:S01]  /*2b50*/  LDS R49, [R53+0x48] ;  /* 0x0000480035317984 */ /* 0x0002220000000800 */
[----:B------:R-:W-:Y:S06]  /*2b60*/  BAR.SYNC.DEFER_BLOCKING 0x0 ;  /* 0x0000000000007b1d */ /* 0x000fec0000010000 */
[----:B-----5:R1:W-:Y:S04]  /*2b70*/  STS [R4], R2 ;  /* 0x0000000204007388 */ /* 0x0203e80000000800 */
        /* <DEDUP_REMOVED lines=19> */
[----:B------:R1:W0:Y:S04]  /*2cb0*/  LDS R2, [R53] ;  /* 0x0000000035027984 */ /* 0x0002280000000800 */
        /* <DEDUP_REMOVED lines=19> */
[----:B--234-:R-:W-:Y:S05]  /*2df0*/  BRA `(.L_x_222) ;  /* 0xffffffdc00587947 */ /* 0x01cfea000383ffff */
.L_x_221:
[----:B------:R-:W-:Y:S01]  /*2e00*/  LEA R5, R5, UR4, 0x2 ;  /* 0x0000000405057c11 */ /* 0x000fe2000f8e10ff */
[----:B------:R-:W-:Y:S01]  /*2e10*/  IMAD R53, R0, -0x48, R53 ;  /* 0xffffffb800357824 */ /* 0x000fe200078e0235 */
[----:B------:R-:W-:Y:S01]  /*2e20*/  LEA R56, R56, UR4, 0x2 ;  /* 0x0000000438387c11 */ /* 0x000fe2000f8e10ff */
[----:B------:R-:W0:Y:S01]  /*2e30*/  LDCU.64 UR6, c[0x0][0x3a0] ;  /* 0x00007400ff0677ac */ /* 0x000e220008000a00 */
[----:B------:R-:W-:Y:S01]  /*2e40*/  LEA R58, R58, UR4, 0x2 ;  /* 0x000000043a3a7c11 */ /* 0x000fe2000f8e10ff */
[----:B------:R-:W-:Y:S01]  /*2e50*/  STS [R5], R29 ;  /* 0x0000001d05007388 */ /* 0x000fe20000000800 */
[----:B------:R-:W-:Y:S02]  /*2e60*/  LEA R60, R60, UR4, 0x2 ;  /* 0x000000043c3c7c11 */ /* 0x000fe4000f8e10ff */
[----:B------:R-:W-:Y:S01]  /*2e70*/  LEA R62, R62, UR4, 0x2 ;  /* 0x000000043e3e7c11 */ /* 0x000fe2000f8e10ff */
[----:B------:R-:W-:Y:S01]  /*2e80*/  STS [R56], R30 ;  /* 0x0000001e38007388 */ /* 0x000fe20000000800 */
[----:B------:R-:W-:-:S02]  /*2e90*/  LEA R64, R64, UR4, 0x2 ;  /* 0x0000000440407c11 */ /* 0x000fc4000f8e10ff */
[----:B------:R-:W-:Y:S01]  /*2ea0*/  LEA R66, R66, UR4, 0x2 ;  /* 0x0000000442427c11 */ /* 0x000fe2000f8e10ff */
[----:B------:R-:W-:Y:S01]  /*2eb0*/  STS [R58], R31 ;  /* 0x0000001f3a007388 */ /* 0x000fe20000000800 */
[----:B------:R-:W-:Y:S02]  /*2ec0*/  LEA R68, R68, UR4, 0x2 ;  /* 0x0000000444447c11 */ /* 0x000fe4000f8e10ff */
[----:B------:R-:W-:Y:S01]  /*2ed0*/  LEA R70, R70, UR4, 0x2 ;  /* 0x0000000446467c11 */ /* 0x000fe2000f8e10ff */
[----:B------:R-:W-:Y:S01]  /*2ee0*/  STS [R60], R32 ;  /* 0x000000203c007388 */ /* 0x000fe20000000800 */
[----:B------:R-:W-:Y:S02]  /*2ef0*/  LEA R72, R72, UR4, 0x2 ;  /* 0x0000000448487c11 */ /* 0x000fe4000f8e10ff */
[----:B------:R-:W-:Y:S01]  /*2f00*/  LEA R74, R74, UR4, 0x2 ;  /* 0x000000044a4a7c11 */ /* 0x000fe2000f8e10ff */
[----:B------:R-:W-:Y:S01]  /*2f10*/  STS [R62], R33 ;  /* 0x000000213e007388 */ /* 0x000fe20000000800 */
[----:B------:R-:W-:Y:S01]  /*2f20*/  LEA R76, R76, UR4, 0x2 ;  /* 0x000000044c4c7c11 */ /* 0x000fe2000f8e10ff */
[----:B0-----:R-:W-:Y:S01]  /*2f30*/  IMAD.U32 R4, RZ, RZ, UR7 ;  /* 0x00000007ff047e24 */ /* 0x001fe2000f8e00ff */
        /* <DEDUP_REMOVED lines=11> */
[----:B------:R-:W-:-:S03]  /*2ff0*/  ISETP.LT.U32.AND P2, PT, R0, UR6, PT ;  /* 0x0000000600007c0c */ /* 0x000fc6000bf41070 */
[----:B------:R-:W-:Y:S01]  /*3000*/  STS [R72], R38 ;  /* 0x0000002648007388 */ /* 0x000fe20000000800 */
[----:B------:R-:W-:-:S03]  /*3010*/  ISETP.GT.U32.AND.EX P2, PT, R4, RZ, PT, P2 ;  /* 0x000000ff0400720c */ /* 0x000fc60003f44120 */
[----:B------:R-:W-:Y:S04]  /*3020*/  STS [R74], R39 ;  /* 0x000000274a007388 */ /* 0x000fe80000000800 */
[----:B------:R-:W-:Y:S04]  /*3030*/  STS [R76], R40 ;  /* 0x000000284c007388 */ /* 0x000fe80000000800 */
[----:B------:R-:W-:Y:S04]  /*3040*/  STS [R78], R41 ;  /* 0x000000294e007388 */ /* 0x000fe80000000800 */
[----:B------:R-:W-:Y:S04]  /*3050*/  STS [R80], R43 ;  /* 0x0000002b50007388 */ /* 0x000fe80000000800 */
[----:B------:R-:W-:Y:S04]  /*3060*/  STS [R47], R44 ;  /* 0x0000002c2f007388 */ /* 0x000fe80000000800 */
[----:B------:R-:W-:Y:S04]  /*3070*/  STS [R84], R45 ;  /* 0x0000002d54007388 */ /* 0x000fe80000000800 */
[----:B------:R-:W-:Y:S04]  /*3080*/  STS [R51], R46 ;  /* 0x0000002e33007388 */ /* 0x000fe80000000800 */
[----:B------:R-:W-:Y:S04]  /*3090*/  STS [R88], R48 ;  /* 0x0000003058007388 */ /* 0x000fe80000000800 */
[----:B------:R-:W-:Y:S01]  /*30a0*/  STS [R90], R49 ;  /* 0x000000315a007388 */ /* 0x000fe20000000800 */
[----:B------:R-:W-:Y:S06]  /*30b0*/  BAR.SYNC.DEFER_BLOCKING 0x0 ;  /* 0x0000000000007b1d */ /* 0x000fec0000010000 */
[----:B------:R-:W0:Y:S04]  /*30c0*/  LDS R6, [R53] ;  /* 0x0000000035067984 */ /* 0x000e280000000800 */
[----:B------:R-:W1:Y:S04]  /*30d0*/  LDS R7, [R53+0x400] ;  /* 0x0004000035077984 */ /* 0x000e680000000800 */
[----:B------:R-:W2:Y:S04]  /*30e0*/  LDS R8, [R53+0x800] ;  /* 0x0008000035087984 */ /* 0x000ea80000000800 */
[----:B------:R-:W-:Y:S04]  /*30f0*/  LDS R9, [R53+0xc00] ;  /* 0x000c000035097984 */ /* 0x000fe80000000800 */
[----:B------:R-:W-:Y:S04]  /*3100*/  LDS R10, [R53+0x1000] ;  /* 0x00100000350a7984 */ /* 0x000fe80000000800 */
[----:B------:R-:W-:Y:S04]  /*3110*/  LDS R11, [R53+0x1400] ;  /* 0x00140000350b7984 */ /* 0x000fe80000000800 */
[----:B------:R-:W3:Y:S04]  /*3120*/  LDS R29, [R53+0x1800] ;  /* 0x00180000351d7984 */ /* 0x000ee80000000800 */
[----:B------:R-:W-:Y:S04]  /*3130*/  LDS R30, [R53+0x1c00] ;  /* 0x001c0000351e7984 */ /* 0x000fe80000000800 */
        /* <DEDUP_REMOVED lines=10> */
[----:B------:R-:W-:Y:S01]  /*31e0*/  LDS R41, [R53+0x4800] ;  /* 0x0048000035297984 */ /* 0x000fe20000000800 */
[----:B------:R-:W-:Y:S06]  /*31f0*/  BAR.SYNC.DEFER_BLOCKING 0x0 ;  /* 0x0000000000007b1d */ /* 0x000fec0000010000 */
[----:B-----5:R4:W-:Y:S04]  /*3200*/  STS [R5], R2 ;  /* 0x0000000205007388 */ /* 0x0209e80000000800 */
[----:B------:R0:W-:Y:S04]  /*3210*/  STS [R56], R3 ;  /* 0x0000000338007388 */ /* 0x0001e80000000800 */
[----:B------:R1:W-:Y:S01]  /*3220*/  STS [R58], R12 ;  /* 0x0000000c3a007388 */ /* 0x0003e20000000800 */
[----:B----4-:R-:W4:Y:S03]  /*3230*/  LDC.64 R4, c[0x0][0x398] ;  /* 0x0000e600ff047b82 */ /* 0x010f260000000a00 */
[----:B------:R-:W-:Y:S04]  /*3240*/  STS [R60], R13 ;  /* 0x0000000d3c007388 */ /* 0x000fe80000000800 */
[----:B------:R2:W-:Y:S01]  /*3250*/  STS [R62], R14 ;  /* 0x0000000e3e007388 */ /* 0x0005e20000000800 */
[----:B0-----:R-:W0:Y:S01]  /*3260*/  LDC.64 R2, c[0x0][0x388] ;  /* 0x0000e200ff027b82 */ /* 0x001e220000000a00 */
[----:B-1----:R-:W-:-:S02]  /*3270*/  VIADD R12, R0, 0x100 ;  /* 0x00000100000c7836 */ /* 0x002fc40000000000 */
[----:B------:R-:W-:Y:S04]  /*3280*/  STS [R64], R15 ;  /* 0x0000000f40007388 */ /* 0x000fe80000000800 */
[----:B------:R1:W-:Y:S01]  /*3290*/  STS [R66], R16 ;  /* 0x0000001042007388 */ /* 0x0003e20000000800 */
[----:B------:R-:W-:Y:S01]  /*32a0*/  ISETP.LT.U32.AND P4, PT, R12, UR6, PT ;  /* 0x000000060c007c0c */ /* 0x000fe2000bf81070 */
[C---:B--2---:R-:W-:Y:S01]  /*32b0*/  VIADD R14, R0.reuse, 0x200 ;  /* 0x00000200000e7836 */ /* 0x044fe20000000000 */
[----:B------:R-:W-:Y:S01]  /*32c0*/  LOP3.LUT R12, R0, 0x400, RZ, 0xfc, !PT ;  /* 0x00000400000c7812 */ /* 0x000fe200078efcff */
[----:B------:R-:W-:Y:S03]  /*32d0*/  STS [R68], R17 ;  /* 0x0000001144007388 */ /* 0x000fe60000000800 */
[----:B------:R-:W-:Y:S01]  /*32e0*/  ISETP.LT.U32.AND P3, PT, R14, UR6, PT ;  /* 0x000000060e007c0c */ /* 0x000fe2000bf61070 */
[----:B------:R-:W-:Y:S01]  /*32f0*/  STS [R70], R18 ;  /* 0x0000001246007388 */ /* 0x000fe20000000800 */
[----:B------:R-:W-:Y:S01]  /*3300*/  VIADD R14, R0, 0x500 ;  /* 0x00000500000e7836 */ /* 0x000fe20000000000 */
[----:B------:R-:W-:Y:S01]  /*3310*/  ISETP.LT.U32.AND P0, PT, R12, UR6, PT ;  /* 0x000000060c007c0c */ /* 0x000fe2000bf01070 */
[C---:B-1----:R-:W-:Y:S01]  /*3320*/  VIADD R16, R0.reuse, 0x300 ;  /* 0x0000030000107836 */ /* 0x042fe20000000000 */
[----:B------:R-:W-:Y:S01]  /*3330*/  STS [R72], R19 ;  /* 0x0000001348007388 */ /* 0x000fe20000000800 */
[----:B------:R-:W-:Y:S01]  /*3340*/  VIADD R12, R0, 0x600 ;  /* 0x00000600000c7836 */ /* 0x000fe20000000000 */
[----:B------:R-:W-:Y:S01]  /*3350*/  ISETP.LT.U32.AND P1, PT, R14, UR6, PT ;  /* 0x000000060e007c0c */ /* 0x000fe2000bf21070 */
[----:B------:R-:W-:Y:S01]  /*3360*/  IMAD.U32 R14, RZ, RZ, UR7 ;  /* 0x00000007ff0e7e24 */ /* 0x000fe2000f8e00ff */
[----:B------:R-:W-:Y:S01]  /*3370*/  STS [R74], R20 ;  /* 0x000000144a007388 */ /* 0x000fe20000000800 */
[----:B------:R-:W-:Y:S01]  /*3380*/  ISETP.LT.U32.AND P5, PT, R16, UR6, PT ;  /* 0x0000000610007c0c */ /* 0x000fe2000bfa1070 */
[----:B------:R-:W-:Y:S01]  /*3390*/  IMAD.U32 R16, RZ, RZ, UR7 ;  /* 0x00000007ff107e24 */ /* 0x000fe2000f8e00ff */
[----:B------:R-:W-:Y:S01]  /*33a0*/  ISETP.LT.U32.AND P6, PT, R12, UR6, PT ;  /* 0x000000060c007c0c */ /* 0x000fe2000bfc1070 */
[----:B------:R-:W-:Y:S01]  /*33b0*/  STS [R76], R21 ;  /* 0x000000154c007388 */ /* 0x000fe20000000800 */
[----:B0-----:R-:W-:Y:S01]  /*33c0*/  IMAD.WIDE.U32 R2, R0, 0x4, R2 ;  /* 0x0000000400027825 */ /* 0x001fe200078e0002 */
[----:B------:R-:W-:-:S02]  /*33d0*/  ISETP.GT.U32.AND.EX P3, PT, R14, RZ, PT, P3 ;  /* 0x000000ff0e00720c */ /* 0x000fc40003f64130 */
[----:B------:R-:W-:Y:S01]  /*33e0*/  STS [R78], R22 ;  /* 0x000000164e007388 */ /* 0x000fe20000000800 */
[----:B------:R-:W-:Y:S01]  /*33f0*/  ISETP.GT.U32.AND.EX P4, PT, R16, RZ, PT, P4 ;  /* 0x000000ff1000720c */ /* 0x000fe20003f84140 */
[----:B----4-:R-:W-:Y:S02]  /*3400*/  IMAD.WIDE.U32 R4, R0, 0x4, R4 ;  /* 0x0000000400047825 */ /* 0x010fe400078e0004 */
[----:B------:R0:W-:Y:S02]  /*3410*/  STS [R80], R23 ;  /* 0x0000001750007388 */ /* 0x0001e40000000800 */
[----:B------:R-:W-:Y:S02]  /*3420*/  IMAD.U32 R12, RZ, RZ, UR7 ;  /* 0x00000007ff0c7e24 */ /* 0x000fe4000f8e00ff */
[----:B------:R-:W-:Y:S03]  /*3430*/  STS [R47], R24 ;  /* 0x000000182f007388 */ /* 0x000fe60000000800 */
[----:B------:R-:W-:Y:S01]  /*3440*/  ISETP.GT.U32.AND.EX P5, PT, R12, RZ, PT, P5 ;  /* 0x000000ff0c00720c */ /* 0x000fe20003fa4150 */
[----:B------:R1:W-:Y:S01]  /*3450*/  STS [R84], R25 ;  /* 0x0000001954007388 */ /* 0x0003e20000000800 */
[----:B0-----:R-:W-:Y:S01]  /*3460*/  @P2 LOP3.LUT R23, R6, 0x80000000, RZ, 0x3c, !PT ;  /* 0x8000000006172812 */ /* 0x001fe200078e3cff */
[----:B------:R-:W-:-:S02]  /*3470*/  VIADD R6, R0, 0x700 ;  /* 0x0000070000067836 */ /* 0x000fc40000000000 */
[----:B------:R-:W-:Y:S04]  /*3480*/  STS [R51], R26 ;  /* 0x0000001a33007388 */ /* 0x000fe80000000800 */
[----:B------:R0:W-:Y:S01]  /*3490*/  STS [R88], R27 ;  /* 0x0000001b58007388 */ /* 0x0001e20000000800 */
[----:B-1----:R-:W-:-:S03]  /*34a0*/  @P4 LOP3.LUT R25, R7, 0x80000000, RZ, 0x3c, !PT ;  /* 0x8000000007194812 */ /* 0x002fc600078e3cff */
[----:B------:R-:W-:Y:S01]  /*34b0*/  STS [R90], R28 ;  /* 0x0000001c5a007388 */ /* 0x000fe20000000800 */
[----:B------:R-:W-:Y:S01]  /*34c0*/  BAR.SYNC.DEFER_BLOCKING 0x0 ;  /* 0x0000000000007b1d */ /* 0x000fe20000010000 */
[----:B0-----:R-:W-:Y:S01]  /*34d0*/  @P3 LOP3.LUT R27, R8, 0x80000000, RZ, 0x3c, !PT ;  /* 0x80000000081b3812 */ /* 0x001fe200078e3cff */
[----:B------:R-:W-:-:S05]  /*34e0*/  IMAD.U32 R8, RZ, RZ, UR7 ;  /* 0x00000007ff087e24 */ /* 0x000fca000f8e00ff */
[C---:B------:R-:W-:Y:S02]  /*34f0*/  ISETP.GT.U32.AND.EX P1, PT, R8.reuse, RZ, PT, P1 ;  /* 0x000000ff0800720c */ /* 0x040fe40003f24110 */
[----:B------:R-:W-:-:S13]  /*3500*/  ISETP.GT.U32.AND.EX P6, PT, R8, RZ, PT, P6 ;  /* 0x000000ff0800720c */ /* 0x000fda0003fc4160 */
[----:B---3--:R-:W-:Y:S01]  /*3510*/  @P6 LOP3.LUT R29, R29, 0x80000000, RZ, 0x3c, !PT ;  /* 0x800000001d1d6812 */ /* 0x008fe200078e3cff */
[----:B------:R-:W0:Y:S04]  /*3520*/  @P2 LDS R43, [R53] ;  /* 0x00000000352b2984 */ /* 0x000e280000000800 */
[----:B------:R-:W1:Y:S04]  /*3530*/  LDS R13, [R53+0x400] ;  /* 0x00040000350d7984 */ /* 0x000e680000000800 */
[----:B------:R-:W2:Y:S04]  /*3540*/  LDS R15, [R53+0x800] ;  /* 0x00080000350f7984 */ /* 0x000ea80000000800 */
[----:B------:R-:W3:Y:S04]  /*3550*/  LDS R17, [R53+0xc00] ;  /* 0x000c000035117984 */ /* 0x000ee80000000800 */
[----:B------:R-:W4:Y:S04]  /*3560*/  LDS R19, [R53+0x1000] ;  /* 0x0010000035137984 */ /* 0x000f280000000800 */
[----:B------:R-:W-:Y:S04]  /*3570*/  @P2 STG.E desc[UR8][R2.64], R23 ;  /* 0x0000001702002986 */ /* 0x000fe8000c101908 */
[----:B------:R-:W4:Y:S04]  /*3580*/  LDS R21, [R53+0x1400] ;  /* 0x0014000035157984 */ /* 0x000f280000000800 */
[----:B------:R-:W4:Y:S04]  /*3590*/  LDS R7, [R53+0x1800] ;  /* 0x0018000035077984 */ /* 0x000f280000000800 */
[----:B------:R-:W4:Y:S04]  /*35a0*/  LDS R23, [R53+0x1c00] ;  /* 0x001c000035177984 */ /* 0x000f280000000800 */
[----:B0-----:R0:W-:Y:S01]  /*35b0*/  @P2 STG.E desc[UR8][R4.64], R43 ;  /* 0x0000002b04002986 */ /* 0x0011e2000c101908 */
[----:B------:R-:W-:Y:S01]  /*35c0*/  ISETP.LT.U32.AND P2, PT, R6, UR6, PT ;  /* 0x0000000606007c0c */ /* 0x000fe2000bf41070 */
[----:B------:R-:W-:-:S02]  /*35d0*/  IMAD.U32 R6, RZ, RZ, UR7 ;  /* 0x00000007ff067e24 */ /* 0x000fc4000f8e00ff */
[----:B------:R2:W-:Y:S01]  /*35e0*/  @P4 STG.E desc[UR8][R2.64+0x400], R25 ;  /* 0x0004001902004986 */ /* 0x0005e2000c101908 */
[----:B------:R-:W-:Y:S02]  /*35f0*/  ISETP.GT.U32.AND.EX P2, PT, R8, RZ, PT, P2 ;  /* 0x000000ff0800720c */ /* 0x000fe40003f44120 */
[----:B------:R-:W-:Y:S01]  /*3600*/  ISETP.GT.U32.AND.EX P0, PT, R6, RZ, PT, P0 ;  /* 0x000000ff0600720c */ /* 0x000fe20003f04100 */
[----:B-1----:R-:W-:Y:S01]  /*3610*/  @P4 STG.E desc[UR8][R4.64+0x400], R13 ;  /* 0x0004000d04004986 */ /* 0x002fe2000c101908 */
[----:B------:R-:W-:Y:S02]  /*3620*/  LOP3.LUT R6, R0, 0x800, RZ, 0xfc, !PT ;  /* 0x0000080000067812 */ /* 0x000fe400078efcff */
[----:B0-----:R-:W-:Y:S01]  /*3630*/  @P5 LOP3.LUT R43, R9, 0x80000000, RZ, 0x3c, !PT ;  /* 0x80000000092b5812 */ /* 0x001fe200078e3cff */
[----:B------:R-:W-:Y:S01]  /*3640*/  @P3 STG.E desc[UR8][R2.64+0x800], R27 ;  /* 0x0008001b02003986 */ /* 0x000fe2000c101908 */
[----:B------:R-:W-:Y:S01]  /*3650*/  ISETP.LT.U32.AND P4, PT, R6, UR6, PT ;  /* 0x0000000606007c0c */ /* 0x000fe2000bf81070 */
[----:B------:R-:W-:-:S02]  /*3660*/  VIADD R6, R0, 0x900 ;  /* 0x0000090000067836 */ /* 0x000fc40000000000 */
[----:B------:R-:W0:Y:S04]  /*3670*/  LDS R9, [R53+0x2000] ;  /* 0x0020000035097984 */ /* 0x000e280000000800 */
[----:B--2---:R-:W-:Y:S01]  /*3680*/  @P0 LOP3.LUT R25, R10, 0x80000000, RZ, 0x3c, !PT ;  /* 0x800000000a190812 */ /* 0x004fe200078e3cff */
[----:B------:R-:W-:Y:S01]  /*3690*/  @P3 STG.E desc[UR8][R4.64+0x800], R15 ;  /* 0x0008000f04003986 */ /* 0x000fe2000c101908 */
[----:B------:R-:W-:Y:S01]  /*36a0*/  ISETP.LT.U32.AND P3, PT, R6, UR6, PT ;  /* 0x0000000606007c0c */ /* 0x000fe2000bf61070 */
[----:B------:R-:W-:Y:S02]  /*36b0*/  VIADD R6, R0, 0xa00 ;  /* 0x00000a0000067836 */ /* 0x000fe40000000000 */
[----:B------:R-:W-:Y:S01]  /*36c0*/  @P5 STG.E desc[UR8][R2.64+0xc00], R43 ;  /* 0x000c002b02005986 */ /* 0x000fe2000c101908 */
[----:B------:R-:W-:Y:S01]  /*36d0*/  ISETP.GT.U32.AND.EX P3, PT, R8, RZ, PT, P3 ;  /* 0x000000ff0800720c */ /* 0x000fe20003f64130 */
[----:B------:R-:W-:-:S02]  /*36e0*/  IMAD.U32 R10, RZ, RZ, UR7 ;  /* 0x00000007ff0a7e24 */ /* 0x000fc4000f8e00ff */
[----:B---3--:R1:W-:Y:S01]  /*36f0*/  @P5 STG.E desc[UR8][R4.64+0xc00], R17 ;  /* 0x000c001104005986 */ /* 0x0083e2000c101908 */
[----:B------:R-:W-:Y:S01]  /*3700*/  ISETP.LT.U32.AND P5, PT, R6, UR6, PT ;  /* 0x0000000606007c0c */ /* 0x000fe2000bfa1070 */
[----:B------:R-:W-:Y:S02]  /*3710*/  VIADD R6, R0, 0xb00 ;  /* 0x00000b0000067836 */ /* 0x000fe40000000000 */
[----:B------:R-:W2:Y:S01]  /*3720*/  LDS R13, [R53+0x2400] ;  /* 0x00240000350d7984 */ /* 0x000ea20000000800 */
[----:B------:R-:W-:-:S03]  /*3730*/  ISETP.GT.U32.AND.EX P5, PT, R8, RZ, PT, P5 ;  /* 0x000000ff0800720c */ /* 0x000fc60003fa4150 */
[----:B------:R-:W-:Y:S04]  /*3740*/  @P0 STG.E desc[UR8][R2.64+0x1000], R25 ;  /* 0x0010001902000986 */ /* 0x000fe8000c101908 */
[----:B----4-:R3:W-:Y:S01]  /*3750*/  @P0 STG.E desc[UR8][R4.64+0x1000], R19 ;  /* 0x0010001304000986 */ /* 0x0107e2000c101908 */
[----:B-1----:R-:W-:Y:S02]  /*3760*/  @P1 LOP3.LUT R17, R11, 0x80000000, RZ, 0x3c, !PT ;  /* 0x800000000b111812 */ /* 0x002fe400078e3cff */
[----:B------:R-:W-:Y:S01]  /*3770*/  ISETP.LT.U32.AND P0, PT, R6, UR6, PT ;  /* 0x0000000606007c0c */ /* 0x000fe2000bf01070 */
[----:B------:R-:W1:Y:S01]  /*3780*/  LDS R11, [R53+0x2800] ;  /* 0x00280000350b7984 */ /* 0x000e620000000800 */
[----:B------:R-:W-:Y:S01]  /*3790*/  IMAD.U32 R6, RZ, RZ, UR7 ;  /* 0x00000007ff067e24 */ /* 0x000fe2000f8e00ff */
[----:B------:R-:W-:-:S02]  /*37a0*/  @P5 LOP3.LUT R33, R33, 0x80000000, RZ, 0x3c, !PT ;  /* 0x8000000021215812 */ /* 0x000fc400078e3cff */
[----:B------:R-:W4:Y:S01]  /*37b0*/  LDS R15, [R53+0x2c00] ;  /* 0x002c0000350f7984 */ /* 0x000f220000000800 */
[----:B------:R-:W-:Y:S02]  /*37c0*/  ISETP.GT.U32.AND.EX P0, PT, R8, RZ, PT, P0 ;  /* 0x000000ff0800720c */ /* 0x000fe40003f04100 */
[----:B------:R-:W-:Y:S01]  /*37d0*/  ISETP.GT.U32.AND.EX P4, PT, R6, RZ, PT, P4 ;  /* 0x000000ff0600720c */ /* 0x000fe20003f84140 */
[----:B------:R-:W-:Y:S01]  /*37e0*/  @P1 STG.E desc[UR8][R2.64+0x1400], R17 ;  /* 0x0014001102001986 */ /* 0x000fe2000c101908 */
[----:B------:R-:W-:Y:S02]  /*37f0*/  LOP3.LUT R6, R0, 0xc00, RZ, 0xfc, !PT ;  /* 0x00000c0000067812 */ /* 0x000fe400078efcff */
[----:B---3--:R-:W-:Y:S01]  /*3800*/  @P2 LOP3.LUT R19, R30, 0x80000000, RZ, 0x3c, !PT ;  /* 0x800000001e132812 */ /* 0x008fe200078e3cff */
[----:B------:R-:W-:Y:S01]  /*3810*/  @P1 STG.E desc[UR8][R4.64+0x1400], R21 ;  /* 0x0014001504001986 */ /* 0x000fe2000c101908 */
[----:B------:R-:W-:Y:S01]  /*3820*/  ISETP.LT.U32.AND P1, PT, R6, UR6, PT ;  /* 0x0000000606007c0c */ /* 0x000fe2000bf21070 */
[----:B------:R-:W-:Y:S01]  /*3830*/  VIADD R6, R0, 0xd00 ;  /* 0x00000d0000067836 */ /* 0x000fe20000000000 */
[----:B------:R-:W-:Y:S01]  /*3840*/  @P3 LOP3.LUT R25, R32, 0x80000000, RZ, 0x3c, !PT ;  /* 0x8000000020193812 */ /* 0x000fe200078e3cff */
[----:B------:R-:W-:Y:S01]  /*3850*/  @P6 STG.E desc[UR8][R2.64+0x1800], R29 ;  /* 0x0018001d02006986 */ /* 0x000fe2000c101908 */
[----:B------:R-:W-:-:S03]  /*3860*/  ISETP.GT.U32.AND.EX P1, PT, R8, RZ, PT, P1 ;  /* 0x000000ff0800720c */ /* 0x000fc60003f24110 */
[----:B------:R-:W-:Y:S01]  /*3870*/  @P6 STG.E desc[UR8][R4.64+0x1800], R7 ;  /* 0x0018000704006986 */ /* 0x000fe2000c101908 */
[----:B------:R-:W-:Y:S01]  /*3880*/  ISETP.LT.U32.AND P6, PT, R6, UR6, PT ;  /* 0x0000000606007c0c */ /* 0x000fe2000bfc1070 */
[----:B------:R-:W-:Y:S01]  /*3890*/  VIADD R6, R0, 0xe00 ;  /* 0x00000e0000067836 */ /* 0x000fe20000000000 */
[----:B------:R-:W-:Y:S01]  /*38a0*/  @P4 LOP3.LUT R31, R31, 0x80000000, RZ, 0x3c, !PT ;  /* 0x800000001f1f4812 */ /* 0x000fe200078e3cff */
[----:B------:R-:W3:Y:S01]  /*38b0*/  LDS R7, [R53+0x3000] ;  /* 0x0030000035077984 */ /* 0x000ee20000000800 */
[----:B------:R-:W-:-:S03]  /*38c0*/  ISETP.GT.U32.AND.EX P6, PT, R10, RZ, PT, P6 ;  /* 0x000000ff0a00720c */ /* 0x000fc60003fc4160 */
[----:B------:R-:W-:Y:S02]  /*38d0*/  @P2 STG.E desc[UR8][R2.64+0x1c00], R19 ;  /* 0x001c001302002986 */ /* 0x000fe4000c101908 */
[----:B------:R-:W-:Y:S02]  /*38e0*/  @P1 LOP3.LUT R35, R35, 0x80000000, RZ, 0x3c, !PT ;  /* 0x8000000023231812 */ /* 0x000fe400078e3cff */
[----:B------:R-:W3:Y:S04]  /*38f0*/  LDS R17, [R53+0x3400] ;  /* 0x0034000035117984 */ /* 0x000ee80000000800 */
[----:B------:R-:W-:Y:S01]  /*3900*/  @P2 STG.E desc[UR8][R4.64+0x1c00], R23 ;  /* 0x001c001704002986 */ /* 0x000fe2000c101908 */
[----:B------:R-:W-:Y:S01]  /*3910*/  ISETP.LT.U32.AND P2, PT, R6, UR6, PT ;  /* 0x0000000606007c0c */ /* 0x000fe2000bf41070 */
[----:B------:R-:W-:-:S02]  /*3920*/  VIADD R6, R0, 0xf00 ;  /* 0x00000f0000067836 */ /* 0x000fc40000000000 */
[----:B------:R-:W-:Y:S01]  /*3930*/  @P4 STG.E desc[UR8][R2.64+0x2000], R31 ;  /* 0x0020001f02004986 */ /* 0x000fe2000c101908 */
[----:B------:R-:W-:-:S03]  /*3940*/  ISETP.GT.U32.AND.EX P2, PT, R12, RZ, PT, P2 ;  /* 0x000000ff0c00720c */ /* 0x000fc60003f44120 */
[----:B------:R-:W3:Y:S04]  /*3950*/  LDS R19, [R53+0x3800] ;  /* 0x0038000035137984 */ /* 0x000ee80000000800 */
[----:B0-----:R-:W-:Y:S01]  /*3960*/  @P4 STG.E desc[UR8][R4.64+0x2000], R9 ;  /* 0x0020000904004986 */ /* 0x001fe2000c101908 */
[----:B------:R-:W-:Y:S02]  /*3970*/  ISETP.LT.U32.AND P4, PT, R6, UR6, PT ;  /* 0x0000000606007c0c */ /* 0x000fe4000bf81070 */
[----:B------:R-:W-:Y:S01]  /*3980*/  LOP3.LUT R6, R0, 0x1000, RZ, 0xfc, !PT ;  /* 0x0000100000067812 */ /* 0x000fe200078efcff */
[----:B------:R-:W0:Y:S02]  /*3990*/  LDS R9, [R53+0x3c00] ;  /* 0x003c000035097984 */ /* 0x000e240000000800 */
[----:B------:R-:W-:-:S02]  /*39a0*/  @P2 LOP3.LUT R37, R37, 0x80000000, RZ, 0x3c, !PT ;  /* 0x8000000025252812 */ /* 0x000fc400078e3cff */
[----:B------:R-:W0:Y:S04]  /*39b0*/  LDS R21, [R53+0x4000] ;  /* 0x0040000035157984 */ /* 0x000e280000000800 */
[----:B------:R-:W0:Y:S04]  /*39c0*/  LDS R23, [R53+0x4400] ;  /* 0x0044000035177984 */ /* 0x000e280000000800 */
[----:B------:R-:W-:Y:S04]  /*39d0*/  @P3 STG.E desc[UR8][R2.64+0x2400], R25 ;  /* 0x0024001902003986 */ /* 0x000fe8000c101908 */
[----:B--2---:R2:W-:Y:S01]  /*39e0*/  @P3 STG.E desc[UR8][R4.64+0x2400], R13 ;  /* 0x0024000d04003986 */ /* 0x0045e2000c101908 */
[----:B------:R-:W-:Y:S01]  /*39f0*/  ISETP.LT.U32.AND P3, PT, R6, UR6, PT ;  /* 0x0000000606007c0c */ /* 0x000fe2000bf61070 */
[----:B------:R-:W-:-:S02]  /*3a00*/  VIADD R6, R0, 0x1100 ;  /* 0x0000110000067836 */ /* 0x000fc40000000000 */
[----:B------:R-:W-:Y:S01]  /*3a10*/  @P5 STG.E desc[UR8][R2.64+0x2800], R33 ;  /* 0x0028002102005986 */ /* 0x000fe2000c101908 */
[----:B------:R-:W-:Y:S01]  /*3a20*/  VIADD R0, R0, 0x1200 ;  /* 0x0000120000007836 */ /* 0x000fe20000000000 */
[----:B------:R-:W-:Y:S02]  /*3a30*/  ISETP.GT.U32.AND.EX P3, PT, R8, RZ, PT, P3 ;  /* 0x000000ff0800720c */ /* 0x000fe40003f64130 */
[----:B-1----:R1:W-:Y:S01]  /*3a40*/  @P5 STG.E desc[UR8][R4.64+0x2800], R11 ;  /* 0x0028000b04005986 */ /* 0x0023e2000c101908 */
[----:B------:R-:W-:Y:S01]  /*3a50*/  ISETP.LT.U32.AND P5, PT, R6, UR6, PT ;  /* 0x0000000606007c0c */ /* 0x000fe2000bfa1070 */
[----:B------:R-:W-:Y:S01]  /*3a60*/  IMAD.U32 R6, RZ, RZ, UR7 ;  /* 0x00000007ff067e24 */ /* 0x000fe2000f8e00ff */
[----:B--2---:R-:W-:-:S04]  /*3a70*/  @P0 LOP3.LUT R13, R34, 0x80000000, RZ, 0x3c, !PT ;  /* 0x80000000220d0812 */ /* 0x004fc800078e3cff */
[----:B------:R-:W-:Y:S01]  /*3a80*/  ISETP.GT.U32.AND.EX P4, PT, R6, RZ, PT, P4 ;  /* 0x000000ff0600720c */ /* 0x000fe20003f84140 */
[----:B------:R2:W-:Y:S03]  /*3a90*/  @P0 STG.E desc[UR8][R2.64+0x2c00], R13 ;  /* 0x002c000d02000986 */ /* 0x0005e6000c101908 */
[----:B------:R-:W-:Y:S01]  /*3aa0*/  @P3 LOP3.LUT R39, R39, 0x80000000, RZ, 0x3c, !PT ;  /* 0x8000000027273812 */ /* 0x000fe200078e3cff */
[----:B----4-:R4:W-:Y:S01]  /*3ab0*/  @P0 STG.E desc[UR8][R4.64+0x2c00], R15 ;  /* 0x002c000f04000986 */ /* 0x0109e2000c101908 */
[----:B------:R-:W-:Y:S01]  /*3ac0*/  ISETP.LT.U32.AND P0, PT, R0, UR6, PT ;  /* 0x0000000600007c0c */ /* 0x000fe2000bf01070 */
[----:B------:R-:W-:Y:S01]  /*3ad0*/  IMAD.U32 R0, RZ, RZ, UR7 ;  /* 0x00000007ff007e24 */ /* 0x000fe2000f8e00ff */
[----:B-1----:R-:W-:Y:S01]  /*3ae0*/  @P6 LOP3.LUT R11, R36, 0x80000000, RZ, 0x3c, !PT ;  /* 0x80000000240b6812 */ /* 0x002fe200078e3cff */
[----:B------:R1:W-:Y:S01]  /*3af0*/  @P1 STG.E desc[UR8][R2.64+0x3000], R35 ;  /* 0x0030002302001986 */ /* 0x0003e2000c101908 */
[----:B------:R-:W-:-:S02]  /*3b00*/  ISETP.GT.U32.AND.EX P0, PT, R6, RZ, PT, P0 ;  /* 0x000000ff0600720c */ /* 0x000fc40003f04100 */
[----:B------:R-:W-:Y:S01]  /*3b10*/  ISETP.GT.U32.AND.EX P5, PT, R0, RZ, PT, P5 ;  /* 0x000000ff0000720c */ /* 0x000fe20003fa4150 */
[----:B---3--:R1:W-:Y:S01]  /*3b20*/  @P1 STG.E desc[UR8][R4.64+0x3000], R7 ;  /* 0x0030000704001986 */ /* 0x0083e2000c101908 */
[----:B--2---:R-:W-:-:S03]  /*3b30*/  @P4 LOP3.LUT R13, R38, 0x80000000, RZ, 0x3c, !PT ;  /* 0x80000000260d4812 */ /* 0x004fc600078e3cff */
[----:B------:R1:W-:Y:S04]  /*3b40*/  @P6 STG.E desc[UR8][R2.64+0x3400], R11 ;  /* 0x0034000b02006986 */ /* 0x0003e8000c101908 */
[----:B------:R1:W-:Y:S04]  /*3b50*/  @P6 STG.E desc[UR8][R4.64+0x3400], R17 ;  /* 0x0034001104006986 */ /* 0x0003e8000c101908 */
[----:B------:R1:W-:Y:S01]  /*3b60*/  @P2 STG.E desc[UR8][R2.64+0x3800], R37 ;  /* 0x0038002502002986 */ /* 0x0003e2000c101908 */
[----:B----4-:R-:W-:-:S03]  /*3b70*/  @P5 LOP3.LUT R15, R40, 0x80000000, RZ, 0x3c, !PT ;  /* 0x80000000280f5812 */ /* 0x010fc600078e3cff */
[----:B------:R1:W-:Y:S04]  /*3b80*/  @P2 STG.E desc[UR8][R4.64+0x3800], R19 ;  /* 0x0038001304002986 */ /* 0x0003e8000c101908 */
[----:B------:R1:W-:Y:S04]  /*3b90*/  @P4 STG.E desc[UR8][R2.64+0x3c00], R13 ;  /* 0x003c000d02004986 */ /* 0x0003e8000c101908 */
[----:B0-----:R1:W-:Y:S04]  /*3ba0*/  @P4 STG.E desc[UR8][R4.64+0x3c00], R9 ;  /* 0x003c000904004986 */ /* 0x0013e8000c101908 */
[----:B------:R1:W-:Y:S04]  /*3bb0*/  @P3 STG.E desc[UR8][R2.64+0x4000], R39 ;  /* 0x0040002702003986 */ /* 0x0003e8000c101908 */
[----:B------:R1:W-:Y:S04]  /*3bc0*/  @P3 STG.E desc[UR8][R4.64+0x4000], R21 ;  /* 0x0040001504003986 */ /* 0x0003e8000c101908 */
[----:B------:R1:W-:Y:S04]  /*3bd0*/  @P5 STG.E desc[UR8][R2.64+0x4400], R15 ;  /* 0x0044000f02005986 */ /* 0x0003e8000c101908 */
[----:B------:R1:W-:Y:S01]  /*3be0*/  @P5 STG.E desc[UR8][R4.64+0x4400], R23 ;  /* 0x0044001704005986 */ /* 0x0003e2000c101908 */
[----:B------:R-:W-:Y:S05]  /*3bf0*/  @!P0 EXIT ;  /* 0x000000000000894d */ /* 0x000fea0003800000 */
[----:B------:R-:W0:Y:S01]  /*3c00*/  LDS R53, [R53+0x4800] ;  /* 0x0048000035357984 */ /* 0x000e220000000800 */
[----:B------:R-:W-:-:S05]  /*3c10*/  LOP3.LUT R41, R41, 0x80000000, RZ, 0x3c, !PT ;  /* 0x8000000029297812 */ /* 0x000fca00078e3cff */
[----:B------:R-:W-:Y:S04]  /*3c20*/  STG.E desc[UR8][R2.64+0x4800], R41 ;  /* 0x0048002902007986 */ /* 0x000fe8000c101908 */
[----:B0-----:R-:W-:Y:S01]  /*3c30*/  STG.E desc[UR8][R4.64+0x4800], R53 ;  /* 0x0048003504007986 */ /* 0x001fe2000c101908 */
[----:B------:R-:W-:Y:S05]  /*3c40*/  EXIT ;  /* 0x000000000000794d */ /* 0x000fea0003800000 */
.L_x_223:
        /* <DEDUP_REMOVED lines=11> */
.L_x_234:


//--------------------- .text._ZN3cub18CUB_300001_SM_10006detail11EmptyKernelIvEEvv --------------------------
	.section	.text._ZN3cub18CUB_300001_SM_10006detail11EmptyKernelIvEEvv,"ax",@progbits
	.align	128
        .global         _ZN3cub18CUB_300001_SM_10006detail11EmptyKernelIvEEvv
        .type           _ZN3cub18CUB_300001_SM_10006detail11EmptyKernelIvEEvv,@function
        .size           _ZN3cub18CUB_300001_SM_10006detail11EmptyKernelIvEEvv,(.L_x_235 - _ZN3cub18CUB_300001_SM_10006detail11EmptyKernelIvEEvv)
        .other          _ZN3cub18CUB_300001_SM_10006detail11EmptyKernelIvEEvv,@"STO_CUDA_ENTRY STV_DEFAULT"
_ZN3cub18CUB_300001_SM_10006detail11EmptyKernelIvEEvv:
.text._ZN3cub18CUB_300001_SM_10006detail11EmptyKernelIvEEvv:
[----:B------:R-:W-:Y:S01]  /*0000*/  LDC R1, c[0x0][0x37c] ;  /* 0x0000df00ff017b82 */ /* 0x000fe20000000800 */
[----:B------:R-:W-:Y:S05]  /*0010*/  EXIT ;  /* 0x000000000000794d */ /* 0x000fea0003800000 */
.L_x_224:
        /* <DEDUP_REMOVED lines=14> */
.L_x_235:


//--------------------- .text._Z15broadcast_graphiiPiS_S_S_S_S_ --------------------------
	.section	.text._Z15broadcast_graphiiPiS_S_S_S_S_,"ax",@progbits
	.align	128
        .global         _Z15broadcast_graphiiPiS_S_S_S_S_
        .type           _Z15broadcast_graphiiPiS_S_S_S_S_,@function
        .size           _Z15broadcast_graphiiPiS_S_S_S_S_,(.L_x_236 - _Z15broadcast_graphiiPiS_S_S_S_S_)
        .other          _Z15broadcast_graphiiPiS_S_S_S_S_,@"STO_CUDA_ENTRY STV_DEFAULT"
_Z15broadcast_graphiiPiS_S_S_S_S_:
.text._Z15broadcast_graphiiPiS_S_S_S_S_:
[----:B------:R-:W-:Y:S01]  /*0000*/  LDC R1, c[0x0][0x37c] ;  /* 0x0000df00ff017b82 */ /* 0x000fe20000000800 */
[----:B------:R-:W0:Y:S07]  /*0010*/  S2R R0, SR_TID.X ;  /* 0x0000000000007919 */ /* 0x000e2e0000002100 */
[----:B------:R-:W0:Y:S01]  /*0020*/  S2UR UR4, SR_CTAID.X ;  /* 0x00000000000479c3 */ /* 0x000e220000002500 */
[----:B------:R-:W1:Y:S07]  /*0030*/  LDCU UR5, c[0x0][0x384] ;  /* 0x00007080ff0577ac */ /* 0x000e6e0008000800 */
[----:B------:R-:W0:Y:S02]  /*0040*/  LDC R5, c[0x0][0x360] ;  /* 0x0000d800ff057b82 */ /* 0x000e240000000800 */
[----:B0-----:R-:W-:-:S05]  /*0050*/  IMAD R5, R5, UR4, R0 ;  /* 0x0000000405057c24 */ /* 0x001fca000f8e0200 */
[----:B-1----:R-:W-:-:S13]  /*0060*/  ISETP.GE.AND P0, PT, R5, UR5, PT ;  /* 0x0000000505007c0c */ /* 0x002fda000bf06270 */
[----:B------:R-:W-:Y:S05]  /*0070*/  @P0 EXIT ;  /* 0x000000000000094d */ /* 0x000fea0003800000 */
[----:B------:R-:W0:Y:S01]  /*0080*/  LDC.64 R2, c[0x0][0x3b0] ;  /* 0x0000ec00ff027b82 */ /* 0x000e220000000a00 */
[----:B------:R-:W1:Y:S07]  /*0090*/  LDCU.64 UR4, c[0x0][0x358] ;  /* 0x00006b00ff0477ac */ /* 0x000e6e0008000a00 */
[----:B------:R-:W2:Y:S01]  /*00a0*/  LDC R19, c[0x0][0x380] ;  /* 0x0000e000ff137b82 */ /* 0x000ea20000000800 */
[----:B0-----:R-:W-:-:S07]  /*00b0*/  IMAD.WIDE R2, R5, 0x4, R2 ;  /* 0x0000000405027825 */ /* 0x001fce00078e0202 */
[----:B------:R-:W0:Y:S01]  /*00c0*/  LDC.64 R4, c[0x0][0x388] ;  /* 0x0000e200ff047b82 */ /* 0x000e220000000a00 */
[----:B-1----:R-:W0:Y:S02]  /*00d0*/  LDG.E R0, desc[UR4][R2.64] ;  /* 0x0000000402007981 */ /* 0x002e24000c1e1900 */
[----:B0-----:R-:W-:-:S06]  /*00e0*/  IMAD.WIDE R4, R0, 0x4, R4 ;  /* 0x0000000400047825 */ /* 0x001fcc00078e0204 */
[----:B------:R-:W2:Y:S02]  /*00f0*/  LDG.E R4, desc[UR4][R4.64] ;  /* 0x0000000404047981 */ /* 0x000ea4000c1e1900 */
[----:B--2---:R-:W-:-:S13]  /*0100*/  ISETP.NE.AND P0, PT, R4, R19, PT ;  /* 0x000000130400720c */ /* 0x004fda0003f05270 */
[----:B------:R-:W-:Y:S05]  /*0110*/  @P0 EXIT ;  /* 0x000000000000094d */ /* 0x000fea0003800000 */
[----:B------:R-:W0:Y:S02]  /*0120*/  LDC.64 R8, c[0x0][0x390] ;  /* 0x0000e400ff087b82 */ /* 0x000e240000000a00 */
[----:B0-----:R-:W-:-:S05]  /*0130*/  IMAD.WIDE R8, R0, 0x4, R8 ;  /* 0x0000000400087825 */ /* 0x001fca00078e0208 */
[----:B------:R-:W2:Y:S04]  /*0140*/  LDG.E R10, desc[UR4][R8.64+0x4] ;  /* 0x00000404080a7981 */ /* 0x000ea8000c1e1900 */
[----:B------:R-:W2:Y:S02]  /*0150*/  LDG.E R11, desc[UR4][R8.64] ;  /* 0x00000004080b7981 */ /* 0x000ea4000c1e1900 */
[----:B--2---:R-:W-:-:S13]  /*0160*/  ISETP.GT.AND P0, PT, R10, R11, PT ;  /* 0x0000000b0a00720c */ /* 0x004fda0003f04270 */
[----:B------:R-:W-:Y:S05]  /*0170*/  @!P0 EXIT ;  /* 0x000000000000894d */ /* 0x000fea0003800000 */
[----:B------:R-:W0:Y:S01]  /*0180*/  LDC.64 R6, c[0x0][0x388] ;  /* 0x0000e200ff067b82 */ /* 0x000e220000000a00 */
[----:B------:R-:W-:Y:S01]  /*0190*/  HFMA2 R18, -RZ, RZ, 0, 0 ;  /* 0x00000000ff127431 */ /* 0x000fe200000001ff */
[----:B------:R-:W-:Y:S01]  /*01a0*/  MOV R16, R10 ;  /* 0x0000000a00107202 */ /* 0x000fe20000000f00 */
[----:B------:R-:W-:Y:S01]  /*01b0*/  VIADD R19, R19, 0x1 ;  /* 0x0000000113137836 */ /* 0x000fe20000000000 */
[----:B------:R-:W-:-:S04]  /*01c0*/  MOV R17, R11 ;  /* 0x0000000b00117202 */ /* 0x000fc80000000f00 */
[----:B------:R-:W1:Y:S08]  /*01d0*/  LDC.64 R4, c[0x0][0x398] ;  /* 0x0000e600ff047b82 */ /* 0x000e700000000a00 */
[----:B------:R-:W2:Y:S02]  /*01e0*/  LDC.64 R2, c[0x0][0x3a0] ;  /* 0x0000e800ff027b82 */ /* 0x000ea40000000a00 */
.L_x_227:
[----:B------:R-:W-:-:S04]  /*01f0*/  IMAD.IADD R11, R17, 0x1, R18 ;  /* 0x00000001110b7824 */ /* 0x000fc800078e0212 */
[----:B-1----:R-:W-:-:S06]  /*0200*/  IMAD.WIDE R10, R11, 0x4, R4 ;  /* 0x000000040b0a7825 */ /* 0x002fcc00078e0204 */
[----:B------:R-:W0:Y:S02]  /*0210*/  LDG.E R11, desc[UR4][R10.64] ;  /* 0x000000040a0b7981 */ /* 0x000e24000c1e1900 */
[----:B0-----:R-:W-:-:S05]  /*0220*/  IMAD.WIDE R14, R11, 0x4, R6 ;  /* 0x000000040b0e7825 */ /* 0x001fca00078e0206 */
[----:B------:R-:W3:Y:S01]  /*0230*/  LDG.E R12, desc[UR4][R14.64] ;  /* 0x000000040e0c7981 */ /* 0x000ee2000c1e1900 */
[----:B------:R-:W-:Y:S01]  /*0240*/  BSSY.RECONVERGENT B0, `(.L_x_225) ;  /* 0x000000b000007945 */ /* 0x000fe20003800200 */
[----:B------:R-:W-:Y:S02]  /*0250*/  IADD3 R18, PT, PT, R18, 0x1, RZ ;  /* 0x0000000112127810 */ /* 0x000fe40007ffe0ff */
[----:B---3--:R-:W-:-:S13]  /*0260*/  ISETP.GT.AND P0, PT, R12, -0x1, PT ;  /* 0xffffffff0c00780c */ /* 0x008fda0003f04270 */
[----:B------:R-:W-:Y:S05]  /*0270*/  @P0 BRA `(.L_x_226) ;  /* 0x00000000001c0947 */ /* 0x000fea0003800000 */
[----:B------:R-:W0:Y:S01]  /*0280*/  LDC.64 R12, c[0x0][0x3a8] ;  /* 0x0000ea00ff0c7b82 */ /* 0x000e220000000a00 */
[----:B--2---:R-:W-:Y:S01]  /*0290*/  IMAD.WIDE R10, R11, 0x4, R2 ;  /* 0x000000040b0a7825 */ /* 0x004fe200078e0202 */
[----:B------:R1:W-:Y:S04]  /*02a0*/  STG.E desc[UR4][R14.64], R19 ;  /* 0x000000130e007986 */ /* 0x0003e8000c101904 */
[----:B------:R1:W-:Y:S04]  /*02b0*/  STG.E desc[UR4][R10.64], R0 ;  /* 0x000000000a007986 */ /* 0x0003e8000c101904 */
[----:B0-----:R1:W-:Y:S04]  /*02c0*/  STG.E desc[UR4][R12.64], RZ ;  /* 0x000000ff0c007986 */ /* 0x0013e8000c101904 */
[----:B------:R1:W5:Y:S04]  /*02d0*/  LDG.E R16, desc[UR4][R8.64+0x4] ;  /* 0x0000040408107981 */ /* 0x000368000c1e1900 */
[----:B------:R1:W5:Y:S02]  /*02e0*/  LDG.E R17, desc[UR4][R8.64] ;  /* 0x0000000408117981 */ /* 0x000364000c1e1900 */
.L_x_226:
[----:B------:R-:W-:Y:S05]  /*02f0*/  BSYNC.RECONVERGENT B0 ;  /* 0x0000000000007941 */ /* 0x000fea0003800200 */
.L_x_225:
[----:B-1---5:R-:W-:-:S04]  /*0300*/  IADD3 R11, PT, PT, R16, -R17, RZ ;  /* 0x80000011100b7210 */ /* 0x022fc80007ffe0ff */
[----:B------:R-:W-:-:S13]  /*0310*/  ISETP.GE.AND P0, PT, R18, R11, PT ;  /* 0x0000000b1200720c */ /* 0x000fda0003f06270 */
[----:B------:R-:W-:Y:S05]  /*0320*/  @!P0 BRA `(.L_x_227) ;  /* 0xfffffffc00b08947 */ /* 0x000fea000383ffff */
[----:B------:R-:W-:Y:S05]  /*0330*/  EXIT ;  /* 0x000000000000794d */ /* 0x000fea0003800000 */
.L_x_228:
        /* <DEDUP_REMOVED lines=12> */
.L_x_236:


//--------------------- .text._Z16initialize_graphiPiS_i --------------------------
	.section	.text._Z16initialize_graphiPiS_i,"ax",@progbits
	.align	128
        .global         _Z16initialize_graphiPiS_i
        .type           _Z16initialize_graphiPiS_i,@function
        .size           _Z16initialize_graphiPiS_i,(.L_x_237 - _Z16initialize_graphiPiS_i)
        .other          _Z16initialize_graphiPiS_i,@"STO_CUDA_ENTRY STV_DEFAULT"
_Z16initialize_graphiPiS_i:
.text._Z16initialize_graphiPiS_i:
        /* <DEDUP_REMOVED lines=8> */
[----:B------:R-:W0:Y:S01]  /*0080*/  LDC R0, c[0x0][0x398] ;  /* 0x0000e600ff007b82 */ /* 0x000e220000000800 */
[----:B------:R-:W1:Y:S01]  /*0090*/  LDCU.64 UR4, c[0x0][0x358] ;  /* 0x00006b00ff0477ac */ /* 0x000e620008000a00 */
[----:B------:R-:W-:-:S06]  /*00a0*/  MOV R9, 0xffffffff ;  /* 0xffffffff00097802 */ /* 0x000fcc0000000f00 */
[----:B------:R-:W2:Y:S08]  /*00b0*/  LDC.64 R2, c[0x0][0x388] ;  /* 0x0000e200ff027b82 */ /* 0x000eb00000000a00 */
[----:B------:R-:W3:Y:S01]  /*00c0*/  LDC.64 R6, c[0x0][0x390] ;  /* 0x0000e400ff067b82 */ /* 0x000ee20000000a00 */
[C---:B0-----:R-:W-:Y:S01]  /*00d0*/  ISETP.NE.AND P0, PT, R5.reuse, R0, PT ;  /* 0x000000000500720c */ /* 0x041fe20003f05270 */
[----:B--2---:R-:W-:-:S05]  /*00e0*/  IMAD.WIDE R2, R5, 0x4, R2 ;  /* 0x0000000405027825 */ /* 0x004fca00078e0202 */
[----:B-1----:R0:W-:Y:S01]  /*00f0*/  STG.E desc[UR4][R2.64], R9 ;  /* 0x0000000902007986 */ /* 0x0021e2000c101904 */
[----:B---3--:R-:W-:-:S05]  /*0100*/  IMAD.WIDE R4, R5, 0x4, R6 ;  /* 0x0000000405047825 */ /* 0x008fca00078e0206 */
[----:B------:R0:W-:Y:S01]  /*0110*/  STG.E desc[UR4][R4.64], R9 ;  /* 0x0000000904007986 */ /* 0x0001e2000c101904 */
[----:B------:R-:W-:Y:S05]  /*0120*/  @P0 EXIT ;  /* 0x000000000000094d */ /* 0x000fea0003800000 */
[----:B0-----:R-:W-:-:S05]  /*0130*/  IMAD.WIDE R2, R0, 0x4, R6 ;  /* 0x0000000400027825 */ /* 0x001fca00078e0206 */
[----:B------:R-:W-:Y:S01]  /*0140*/  STG.E desc[UR4][R2.64], RZ ;  /* 0x000000ff02007986 */ /* 0x000fe2000c101904 */
[----:B------:R-:W-:Y:S05]  /*0150*/  EXIT ;  /* 0x000000000000794d */ /* 0x000fea0003800000 */
.L_x_229:
        /* <DEDUP_REMOVED lines=10> */
.L_x_237:


//--------------------- .text._Z15initialize_refsiPiS_S_ --------------------------
	.section	.text._Z15initialize_refsiPiS_S_,"ax",@progbits
	.align	128
        .global         _Z15initialize_refsiPiS_S_
        .type           _Z15initialize_refsiPiS_S_,@function
        .size           _Z15initialize_refsiPiS_S_,(.L_x_238 - _Z15initialize_refsiPiS_S_)
        .other          _Z15initialize_refsiPiS_S_,@"STO_CUDA_ENTRY STV_DEFAULT"
_Z15initialize_refsiPiS_S_:
.text._Z15initialize_refsiPiS_S_:
        /* <DEDUP_REMOVED lines=10> */
[----:B------:R-:W2:Y:S08]  /*00a0*/  LDC.64 R4, c[0x0][0x390] ;  /* 0x0000e400ff047b82 */ /* 0x000eb00000000a00 */
[----:B------:R-:W3:Y:S01]  /*00b0*/  LDC.64 R6, c[0x0][0x398] ;  /* 0x0000e600ff067b82 */ /* 0x000ee20000000a00 */
[----:B0-----:R-:W-:-:S05]  /*00c0*/  IMAD.WIDE R2, R9, 0x4, R2 ;  /* 0x0000000409027825 */ /* 0x001fca00078e0202 */
[----:B-1----:R-:W4:Y:S04]  /*00d0*/  LDG.E R0, desc[UR4][R2.64+0x4] ;  /* 0x0000040402007981 */ /* 0x002f28000c1e1900 */
[----:B------:R-:W4:Y:S01]  /*00e0*/  LDG.E R11, desc[UR4][R2.64] ;  /* 0x00000004020b7981 */ /* 0x000f22000c1e1900 */
[----:B--2---:R-:W-:-:S04]  /*00f0*/  IMAD.WIDE R4, R9, 0x4, R4 ;  /* 0x0000000409047825 */ /* 0x004fc800078e0204 */
[----:B---3--:R-:W-:Y:S01]  /*0100*/  IMAD.WIDE R6, R9, 0x4, R6 ;  /* 0x0000000409067825 */ /* 0x008fe200078e0206 */
[----:B----4-:R-:W-:-:S05]  /*0110*/  IADD3 R11, PT, PT, R0, -R11, RZ ;  /* 0x8000000b000b7210 */ /* 0x010fca0007ffe0ff */
[----:B------:R-:W-:Y:S04]  /*0120*/  STG.E desc[UR4][R4.64], R11 ;  /* 0x0000000b04007986 */ /* 0x000fe8000c101904 */
[----:B------:R-:W-:Y:S01]  /*0130*/  STG.E desc[UR4][R6.64], R9 ;  /* 0x0000000906007986 */ /* 0x000fe2000c101904 */
[----:B------:R-:W-:Y:S05]  /*0140*/  EXIT ;  /* 0x000000000000794d */ /* 0x000fea0003800000 */
.L_x_230:
        /* <DEDUP_REMOVED lines=11> */
.L_x_238:


//--------------------- .nv.shared._ZN3cub18CUB_300001_SM_10006detail10radix_sort29DeviceRadixSortOnesweepKernelINS1_5radix10policy_hubIiiyE10Policy1000ELNS0_9SortOrderE0EiiyiiNS1_21identity_decomposer_tEEEvPT5_SB_PT3_PKSC_PT1_PKSG_PT2_PKSK_T4_iiT6_ --------------------------
	.section	.nv.shared._ZN3cub18CUB_300001_SM_10006detail10radix_sort29DeviceRadixSortOnesweepKernelINS1_5radix10policy_hubIiiyE10Policy1000ELNS0_9SortOrderE0EiiyiiNS1_21identity_decomposer_tEEEvPT5_SB_PT3_PKSC_PT1_PKSG_PT2_PKSK_T4_iiT6_,"aw",@nobits
	.sectionflags	@""
	.align	16
.nv.shared._ZN3cub18CUB_300001_SM_10006detail10radix_sort29DeviceRadixSortOnesweepKernelINS1_5radix10policy_hubIiiyE10Policy1000ELNS0_9SortOrderE0EiiyiiNS1_21identity_decomposer_tEEEvPT5_SB_PT3_PKSC_PT1_PKSG_PT2_PKSK_T4_iiT6_:
	.zero		29184


//--------------------- .nv.shared.reserved.0     --------------------------
	.section	.nv.shared.reserved.0,"aw",@nobits
	.weak		__nv_reservedSMEM_offset_0_alias
	.size		__nv_reservedSMEM_offset_0_alias, 0, 64
	.other		__nv_reservedSMEM_offset_0_alias,@"STO_CUDA_RESERVED_SHARED STV_DEFAULT"
__nv_reservedSMEM_offset_0_alias:
	.zero		0
	.zero		64


//--------------------- .nv.global                --------------------------
	.section	.nv.global,"aw",@nobits
.nv.global:
	.type		_ZN34_INTERNAL_6c93967b_4_k_cu_7bca8e556thrust24THRUST_300001_SM_1000_NS12placeholders2_8E,@object
	.size		_ZN34_INTERNAL_6c93967b_4_k_cu_7bca8e556thrust24THRUST_300001_SM_1000_NS12placeholders2_8E,(_ZN34_INTERNAL_6c93967b_4_k_cu_7bca8e554cuda3std3__436_GLOBAL__N__6c93967b_4_k_cu_7bca8e556ignoreE - _ZN34_INTERNAL_6c93967b_4_k_cu_7bca8e556thrust24THRUST_300001_SM_1000_NS12placeholders2_8E)
_ZN34_INTERNAL_6c93967b_4_k_cu_7bca8e556thrust24THRUST_300001_SM_1000_NS12placeholders2_8E:
	.zero		1
	.type		_ZN34_INTERNAL_6c93967b_4_k_cu_7bca8e554cuda3std3__436_GLOBAL__N__6c93967b_4_k_cu_7bca8e556ignoreE,@object
	.size		_ZN34_INTERNAL_6c93967b_4_k_cu_7bca8e554cuda3std3__436_GLOBAL__N__6c93967b_4_k_cu_7bca8e556ignoreE,(_ZN34_INTERNAL_6c93967b_4_k_cu_7bca8e554cuda3std6ranges3__45__cpo4dataE - _ZN34_INTERNAL_6c93967b_4_k_cu_7bca8e554cuda3std3__436_GLOBAL__N__6c93967b_4_k_cu_7bca8e556ignoreE)
_ZN34_INTERNAL_6c93967b_4_k_cu_7bca8e554cuda3std3__436_GLOBAL__N__6c93967b_4_k_cu_7bca8e556ignoreE:
	.zero		1
	.type		_ZN34_INTERNAL_6c93967b_4_k_cu_7bca8e554cuda3std6ranges3__45__cpo4dataE,@object
	.size		_ZN34_INTERNAL_6c93967b_4_k_cu_7bca8e554cuda3std6ranges3__45__cpo4dataE,(_ZN34_INTERNAL_6c93967b_4_k_cu_7bca8e556thrust24THRUST_300001_SM_1000_NS6system3cpp3parE - _ZN34_INTERNAL_6c93967b_4_k_cu_7bca8e554cuda3std6ranges3__45__cpo4dataE)
_ZN34_INTERNAL_6c93967b_4_k_cu_7bca8e554cuda3std6ranges3__45__cpo4dataE:
	.zero		1
	.type		_ZN34_INTERNAL_6c93967b_4_k_cu_7bca8e556thrust24THRUST_300001_SM_1000_NS6system3cpp3parE,@object
	.size		_ZN34_INTERNAL_6c93967b_4_k_cu_7bca8e556thrust24THRUST_300001_SM_1000_NS6system3cpp3parE,(_ZN34_INTERNAL_6c93967b_4_k_cu_7bca8e554cuda3std3__45__cpo5beginE - _ZN34_INTERNAL_6c93967b_4_k_cu_7bca8e556thrust24THRUST_300001_SM_1000_NS6system3cpp3parE)
_ZN34_INTERNAL_6c93967b_4_k_cu_7bca8e556thrust24THRUST_300001_SM_1000_NS6system3cpp3parE:
	.zero		1
	.type		_ZN34_INTERNAL_6c93967b_4_k_cu_7bca8e554cuda3std3__45__cpo5beginE,@object
	.size		_ZN34_INTERNAL_6c93967b_4_k_cu_7bca8e554cuda3std3__45__cpo5beginE,(_ZN34_INTERNAL_6c93967b_4_k_cu_7bca8e554cuda3std6ranges3__45__cpo5beginE - _ZN34_INTERNAL_6c93967b_4_k_cu_7bca8e554cuda3std3__45__cpo5beginE)
_ZN34_INTERNAL_6c93967b_4_k_cu_7bca8e554cuda3std3__45__cpo5beginE:
	.zero		1
	.type		_ZN34_INTERNAL_6c93967b_4_k_cu_7bca8e554cuda3std6ranges3__45__cpo5beginE,@object
	.size		_ZN34_INTERNAL_6c93967b_4_k_cu_7bca8e554cuda3std6ranges3__45__cpo5beginE,(_ZN34_INTERNAL_6c93967b_4_k_cu_7bca8e556thrust24THRUST_300001_SM_1000_NS6deviceE - _ZN34_INTERNAL_6c93967b_4_k_cu_7bca8e554cuda3std6ranges3__45__cpo5beginE)
_ZN34_INTERNAL_6c93967b_4_k_cu_7bca8e554cuda3std6ranges3__45__cpo5beginE:
	.zero		1
	.type		_ZN34_INTERNAL_6c93967b_4_k_cu_7bca8e556thrust24THRUST_300001_SM_1000_NS6deviceE,@object
	.size		_ZN34_INTERNAL_6c93967b_4_k_cu_7bca8e556thrust24THRUST_300001_SM_1000_NS6deviceE,(_ZN34_INTERNAL_6c93967b_4_k_cu_7bca8e554cuda3std3__47nulloptE - _ZN34_INTERNAL_6c93967b_4_k_cu_7bca8e556thrust24THRUST_300001_SM_1000_NS6deviceE)
_ZN34_INTERNAL_6c93967b_4_k_cu_7bca8e556thrust24THRUST_300001_SM_1000_NS6deviceE:
	.zero		1
	.type		_ZN34_INTERNAL_6c93967b_4_k_cu_7bca8e554cuda3std3__47nulloptE,@object
	.size		_ZN34_INTERNAL_6c93967b_4_k_cu_7bca8e554cuda3std3__47nulloptE,(_ZN34_INTERNAL_6c93967b_4_k_cu_7bca8e554cuda3std6ranges3__45__cpo8distanceE - _ZN34_INTERNAL_6c93967b_4_k_cu_7bca8e554cuda3std3__47nulloptE)
_ZN34_INTERNAL_6c93967b_4_k_cu_7bca8e554cuda3std3__47nulloptE:
	.zero		1
	.type		_ZN34_INTERNAL_6c93967b_4_k_cu_7bca8e554cuda3std6ranges3__45__cpo8distanceE,@object
	.size		_ZN34_INTERNAL_6c93967b_4_k_cu_7bca8e554cuda3std6ranges3__45__cpo8distanceE,(_ZN34_INTERNAL_6c93967b_4_k_cu_7bca8e556thrust24THRUST_300001_SM_1000_NS12placeholders2_4E - _ZN34_INTERNAL_6c93967b_4_k_cu_7bca8e554cuda3std6ranges3__45__cpo8distanceE)
_ZN34_INTERNAL_6c93967b_4_k_cu_7bca8e554cuda3std6ranges3__45__cpo8distanceE:
	.zero		1
	.type		_ZN34_INTERNAL_6c93967b_4_k_cu_7bca8e556thrust24THRUST_300001_SM_1000_NS12placeholders2_4E,@object
	.size		_ZN34_INTERNAL_6c93967b_4_k_cu_7bca8e556thrust24THRUST_300001_SM_1000_NS12placeholders2_4E,(_ZN34_INTERNAL_6c93967b_4_k_cu_7bca8e554cuda3std3__45__cpo6rbeginE - _ZN34_INTERNAL_6c93967b_4_k_cu_7bca8e556thrust24THRUST_300001_SM_1000_NS12placeholders2_4E)
_ZN34_INTERNAL_6c93967b_4_k_cu_7bca8e556thrust24THRUST_300001_SM_1000_NS12placeholders2_4E:
	.zero		1
	.type		_ZN34_INTERNAL_6c93967b_4_k_cu_7bca8e554cuda3std3__45__cpo6rbeginE,@object
	.size		_ZN34_INTERNAL_6c93967b_4_k_cu_7bca8e554cuda3std3__45__cpo6rbeginE,(_ZN34_INTERNAL_6c93967b_4_k_cu_7bca8e554cuda3std6ranges3__45__cpo7advanceE - _ZN34_INTERNAL_6c93967b_4_k_cu_7bca8e554cuda3std3__45__cpo6rbeginE)
_ZN34_INTERNAL_6c93967b_4_k_cu_7bca8e554cuda3std3__45__cpo6rbeginE:
	.zero		1
	.type		_ZN34_INTERNAL_6c93967b_4_k_cu_7bca8e554cuda3std6ranges3__45__cpo7advanceE,@object
	.size		_ZN34_INTERNAL_6c93967b_4_k_cu_7bca8e554cuda3std6ranges3__45__cpo7advanceE,(_ZN34_INTERNAL_6c93967b_4_k_cu_7bca8e556thrust24THRUST_300001_SM_1000_NS12placeholders3_10E - _ZN34_INTERNAL_6c93967b_4_k_cu_7bca8e554cuda3std6ranges3__45__cpo7advanceE)
_ZN34_INTERNAL_6c93967b_4_k_cu_7bca8e554cuda3std6ranges3__45__cpo7advanceE:
	.zero		1
	.type		_ZN34_INTERNAL_6c93967b_4_k_cu_7bca8e556thrust24THRUST_300001_SM_1000_NS12placeholders3_10E,@object
	.size		_ZN34_INTERNAL_6c93967b_4_k_cu_7bca8e556thrust24THRUST_300001_SM_1000_NS12placeholders3_10E,(_ZN34_INTERNAL_6c93967b_4_k_cu_7bca8e554cuda3std3__48in_placeE - _ZN34_INTERNAL_6c93967b_4_k_cu_7bca8e556thrust24THRUST_300001_SM_1000_NS12placeholders3_10E)
_ZN34_INTERNAL_6c93967b_4_k_cu_7bca8e556thrust24THRUST_300001_SM_1000_NS12placeholders3_10E:
	.zero		1
	.type		_ZN34_INTERNAL_6c93967b_4_k_cu_7bca8e554cuda3std3__48in_placeE,@object
	.size		_ZN34_INTERNAL_6c93967b_4_k_cu_7bca8e554cuda3std3__48in_placeE,(_ZN34_INTERNAL_6c93967b_4_k_cu_7bca8e554cuda3std6ranges3__45__cpo4sizeE - _ZN34_INTERNAL_6c93967b_4_k_cu_7bca8e554cuda3std3__48in_placeE)
_ZN34_INTERNAL_6c93967b_4_k_cu_7bca8e554cuda3std3__48in_placeE:
	.zero		1
	.type		_ZN34_INTERNAL_6c93967b_4_k_cu_7bca8e554cuda3std6ranges3__45__cpo4sizeE,@object
	.size		_ZN34_INTERNAL_6c93967b_4_k_cu_7bca8e554cuda3std6ranges3__45__cpo4sizeE,(_ZN34_INTERNAL_6c93967b_4_k_cu_7bca8e556thrust24THRUST_300001_SM_1000_NS12placeholders2_2E - _ZN34_INTERNAL_6c93967b_4_k_cu_7bca8e554cuda3std6ranges3__45__cpo4sizeE)
_ZN34_INTERNAL_6c93967b_4_k_cu_7bca8e554cuda3std6ranges3__45__cpo4sizeE:
	.zero		1
	.type		_ZN34_INTERNAL_6c93967b_4_k_cu_7bca8e556thrust24THRUST_300001_SM_1000_NS12placeholders2_2E,@object
	.size		_ZN34_INTERNAL_6c93967b_4_k_cu_7bca8e556thrust24THRUST_300001_SM_1000_NS12placeholders2_2E,(_ZN34_INTERNAL_6c93967b_4_k_cu_7bca8e554cuda3std3__45__cpo6cbeginE - _ZN34_INTERNAL_6c93967b_4_k_cu_7bca8e556thrust24THRUST_300001_SM_1000_NS12placeholders2_2E)
_ZN34_INTERNAL_6c93967b_4_k_cu_7bca8e556thrust24THRUST_300001_SM_1000_NS12placeholders2_2E:
	.zero		1
	.type		_ZN34_INTERNAL_6c93967b_4_k_cu_7bca8e554cuda3std3__45__cpo6cbeginE,@object
	.size		_ZN34_INTERNAL_6c93967b_4_k_cu_7bca8e554cuda3std3__45__cpo6cbeginE,(_ZN34_INTERNAL_6c93967b_4_k_cu_7bca8e554cuda3std6ranges3__45__cpo6cbeginE - _ZN34_INTERNAL_6c93967b_4_k_cu_7bca8e554cuda3std3__45__cpo6cbeginE)
_ZN34_INTERNAL_6c93967b_4_k_cu_7bca8e554cuda3std3__45__cpo6cbeginE:
	.zero		1
	.type		_ZN34_INTERNAL_6c93967b_4_k_cu_7bca8e554cuda3std6ranges3__45__cpo6cbeginE,@object
	.size		_ZN34_INTERNAL_6c93967b_4_k_cu_7bca8e554cuda3std6ranges3__45__cpo6cbeginE,(_ZN34_INTERNAL_6c93967b_4_k_cu_7bca8e556thrust24THRUST_300001_SM_1000_NS12placeholders2_6E - _ZN34_INTERNAL_6c93967b_4_k_cu_7bca8e554cuda3std6ranges3__45__cpo6cbeginE)
_ZN34_INTERNAL_6c93967b_4_k_cu_7bca8e554cuda3std6ranges3__45__cpo6cbeginE:
	.zero		1
	.type		_ZN34_INTERNAL_6c93967b_4_k_cu_7bca8e556thrust24THRUST_300001_SM_1000_NS12placeholders2_6E,@object
	.size		_ZN34_INTERNAL_6c93967b_4_k_cu_7bca8e556thrust24THRUST_300001_SM_1000_NS12placeholders2_6E,(_ZN34_INTERNAL_6c93967b_4_k_cu_7bca8e554cuda3std3__45__cpo7crbeginE - _ZN34_INTERNAL_6c93967b_4_k_cu_7bca8e556thrust24THRUST_300001_SM_1000_NS12placeholders2_6E)
_ZN34_INTERNAL_6c93967b_4_k_cu_7bca8e556thrust24THRUST_300001_SM_1000_NS12placeholders2_6E:
	.zero		1
	.type		_ZN34_INTERNAL_6c93967b_4_k_cu_7bca8e554cuda3std3__45__cpo7crbeginE,@object
	.size		_ZN34_INTERNAL_6c93967b_4_k_cu_7bca8e554cuda3std3__45__cpo7crbeginE,(_ZN34_INTERNAL_6c93967b_4_k_cu_7bca8e554cuda3std6ranges3__45__cpo4nextE - _ZN34_INTERNAL_6c93967b_4_k_cu_7bca8e554cuda3std3__45__cpo7crbeginE)
_ZN34_INTERNAL_6c93967b_4_k_cu_7bca8e554cuda3std3__45__cpo7crbeginE:
	.zero		1
	.type		_ZN34_INTERNAL_6c93967b_4_k_cu_7bca8e554cuda3std6ranges3__45__cpo4nextE,@object
	.size		_ZN34_INTERNAL_6c93967b_4_k_cu_7bca8e554cuda3std6ranges3__45__cpo4nextE,(_ZN34_INTERNAL_6c93967b_4_k_cu_7bca8e554cuda3std6ranges3__45__cpo4swapE - _ZN34_INTERNAL_6c93967b_4_k_cu_7bca8e554cuda3std6ranges3__45__cpo4nextE)
_ZN34_INTERNAL_6c93967b_4_k_cu_7bca8e554cuda3std6ranges3__45__cpo4nextE:
	.zero		1
	.type		_ZN34_INTERNAL_6c93967b_4_k_cu_7bca8e554cuda3std6ranges3__45__cpo4swapE,@object
	.size		_ZN34_INTERNAL_6c93967b_4_k_cu_7bca8e554cuda3std6ranges3__45__cpo4swapE,(_ZN34_INTERNAL_6c93967b_4_k_cu_7bca8e556thrust24THRUST_300001_SM_1000_NS8cuda_cub10par_nosyncE - _ZN34_INTERNAL_6c93967b_4_k_cu_7bca8e554cuda3std6ranges3__45__cpo4swapE)
_ZN34_INTERNAL_6c93967b_4_k_cu_7bca8e554cuda3std6ranges3__45__cpo4swapE:
	.zero		1
	.type		_ZN34_INTERNAL_6c93967b_4_k_cu_7bca8e556thrust24THRUST_300001_SM_1000_NS8cuda_cub10par_nosyncE,@object
	.size		_ZN34_INTERNAL_6c93967b_4_k_cu_7bca8e556thrust24THRUST_300001_SM_1000_NS8cuda_cub10par_nosyncE,(_ZN34_INTERNAL_6c93967b_4_k_cu_7bca8e556thrust24THRUST_300001_SM_1000_NS3seqE - _ZN34_INTERNAL_6c93967b_4_k_cu_7bca8e556thrust24THRUST_300001_SM_1000_NS8cuda_cub10par_nosyncE)
_ZN34_INTERNAL_6c93967b_4_k_cu_7bca8e556thrust24THRUST_300001_SM_1000_NS8cuda_cub10par_nosyncE:
	.zero		1
	.type		_ZN34_INTERNAL_6c93967b_4_k_cu_7bca8e556thrust24THRUST_300001_SM_1000_NS3seqE,@object
	.size		_ZN34_INTERNAL_6c93967b_4_k_cu_7bca8e556thrust24THRUST_300001_SM_1000_NS3seqE,(_ZN34_INTERNAL_6c93967b_4_k_cu_7bca8e554cuda3std3__420unreachable_sentinelE - _ZN34_INTERNAL_6c93967b_4_k_cu_7bca8e556thrust24THRUST_300001_SM_1000_NS3seqE)
_ZN34_INTERNAL_6c93967b_4_k_cu_7bca8e556thrust24THRUST_300001_SM_1000_NS3seqE:
	.zero		1
	.type		_ZN34_INTERNAL_6c93967b_4_k_cu_7bca8e554cuda3std3__420unreachable_sentinelE,@object
	.size		_ZN34_INTERNAL_6c93967b_4_k_cu_7bca8e554cuda3std3__420unreachable_sentinelE,(_ZN34_INTERNAL_6c93967b_4_k_cu_7bca8e554cuda3std6ranges3__45__cpo5ssizeE - _ZN34_INTERNAL_6c93967b_4_k_cu_7bca8e554cuda3std3__420unreachable_sentinelE)
_ZN34_INTERNAL_6c93967b_4_k_cu_7bca8e554cuda3std3__420unreachable_sentinelE:
	.zero		1
	.type		_ZN34_INTERNAL_6c93967b_4_k_cu_7bca8e554cuda3std6ranges3__45__cpo5ssizeE,@object
	.size		_ZN34_INTERNAL_6c93967b_4_k_cu_7bca8e554cuda3std6ranges3__45__cpo5ssizeE,(_ZN34_INTERNAL_6c93967b_4_k_cu_7bca8e556thrust24THRUST_300001_SM_1000_NS12placeholders2_3E - _ZN34_INTERNAL_6c93967b_4_k_cu_7bca8e554cuda3std6ranges3__45__cpo5ssizeE)
_ZN34_INTERNAL_6c93967b_4_k_cu_7bca8e554cuda3std6ranges3__45__cpo5ssizeE:
	.zero		1
	.type		_ZN34_INTERNAL_6c93967b_4_k_cu_7bca8e556thrust24THRUST_300001_SM_1000_NS12placeholders2_3E,@object
	.size		_ZN34_INTERNAL_6c93967b_4_k_cu_7bca8e556thrust24THRUST_300001_SM_1000_NS12placeholders2_3E,(_ZN34_INTERNAL_6c93967b_4_k_cu_7bca8e554cuda3std3__45__cpo4cendE - _ZN34_INTERNAL_6c93967b_4_k_cu_7bca8e556thrust24THRUST_300001_SM_1000_NS12placeholders2_3E)
_ZN34_INTERNAL_6c93967b_4_k_cu_7bca8e556thrust24THRUST_300001_SM_1000_NS12placeholders2_3E:
	.zero		1
	.type		_ZN34_INTERNAL_6c93967b_4_k_cu_7bca8e554cuda3std3__45__cpo4cendE,@object
	.size		_ZN34_INTERNAL_6c93967b_4_k_cu_7bca8e554cuda3std3__45__cpo4cendE,(_ZN34_INTERNAL_6c93967b_4_k_cu_7bca8e554cuda3std6ranges3__45__cpo4cendE - _ZN34_INTERNAL_6c93967b_4_k_cu_7bca8e554cuda3std3__45__cpo4cendE)
_ZN34_INTERNAL_6c93967b_4_k_cu_7bca8e554cuda3std3__45__cpo4cendE:
	.zero		1
	.type		_ZN34_INTERNAL_6c93967b_4_k_cu_7bca8e554cuda3std6ranges3__45__cpo4cendE,@object
	.size		_ZN34_INTERNAL_6c93967b_4_k_cu_7bca8e554cuda3std6ranges3__45__cpo4cendE,(_ZN34_INTERNAL_6c93967b_4_k_cu_7bca8e556thrust24THRUST_300001_SM_1000_NS12placeholders2_7E - _ZN34_INTERNAL_6c93967b_4_k_cu_7bca8e554cuda3std6ranges3__45__cpo4cendE)
_ZN34_INTERNAL_6c93967b_4_k_cu_7bca8e554cuda3std6ranges3__45__cpo4cendE:
	.zero		1
	.type		_ZN34_INTERNAL_6c93967b_4_k_cu_7bca8e556thrust24THRUST_300001_SM_1000_NS12placeholders2_7E,@object
	.size		_ZN34_INTERNAL_6c93967b_4_k_cu_7bca8e556thrust24THRUST_300001_SM_1000_NS12placeholders2_7E,(_ZN34_INTERNAL_6c93967b_4_k_cu_7bca8e554cuda3std3__45__cpo5crendE - _ZN34_INTERNAL_6c93967b_4_k_cu_7bca8e556thrust24THRUST_300001_SM_1000_NS12placeholders2_7E)
_ZN34_INTERNAL_6c93967b_4_k_cu_7bca8e556thrust24THRUST_300001_SM_1000_NS12placeholders2_7E:
	.zero		1
	.type		_ZN34_INTERNAL_6c93967b_4_k_cu_7bca8e554cuda3std3__45__cpo5crendE,@object
	.size		_ZN34_INTERNAL_6c93967b_4_k_cu_7bca8e554cuda3std3__45__cpo5crendE,(_ZN34_INTERNAL_6c93967b_4_k_cu_7bca8e554cuda3std6ranges3__45__cpo4prevE - _ZN34_INTERNAL_6c93967b_4_k_cu_7bca8e554cuda3std3__45__cpo5crendE)
_ZN34_INTERNAL_6c93967b_4_k_cu_7bca8e554cuda3std3__45__cpo5crendE:
	.zero		1
	.type		_ZN34_INTERNAL_6c93967b_4_k_cu_7bca8e554cuda3std6ranges3__45__cpo4prevE,@object
	.size		_ZN34_INTERNAL_6c93967b_4_k_cu_7bca8e554cuda3std6ranges3__45__cpo4prevE,(_ZN34_INTERNAL_6c93967b_4_k_cu_7bca8e554cuda3std6ranges3__45__cpo9iter_moveE - _ZN34_INTERNAL_6c93967b_4_k_cu_7bca8e554cuda3std6ranges3__45__cpo4prevE)
_ZN34_INTERNAL_6c93967b_4_k_cu_7bca8e554cuda3std6ranges3__45__cpo4prevE:
	.zero		1
	.type		_ZN34_INTERNAL_6c93967b_4_k_cu_7bca8e554cuda3std6ranges3__45__cpo9iter_moveE,@object
	.size		_ZN34_INTERNAL_6c93967b_4_k_cu_7bca8e554cuda3std6ranges3__45__cpo9iter_moveE,(_ZN34_INTERNAL_6c93967b_4_k_cu_7bca8e556thrust24THRUST_300001_SM_1000_NS6system6detail10sequential3seqE - _ZN34_INTERNAL_6c93967b_4_k_cu_7bca8e554cuda3std6ranges3__45__cpo9iter_moveE)
_ZN34_INTERNAL_6c93967b_4_k_cu_7bca8e554cuda3std6ranges3__45__cpo9iter_moveE:
	.zero		1
	.type		_ZN34_INTERNAL_6c93967b_4_k_cu_7bca8e556thrust24THRUST_300001_SM_1000_NS6system6detail10sequential3seqE,@object
	.size		_ZN34_INTERNAL_6c93967b_4_k_cu_7bca8e556thrust24THRUST_300001_SM_1000_NS6system6detail10sequential3seqE,(_ZN34_INTERNAL_6c93967b_4_k_cu_7bca8e556thrust24THRUST_300001_SM_1000_NS12placeholders2_9E - _ZN34_INTERNAL_6c93967b_4_k_cu_7bca8e556thrust24THRUST_300001_SM_1000_NS6system6detail10sequential3seqE)
_ZN34_INTERNAL_6c93967b_4_k_cu_7bca8e556thrust24THRUST_300001_SM_1000_NS6system6detail10sequential3seqE:
	.zero		1
	.type		_ZN34_INTERNAL_6c93967b_4_k_cu_7bca8e556thrust24THRUST_300001_SM_1000_NS12placeholders2_9E,@object
	.size		_ZN34_INTERNAL_6c93967b_4_k_cu_7bca8e556thrust24THRUST_300001_SM_1000_NS12placeholders2_9E,(_ZN34_INTERNAL_6c93967b_4_k_cu_7bca8e554cuda3std3__419piecewise_constructE - _ZN34_INTERNAL_6c93967b_4_k_cu_7bca8e556thrust24THRUST_300001_SM_1000_NS12placeholders2_9E)
_ZN34_INTERNAL_6c93967b_4_k_cu_7bca8e556thrust24THRUST_300001_SM_1000_NS12placeholders2_9E:
	.zero		1
	.type		_ZN34_INTERNAL_6c93967b_4_k_cu_7bca8e554cuda3std3__419piecewise_constructE,@object
	.size		_ZN34_INTERNAL_6c93967b_4_k_cu_7bca8e554cuda3std3__419piecewise_constructE,(_ZN34_INTERNAL_6c93967b_4_k_cu_7bca8e554cuda3std6ranges3__45__cpo5cdataE - _ZN34_INTERNAL_6c93967b_4_k_cu_7bca8e554cuda3std3__419piecewise_constructE)
_ZN34_INTERNAL_6c93967b_4_k_cu_7bca8e554cuda3std3__419piecewise_constructE:
	.zero		1
	.type		_ZN34_INTERNAL_6c93967b_4_k_cu_7bca8e554cuda3std6ranges3__45__cpo5cdataE,@object
	.size		_ZN34_INTERNAL_6c93967b_4_k_cu_7bca8e554cuda3std6ranges3__45__cpo5cdataE,(_ZN34_INTERNAL_6c93967b_4_k_cu_7bca8e556thrust24THRUST_300001_SM_1000_NS12placeholders2_1E - _ZN34_INTERNAL_6c93967b_4_k_cu_7bca8e554cuda3std6ranges3__45__cpo5cdataE)
_ZN34_INTERNAL_6c93967b_4_k_cu_7bca8e554cuda3std6ranges3__45__cpo5cdataE:
	.zero		1
	.type		_ZN34_INTERNAL_6c93967b_4_k_cu_7bca8e556thrust24THRUST_300001_SM_1000_NS12placeholders2_1E,@object
	.size		_ZN34_INTERNAL_6c93967b_4_k_cu_7bca8e556thrust24THRUST_300001_SM_1000_NS12placeholders2_1E,(_ZN34_INTERNAL_6c93967b_4_k_cu_7bca8e554cuda3std3__45__cpo3endE - _ZN34_INTERNAL_6c93967b_4_k_cu_7bca8e556thrust24THRUST_300001_SM_1000_NS12placeholders2_1E)
_ZN34_INTERNAL_6c93967b_4_k_cu_7bca8e556thrust24THRUST_300001_SM_1000_NS12placeholders2_1E:
	.zero		1
	.type		_ZN34_INTERNAL_6c93967b_4_k_cu_7bca8e554cuda3std3__45__cpo3endE,@object
	.size		_ZN34_INTERNAL_6c93967b_4_k_cu_7bca8e554cuda3std3__45__cpo3endE,(_ZN34_INTERNAL_6c93967b_4_k_cu_7bca8e554cuda3std6ranges3__45__cpo3endE - _ZN34_INTERNAL_6c93967b_4_k_cu_7bca8e554cuda3std3__45__cpo3endE)
_ZN34_INTERNAL_6c93967b_4_k_cu_7bca8e554cuda3std3__45__cpo3endE:
	.zero		1
	.type		_ZN34_INTERNAL_6c93967b_4_k_cu_7bca8e554cuda3std6ranges3__45__cpo3endE,@object
	.size		_ZN34_INTERNAL_6c93967b_4_k_cu_7bca8e554cuda3std6ranges3__45__cpo3endE,(_ZN34_INTERNAL_6c93967b_4_k_cu_7bca8e556thrust24THRUST_300001_SM_1000_NS12placeholders2_5E - _ZN34_INTERNAL_6c93967b_4_k_cu_7bca8e554cuda3std6ranges3__45__cpo3endE)
_ZN34_INTERNAL_6c93967b_4_k_cu_7bca8e554cuda3std6ranges3__45__cpo3endE:
	.zero		1
	.type		_ZN34_INTERNAL_6c93967b_4_k_cu_7bca8e556thrust24THRUST_300001_SM_1000_NS12placeholders2_5E,@object
	.size		_ZN34_INTERNAL_6c93967b_4_k_cu_7bca8e556thrust24THRUST_300001_SM_1000_NS12placeholders2_5E,(_ZN34_INTERNAL_6c93967b_4_k_cu_7bca8e554cuda3std3__45__cpo4rendE - _ZN34_INTERNAL_6c93967b_4_k_cu_7bca8e556thrust24THRUST_300001_SM_1000_NS12placeholders2_5E)
_ZN34_INTERNAL_6c93967b_4_k_cu_7bca8e556thrust24THRUST_300001_SM_1000_NS12placeholders2_5E:
	.zero		1
	.type		_ZN34_INTERNAL_6c93967b_4_k_cu_7bca8e554cuda3std3__45__cpo4rendE,@object
	.size		_ZN34_INTERNAL_6c93967b_4_k_cu_7bca8e554cuda3std3__45__cpo4rendE,(_ZN34_INTERNAL_6c93967b_4_k_cu_7bca8e554cuda3std6ranges3__45__cpo9iter_swapE - _ZN34_INTERNAL_6c93967b_4_k_cu_7bca8e554cuda3std3__45__cpo4rendE)
_ZN34_INTERNAL_6c93967b_4_k_cu_7bca8e554cuda3std3__45__cpo4rendE:
	.zero		1
	.type		_ZN34_INTERNAL_6c93967b_4_k_cu_7bca8e554cuda3std6ranges3__45__cpo9iter_swapE,@object
	.size		_ZN34_INTERNAL_6c93967b_4_k_cu_7bca8e554cuda3std6ranges3__45__cpo9iter_swapE,(_ZN34_INTERNAL_6c93967b_4_k_cu_7bca8e554cuda3std3__48unexpectE - _ZN34_INTERNAL_6c93967b_4_k_cu_7bca8e554cuda3std6ranges3__45__cpo9iter_swapE)
_ZN34_INTERNAL_6c93967b_4_k_cu_7bca8e554cuda3std6ranges3__45__cpo9iter_swapE:
	.zero		1
	.type		_ZN34_INTERNAL_6c93967b_4_k_cu_7bca8e554cuda3std3__48unexpectE,@object
	.size		_ZN34_INTERNAL_6c93967b_4_k_cu_7bca8e554cuda3std3__48unexpectE,(_ZN34_INTERNAL_6c93967b_4_k_cu_7bca8e556thrust24THRUST_300001_SM_1000_NS8cuda_cub3parE - _ZN34_INTERNAL_6c93967b_4_k_cu_7bca8e554cuda3std3__48unexpectE)
_ZN34_INTERNAL_6c93967b_4_k_cu_7bca8e554cuda3std3__48unexpectE:
	.zero		1
	.type		_ZN34_INTERNAL_6c93967b_4_k_cu_7bca8e556thrust24THRUST_300001_SM_1000_NS8cuda_cub3parE,@object
	.size		_ZN34_INTERNAL_6c93967b_4_k_cu_7bca8e556thrust24THRUST_300001_SM_1000_NS8cuda_cub3parE,(.L_29 - _ZN34_INTERNAL_6c93967b_4_k_cu_7bca8e556thrust24THRUST_300001_SM_1000_NS8cuda_cub3parE)
_ZN34_INTERNAL_6c93967b_4_k_cu_7bca8e556thrust24THRUST_300001_SM_1000_NS8cuda_cub3parE:
	.zero		1
.L_29:


//--------------------- .nv.shared._ZN3cub18CUB_300001_SM_10006detail10radix_sort33DeviceRadixSortExclusiveSumKernelINS1_5radix10policy_hubIiiyE10Policy1000EyEEvPT0_ --------------------------
	.section	.nv.shared._ZN3cub18CUB_300001_SM_10006detail10radix_sort33DeviceRadixSortExclusiveSumKernelINS1_5radix10policy_hubIiiyE10Policy1000EyEEvPT0_,"aw",@nobits
	.sectionflags	@""
	.align	16
.nv.shared._ZN3cub18CUB_300001_SM_10006detail10radix_sort33DeviceRadixSortExclusiveSumKernelINS1_5radix10policy_hubIiiyE10Policy1000EyEEvPT0_:
	.zero		3360


//--------------------- .nv.shared._ZN3cub18CUB_300001_SM_10006detail10radix_sort30DeviceRadixSortHistogramKernelINS1_5radix10policy_hubIiiyE10Policy1000ELNS0_9SortOrderE0EiyNS1_21identity_decomposer_tEEEvPT2_PKT1_SA_iiT3_ --------------------------
	.section	.nv.shared._ZN3cub18CUB_300001_SM_10006detail10radix_sort30DeviceRadixSortHistogramKernelINS1_5radix10policy_hubIiiyE10Policy1000ELNS0_9SortOrderE0EiyNS1_21identity_decomposer_tEEEvPT2_PKT1_SA_iiT3_,"aw",@nobits
	.sectionflags	@""
	.align	4
.nv.shared._ZN3cub18CUB_300001_SM_10006detail10radix_sort30DeviceRadixSortHistogramKernelINS1_5radix10policy_hubIiiyE10Policy1000ELNS0_9SortOrderE0EiyNS1_21identity_decomposer_tEEEvPT2_PKT1_SA_iiT3_:
	.zero		5120


//--------------------- .nv.shared._ZN3cub18CUB_300001_SM_10006detail10radix_sort31DeviceRadixSortSingleTileKernelINS1_5radix10policy_hubIiiyE10Policy1000ELNS0_9SortOrderE0EiiyNS1_21identity_decomposer_tEEEvPKT1_PSA_PKT2_PSE_T3_iiT4_ --------------------------
	.section	.nv.shared._ZN3cub18CUB_300001_SM_10006detail10radix_sort31DeviceRadixSortSingleTileKernelINS1_5radix10policy_hubIiiyE10Policy1000ELNS0_9SortOrderE0EiiyNS1_21identity_decomposer_tEEEvPKT1_PSA_PKT2_PSE_T3_iiT4_,"aw",@nobits
	.sectionflags	@""
	.align	16
.nv.shared._ZN3cub18CUB_300001_SM_10006detail10radix_sort31DeviceRadixSortSingleTileKernelINS1_5radix10policy_hubIiiyE10Policy1000ELNS0_9SortOrderE0EiiyNS1_21identity_decomposer_tEEEvPKT1_PSA_PKT2_PSE_T3_iiT4_:
	.zero		34880


//--------------------- .nv.constant0._ZN3cub18CUB_300001_SM_10006detail10radix_sort29DeviceRadixSortOnesweepKernelINS1_5radix10policy_hubIiiyE10Policy1000ELNS0_9SortOrderE0EiiyiiNS1_21identity_decomposer_tEEEvPT5_SB_PT3_PKSC_PT1_PKSG_PT2_PKSK_T4_iiT6_ --------------------------
	.section	.nv.constant0._ZN3cub18CUB_300001_SM_10006detail10radix_sort29DeviceRadixSortOnesweepKernelINS1_5radix10policy_hubIiiyE10Policy1000ELNS0_9SortOrderE0EiiyiiNS1_21identity_decomposer_tEEEvPT5_SB_PT3_PKSC_PT1_PKSG_PT2_PKSK_T4_iiT6_,"a",@progbits
	.sectionflags	@""
	.align	4
.nv.constant0._ZN3cub18CUB_300001_SM_10006detail10radix_sort29DeviceRadixSortOnesweepKernelINS1_5radix10policy_hubIiiyE10Policy1000ELNS0_9SortOrderE0EiiyiiNS1_21identity_decomposer_tEEEvPT5_SB_PT3_PKSC_PT1_PKSG_PT2_PKSK_T4_iiT6_:
	.zero		973


//--------------------- .nv.constant0._ZN3cub18CUB_300001_SM_10006detail10radix_sort33DeviceRadixSortExclusiveSumKernelINS1_5radix10policy_hubIiiyE10Policy1000EyEEvPT0_ --------------------------
	.section	.nv.constant0._ZN3cub18CUB_300001_SM_10006detail10radix_sort33DeviceRadixSortExclusiveSumKernelINS1_5radix10policy_hubIiiyE10Policy1000EyEEvPT0_,"a",@progbits
	.sectionflags	@""
	.align	4
.nv.constant0._ZN3cub18CUB_300001_SM_10006detail10radix_sort33DeviceRadixSortExclusiveSumKernelINS1_5radix10policy_hubIiiyE10Policy1000EyEEvPT0_:
	.zero		904


//--------------------- .nv.constant0._ZN3cub18CUB_300001_SM_10006detail10radix_sort30DeviceRadixSortHistogramKernelINS1_5radix10policy_hubIiiyE10Policy1000ELNS0_9SortOrderE0EiyNS1_21identity_decomposer_tEEEvPT2_PKT1_SA_iiT3_ --------------------------
	.section	.nv.constant0._ZN3cub18CUB_300001_SM_10006detail10radix_sort30DeviceRadixSortHistogramKernelINS1_5radix10policy_hubIiiyE10Policy1000ELNS0_9SortOrderE0EiyNS1_21identity_decomposer_tEEEvPT2_PKT1_SA_iiT3_,"a",@progbits
	.sectionflags	@""
	.align	4
.nv.constant0._ZN3cub18CUB_300001_SM_10006detail10radix_sort30DeviceRadixSortHistogramKernelINS1_5radix10policy_hubIiiyE10Policy1000ELNS0_9SortOrderE0EiyNS1_21identity_decomposer_tEEEvPT2_PKT1_SA_iiT3_:
	.zero		929


//--------------------- .nv.constant0._ZN3cub18CUB_300001_SM_10006detail10radix_sort31DeviceRadixSortSingleTileKernelINS1_5radix10policy_hubIiiyE10Policy1000ELNS0_9SortOrderE0EiiyNS1_21identity_decomposer_tEEEvPKT1_PSA_PKT2_PSE_T3_iiT4_ --------------------------
	.section	.nv.constant0._ZN3cub18CUB_300001_SM_10006detail10radix_sort31DeviceRadixSortSingleTileKernelINS1_5radix10policy_hubIiiyE10Policy1000ELNS0_9SortOrderE0EiiyNS1_21identity_decomposer_tEEEvPKT1_PSA_PKT2_PSE_T3_iiT4_,"a",@progbits
	.sectionflags	@""
	.align	4
.nv.constant0._ZN3cub18CUB_300001_SM_10006detail10radix_sort31DeviceRadixSortSingleTileKernelINS1_5radix10policy_hubIiiyE10Policy1000ELNS0_9SortOrderE0EiiyNS1_21identity_decomposer_tEEEvPKT1_PSA_PKT2_PSE_T3_iiT4_:
	.zero		945


//--------------------- .nv.constant0._ZN3cub18CUB_300001_SM_10006detail11EmptyKernelIvEEvv --------------------------
	.section	.nv.constant0._ZN3cub18CUB_300001_SM_10006detail11EmptyKernelIvEEvv,"a",@progbits
	.sectionflags	@""
	.align	4
.nv.constant0._ZN3cub18CUB_300001_SM_10006detail11EmptyKernelIvEEvv:
	.zero		896


//--------------------- .nv.constant0._Z15broadcast_graphiiPiS_S_S_S_S_ --------------------------
	.section	.nv.constant0._Z15broadcast_graphiiPiS_S_S_S_S_,"a",@progbits
	.sectionflags	@""
	.align	4
.nv.constant0._Z15broadcast_graphiiPiS_S_S_S_S_:
	.zero		952


//--------------------- .nv.constant0._Z16initialize_graphiPiS_i --------------------------
	.section	.nv.constant0._Z16initialize_graphiPiS_i,"a",@progbits
	.sectionflags	@""
	.align	4
.nv.constant0._Z16initialize_graphiPiS_i:
	.zero		924


//--------------------- .nv.constant0._Z15initialize_refsiPiS_S_ --------------------------
	.section	.nv.constant0._Z15initialize_refsiPiS_S_,"a",@progbits
	.sectionflags	@""
	.align	4
.nv.constant0._Z15initialize_refsiPiS_S_:
	.zero		928


//--------------------- SYMBOLS --------------------------

	.type		.nv.reservedSmem.offset0,@object
	.size		.nv.reservedSmem.offset0,0x4
	.type		.nv.reservedSmem.cap,@object
	.size		.nv.reservedSmem.cap,0x4
